def matmul_kernel(
    a_ptr,
    b_ptr,
    c_ptr,
    M,
    N,
    K,
    stride_am,
    stride_ak,
    stride_bk,
    stride_bn,
    stride_cm,
    stride_cn,
    BLOCK_M: tl.constexpr,
    BLOCK_N: tl.constexpr,
    BLOCK_K: tl.constexpr,
    GROUP_M: tl.constexpr,
):
    pid = tl.program_id(axis=0)
    num_pid_m = tl.cdiv(M, BLOCK_M)
    num_pid_n = tl.cdiv(N, BLOCK_N)
    num_pid_in_group = GROUP_M * num_pid_n
    group_id = pid // num_pid_in_group
    first_pid_m = group_id * GROUP_M
    group_size_m = min(num_pid_m - first_pid_m, GROUP_M)
    pid_m = first_pid_m + ((pid % num_pid_in_group) % group_size_m)
    pid_n = (pid % num_pid_in_group) // group_size_m

    offs_am = (pid_m * BLOCK_M + tl.arange(0, BLOCK_M)) % M
    offs_bn = (pid_n * BLOCK_N + tl.arange(0, BLOCK_N)) % N
    offs_k = tl.arange(0, BLOCK_K)
    a_ptrs = a_ptr + offs_am[:, None] * stride_am + offs_k[None, :] * stride_ak
    b_ptrs = b_ptr + offs_k[:, None] * stride_bk + offs_bn[None, :] * stride_bn

    acc = tl.zeros((BLOCK_M, BLOCK_N), dtype=tl.float32)
    for kk in range(0, tl.cdiv(K, BLOCK_K)):
        a = tl.load(a_ptrs, mask=offs_k[None, :] < K - kk * BLOCK_K, other=0.0)
        b = tl.load(b_ptrs, mask=offs_k[:, None] < K - kk * BLOCK_K, other=0.0)
        acc = tl.dot(a, b, acc)
        a_ptrs += BLOCK_K * stride_ak
        b_ptrs += BLOCK_K * stride_bk

    c = acc.to(c_ptr.dtype.element_ty)
    offs_cm = pid_m * BLOCK_M + tl.arange(0, BLOCK_M)
    offs_cn = pid_n * BLOCK_N + tl.arange(0, BLOCK_N)
    c_ptrs = c_ptr + offs_cm[:, None] * stride_cm + offs_cn[None, :] * stride_cn
    mask = (offs_cm[:, None] < M) & (offs_cn[None, :] < N)
    tl.store(c_ptrs, c, mask=mask)

# config = {"BLOCK_K": 32, "BLOCK_M": 64, "BLOCK_N": 512, "GROUP_M": 8, "arch": "sm_90", "dtype": "fp8e5m2", "num_ctas": 1, "num_stages": 3, "num_warps": 2}
# arch = sm_90


// ===== COMPILED SASS (sm_90a) =====

	.target	sm_90a

	.elftype	@"ET_EXEC"


//--------------------- .note.nv.tkinfo           --------------------------
	.section	.note.nv.tkinfo,"",@"SHT_NOTE"
	.sectionflags	@"SHF_NOTE_NV_TKINFO"
	.tkinfo
        /*0018*/ 	.word	0x00000002
        /*0030*/ 	.string	""
        /*0030*/ 	.string	"ptxas"
        /*0030*/ 	.string	"Cuda compilation tools, release 13.0, V13.0.88"
        /*0030*/ 	.string	"Build cuda_13.0.r13.0/compiler.36424714_0"
        /*0030*/ 	.string	"-v  -suppress-debug-info  -lineinfo  -arch sm_90a "



//--------------------- .note.nv.cuinfo           --------------------------
	.section	.note.nv.cuinfo,"",@"SHT_NOTE"
	.sectionflags	@"SHF_NOTE_NV_CUINFO"
        /*0018*/ 	.short	0x0002
        /*001a*/ 	.short	0x005a
        /*001c*/ 	.short	0x0082
	.zero		2


//--------------------- .nv.info                  --------------------------
	.section	.nv.info,"",@"SHT_CUDA_INFO"
	.align	4


	//----- nvinfo : EIATTR_REGCOUNT
	.align		4
        /*0000*/ 	.byte	0x04, 0x2f
        /*0002*/ 	.short	(.L_1 - .L_0)
	.align		4
.L_0:
        /*0004*/ 	.word	index@(matmul_kernel)
        /*0008*/ 	.word	0x00000020


	//----- nvinfo : EIATTR_FRAME_SIZE
	.align		4
.L_1:
        /*000c*/ 	.byte	0x04, 0x11
        /*000e*/ 	.short	(.L_3 - .L_2)
	.align		4
.L_2:
        /*0010*/ 	.word	index@(matmul_kernel)
        /*0014*/ 	.word	0x00002a90


	//----- nvinfo : EIATTR_MIN_STACK_SIZE
	.align		4
.L_3:
        /*0018*/ 	.byte	0x04, 0x12
        /*001a*/ 	.short	(.L_5 - .L_4)
	.align		4
.L_4:
        /*001c*/ 	.word	index@(matmul_kernel)
        /*0020*/ 	.word	0x00002a90
.L_5:


//--------------------- .nv.compat                --------------------------
	.section	.nv.compat,"",@"SHT_CUDA_COMPAT_INFO"
	.align	4
        /*0000*/ 	.byte	0x02, 0x09, 0x01, 0x00, 0x02, 0x02, 0x02, 0x00, 0x02, 0x05, 0x05, 0x00, 0x03, 0x07, 0x01, 0x01
        /*0010*/ 	.byte	0x02, 0x03, 0x00, 0x00, 0x02, 0x06, 0x01, 0x00, 0x04, 0x0b, 0x08, 0x00, 0x00, 0x00, 0x00, 0x00
        /*0020*/ 	.byte	0x00, 0x00, 0x00, 0x00


//--------------------- .nv.info.matmul_kernel    --------------------------
	.section	.nv.info.matmul_kernel,"",@"SHT_CUDA_INFO"
	.sectionflags	@""
	.align	4


	//----- nvinfo : EIATTR_CUDA_API_VERSION
	.align		4
        /*0000*/ 	.byte	0x04, 0x37
        /*0002*/ 	.short	(.L_7 - .L_6)
.L_6:
        /*0004*/ 	.word	0x00000082


	//----- nvinfo : EIATTR_KPARAM_INFO
	.align		4
.L_7:
        /*0008*/ 	.byte	0x04, 0x17
        /*000a*/ 	.short	(.L_9 - .L_8)
.L_8:
        /*000c*/ 	.word	0x00000000
        /*0010*/ 	.short	0x000d
        /*0012*/ 	.short	0x0048
        /*0014*/ 	.byte	0x00, 0xf4, 0x21, 0x00


	//----- nvinfo : EIATTR_KPARAM_INFO
	.align		4
.L_9:
        /*0018*/ 	.byte	0x04, 0x17
        /*001a*/ 	.short	(.L_11 - .L_10)
.L_10:
        /*001c*/ 	.word	0x00000000
        /*0020*/ 	.short	0x000c
        /*0022*/ 	.short	0x0040
        /*0024*/ 	.byte	0x00, 0xf4, 0x21, 0x00


	//----- nvinfo : EIATTR_KPARAM_INFO
	.align		4
.L_11:
        /*0028*/ 	.byte	0x04, 0x17
        /*002a*/ 	.short	(.L_13 - .L_12)
.L_12:
        /*002c*/ 	.word	0x00000000
        /*0030*/ 	.short	0x000b
        /*0032*/ 	.short	0x0038
        /*0034*/ 	.byte	0x00, 0xf0, 0x11, 0x00


	//----- nvinfo : EIATTR_KPARAM_INFO
	.align		4
.L_13:
        /*0038*/ 	.byte	0x04, 0x17
        /*003a*/ 	.short	(.L_15 - .L_14)
.L_14:
        /*003c*/ 	.word	0x00000000
        /*0040*/ 	.short	0x000a
        /*0042*/ 	.short	0x0034
        /*0044*/ 	.byte	0x00, 0xf0, 0x11, 0x00


	//----- nvinfo : EIATTR_KPARAM_INFO
	.align		4
.L_15:
        /*0048*/ 	.byte	0x04, 0x17
        /*004a*/ 	.short	(.L_17 - .L_16)
.L_16:
        /*004c*/ 	.word	0x00000000
        /*0050*/ 	.short	0x0009
        /*0052*/ 	.short	0x0030
        /*0054*/ 	.byte	0x00, 0xf0, 0x11, 0x00


	//----- nvinfo : EIATTR_KPARAM_INFO
	.align		4
.L_17:
        /*0058*/ 	.byte	0x04, 0x17
        /*005a*/ 	.short	(.L_19 - .L_18)
.L_18:
        /*005c*/ 	.word	0x00000000
        /*0060*/ 	.short	0x0008
        /*0062*/ 	.short	0x002c
        /*0064*/ 	.byte	0x00, 0xf0, 0x11, 0x00


	//----- nvinfo : EIATTR_KPARAM_INFO
	.align		4
.L_19:
        /*0068*/ 	.byte	0x04, 0x17
        /*006a*/ 	.short	(.L_21 - .L_20)
.L_20:
        /*006c*/ 	.word	0x00000000
        /*0070*/ 	.short	0x0007
        /*0072*/ 	.short	0x0028
        /*0074*/ 	.byte	0x00, 0xf0, 0x11, 0x00


	//----- nvinfo : EIATTR_KPARAM_INFO
	.align		4
.L_21:
        /*0078*/ 	.byte	0x04, 0x17
        /*007a*/ 	.short	(.L_23 - .L_22)
.L_22:
        /*007c*/ 	.word	0x00000000
        /*0080*/ 	.short	0x0006
        /*0082*/ 	.short	0x0024
        /*0084*/ 	.byte	0x00, 0xf0, 0x11, 0x00


	//----- nvinfo : EIATTR_KPARAM_INFO
	.align		4
.L_23:
        /*0088*/ 	.byte	0x04, 0x17
        /*008a*/ 	.short	(.L_25 - .L_24)
.L_24:
        /*008c*/ 	.word	0x00000000
        /*0090*/ 	.short	0x0005
        /*0092*/ 	.short	0x0020
        /*0094*/ 	.byte	0x00, 0xf0, 0x11, 0x00


	//----- nvinfo : EIATTR_KPARAM_INFO
	.align		4
.L_25:
        /*0098*/ 	.byte	0x04, 0x17
        /*009a*/ 	.short	(.L_27 - .L_26)
.L_26:
        /*009c*/ 	.word	0x00000000
        /*00a0*/ 	.short	0x0004
        /*00a2*/ 	.short	0x001c
        /*00a4*/ 	.byte	0x00, 0xf0, 0x11, 0x00


	//----- nvinfo : EIATTR_KPARAM_INFO
	.align		4
.L_27:
        /*00a8*/ 	.byte	0x04, 0x17
        /*00aa*/ 	.short	(.L_29 - .L_28)
.L_28:
        /*00ac*/ 	.word	0x00000000
        /*00b0*/ 	.short	0x0003
        /*00b2*/ 	.short	0x0018
        /*00b4*/ 	.byte	0x00, 0xf0, 0x11, 0x00


	//----- nvinfo : EIATTR_KPARAM_INFO
	.align		4
.L_29:
        /*00b8*/ 	.byte	0x04, 0x17
        /*00ba*/ 	.short	(.L_31 - .L_30)
.L_30:
        /*00bc*/ 	.word	0x00000000
        /*00c0*/ 	.short	0x0002
        /*00c2*/ 	.short	0x0010
        /*00c4*/ 	.byte	0x00, 0xf4, 0x21, 0x00


	//----- nvinfo : EIATTR_KPARAM_INFO
	.align		4
.L_31:
        /*00c8*/ 	.byte	0x04, 0x17
        /*00ca*/ 	.short	(.L_33 - .L_32)
.L_32:
        /*00cc*/ 	.word	0x00000000
        /*00d0*/ 	.short	0x0001
        /*00d2*/ 	.short	0x0008
        /*00d4*/ 	.byte	0x00, 0xf4, 0x21, 0x00


	//----- nvinfo : EIATTR_KPARAM_INFO
	.align		4
.L_33:
        /*00d8*/ 	.byte	0x04, 0x17
        /*00da*/ 	.short	(.L_35 - .L_34)
.L_34:
        /*00dc*/ 	.word	0x00000000
        /*00e0*/ 	.short	0x0000
        /*00e2*/ 	.short	0x0000
        /*00e4*/ 	.byte	0x00, 0xf4, 0x21, 0x00


	//----- nvinfo : EIATTR_SPARSE_MMA_MASK
	.align		4
.L_35:
        /*00e8*/ 	.byte	0x03, 0x50
        /*00ea*/ 	.short	0x0000


	//----- nvinfo : EIATTR_MAXREG_COUNT
	.align		4
        /*00ec*/ 	.byte	0x03, 0x1b
        /*00ee*/ 	.short	0x00ff


	//----- nvinfo : EIATTR_NUM_BARRIERS
	.align		4
        /*00f0*/ 	.byte	0x02, 0x4c
        /*00f2*/ 	.byte	0x01
	.zero		1


	//----- nvinfo : EIATTR_ANNOTATIONS
	.align		4
        /*00f4*/ 	.byte	0x04, 0x55
        /*00f6*/ 	.short	(.L_37 - .L_36)


	//   ....[0]....
.L_36:
        /*00f8*/ 	.word	0x00000001
        /*00fc*/ 	.byte	0x60, 0x00, 0x00, 0x00, 0x01, 0x00, 0x00, 0x00, 0x80, 0x00, 0x00, 0x00, 0x01, 0x00, 0x00, 0x00
        /* <DEDUP_REMOVED lines=2517> */
        /*9e5c*/ 	.byte	0x80, 0xc3, 0x02, 0x00


	//----- nvinfo : EIATTR_MERCURY_ISA_VERSION
	.align		4
.L_37:
        /*9e60*/ 	.byte	0x03, 0x5f
        /*9e62*/ 	.short	0x0101


	//----- nvinfo : EIATTR_EXIT_INSTR_OFFSETS
	.align		4
        /*9e64*/ 	.byte	0x04, 0x1c
        /*9e66*/ 	.short	(.L_39 - .L_38)


	//   ....[0]....
.L_38:
        /*9e68*/ 	.word	0x0006d950


	//   ....[1]....
        /*9e6c*/ 	.word	0x0006d980


	//----- nvinfo : EIATTR_REQNTID
	.align		4
.L_39:
        /*9e70*/ 	.byte	0x04, 0x10
        /*9e72*/ 	.short	(.L_41 - .L_40)
.L_40:
        /*9e74*/ 	.word	0x00000040
        /*9e78*/ 	.word	0x00000001
        /*9e7c*/ 	.word	0x00000001


	//----- nvinfo : EIATTR_CBANK_PARAM_SIZE
	.align		4
.L_41:
        /*9e80*/ 	.byte	0x03, 0x19
        /*9e82*/ 	.short	0x0050


	//----- nvinfo : EIATTR_PARAM_CBANK
	.align		4
        /*9e84*/ 	.byte	0x04, 0x0a
        /*9e86*/ 	.short	(.L_43 - .L_42)
	.align		4
.L_42:
        /*9e88*/ 	.word	index@(.nv.constant0.matmul_kernel)
        /*9e8c*/ 	.short	0x0210
        /*9e8e*/ 	.short	0x0050


	//----- nvinfo : EIATTR_SW_WAR
	.align		4
.L_43:
        /*9e90*/ 	.byte	0x04, 0x36
        /*9e92*/ 	.short	(.L_45 - .L_44)
.L_44:
        /*9e94*/ 	.word	0x00000008
.L_45:


//--------------------- .nv.callgraph             --------------------------
	.section	.nv.callgraph,"",@"SHT_CUDA_CALLGRAPH"
	.align	4
	.sectionentsize	8
	.align		4
        /*0000*/ 	.word	0x00000000
	.align		4
        /*0004*/ 	.word	0xffffffff
	.align		4
        /*0008*/ 	.word	0x00000000
	.align		4
        /*000c*/ 	.word	0xfffffffe
	.align		4
        /*0010*/ 	.word	0x00000000
	.align		4
        /*0014*/ 	.word	0xfffffffd
	.align		4
        /*0018*/ 	.word	0x00000000
	.align		4
        /*001c*/ 	.word	0xfffffffc


//--------------------- .text.matmul_kernel       --------------------------
	.section	.text.matmul_kernel,"ax",@progbits
	.align	128
        .global         matmul_kernel
        .type           matmul_kernel,@function
        .size           matmul_kernel,(.L_x_3 - matmul_kernel)
        .other          matmul_kernel,@"STO_CUDA_ENTRY STV_DEFAULT"
matmul_kernel:
.text.matmul_kernel:
[----:B------:R-:W0:Y:S02]  /*0000*/  LDC R1, c[0x0][0x28] ;  /* 0x00000a00ff017b82 */ /* 0x000e240000000800 */
[----:B0-----:R-:W-:-:S06]  /*0010*/  VIADD R1, R1, 0xffffd570 ;  /* 0xffffd57001017836 */ /* 0x001fcc0000000000 */
[----:B------:R-:W0:Y:S01]  /*0020*/  LDC.64 R2, c[0x0][0x228] ;  /* 0x00008a00ff027b82 */ /* 0x000e220000000a00 */
[----:B------:R-:W1:Y:S01]  /*0030*/  S2R R16, SR_TID.X ;  /* 0x0000000000107919 */ /* 0x000e620000002100 */
[----:B------:R-:W-:Y:S01]  /*0040*/  UMOV UR4, 0x400 ;  /* 0x0000040000047882 */ /* 0x000fe20000000000 */
[----:B------:R-:W-:Y:S01]  /*0050*/  ULDC.64 UR32, c[0x0][0x208] ;  /* 0x0000820000207ab9 */ /* 0x000fe20000000a00 */
[----:B------:R2:W-:Y:S04]  /*0060*/  STL [R1+0x1a0], RZ ;  /* 0x0001a0ff01007387 */ /* 0x0005e80000100800 */
[----:B------:R-:W3:Y:S01]  /*0070*/  S2UR UR6, SR_CgaCtaId ;  /* 0x00000000000679c3 */ /* 0x000ee20000008800 */
[----:B------:R2:W-:Y:S04]  /*0080*/  STL [R1+0x1a4], RZ ;  /* 0x0001a4ff01007387 */ /* 0x0005e80000100800 */
[----:B------:R2:W-:Y:S04]  /*0090*/  STL [R1+0x1a8], RZ ;  /* 0x0001a8ff01007387 */ /* 0x0005e80000100800 */
[----:B------:R2:W-:Y:S04]  /*00a0*/  STL [R1+0x1ac], RZ ;  /* 0x0001acff01007387 */ /* 0x0005e80000100800 */
[----:B------:R2:W-:Y:S01]  /*00b0*/  STL [R1+0x210], RZ ;  /* 0x000210ff01007387 */ /* 0x0005e20000100800 */
[----:B0-----:R-:W-:-:S03]  /*00c0*/  VIADD R0, R3, 0x1ff ;  /* 0x000001ff03007836 */ /* 0x001fc60000000000 */
[----:B------:R2:W-:Y:S04]  /*00d0*/  STL [R1+0x214], RZ ;  /* 0x000214ff01007387 */ /* 0x0005e80000100800 */
[----:B------:R2:W-:Y:S01]  /*00e0*/  STL [R1+0x218], RZ ;  /* 0x000218ff01007387 */ /* 0x0005e20000100800 */
[----:B------:R-:W-:Y:S01]  /*00f0*/  SHF.R.S32.HI R5, RZ, 0x1f, R0 ;  /* 0x0000001fff057819 */ /* 0x000fe20000011400 */
[----:B---3--:R-:W-:Y:S02]  /*0100*/  ULEA UR4, UR6, UR4, 0x18 ;  /* 0x0000000406047291 */ /* 0x008fe4000f8ec03f */
[----:B------:R2:W-:Y:S01]  /*0110*/  STL [R1+0x21c], RZ ;  /* 0x00021cff01007387 */ /* 0x0005e20000100800 */
[----:B------:R-:W-:-:S03]  /*0120*/  LEA.HI R5, R5, R0, RZ, 0x9 ;  /* 0x0000000005057211 */ /* 0x000fc600078f48ff */
[----:B------:R2:W-:Y:S01]  /*0130*/  STL [R1+0x230], RZ ;  /* 0x000230ff01007387 */ /* 0x0005e20000100800 */
[----:B------:R-:W-:-:S03]  /*0140*/  SHF.R.S32.HI R0, RZ, 0x9, R5 ;  /* 0x00000009ff007819 */ /* 0x000fc60000011405 */
[----:B------:R2:W-:Y:S02]  /*0150*/  STL [R1+0x234], RZ ;  /* 0x000234ff01007387 */ /* 0x0005e40000100800 */
[----:B------:R-:W-:Y:S02]  /*0160*/  IMAD.SHL.U32 R0, R0, 0x8, RZ ;  /* 0x0000000800007824 */ /* 0x000fe400078e00ff */
[----:B------:R2:W-:Y:S03]  /*0170*/  STL [R1+0x238], RZ ;  /* 0x000238ff01007387 */ /* 0x0005e60000100800 */
[-C--:B------:R-:W-:Y:S01]  /*0180*/  IABS R9, R0.reuse ;  /* 0x0000000000097213 */ /* 0x080fe20000000000 */
[----:B------:R2:W-:Y:S01]  /*0190*/  STL [R1+0x23c], RZ ;  /* 0x00023cff01007387 */ /* 0x0005e20000100800 */
[----:B------:R-:W-:Y:S02]  /*01a0*/  IABS R12, R0 ;  /* 0x00000000000c7213 */ /* 0x000fe40000000000 */
[----:B------:R-:W0:Y:S01]  /*01b0*/  I2F.RP R4, R9 ;  /* 0x0000000900047306 */ /* 0x000e220000209400 */
[----:B------:R2:W-:Y:S04]  /*01c0*/  STL [R1+0x250], RZ ;  /* 0x000250ff01007387 */ /* 0x0005e80000100800 */
[----:B------:R2:W-:Y:S04]  /*01d0*/  STL [R1+0x254], RZ ;  /* 0x000254ff01007387 */ /* 0x0005e80000100800 */
[----:B------:R2:W-:Y:S04]  /*01e0*/  STL [R1+0x258], RZ ;  /* 0x000258ff01007387 */ /* 0x0005e80000100800 */
[----:B------:R2:W-:Y:S01]  /*01f0*/  STL [R1+0x25c], RZ ;  /* 0x00025cff01007387 */ /* 0x0005e20000100800 */
[----:B0-----:R-:W0:Y:S03]  /*0200*/  MUFU.RCP R4, R4 ;  /* 0x0000000400047308 */ /* 0x001e260000001000 */
[----:B------:R2:W-:Y:S04]  /*0210*/  STL [R1+0x270], RZ ;  /* 0x000270ff01007387 */ /* 0x0005e80000100800 */
[----:B------:R2:W-:Y:S04]  /*0220*/  STL [R1+0x274], RZ ;  /* 0x000274ff01007387 */ /* 0x0005e80000100800 */
[----:B------:R2:W-:Y:S04]  /*0230*/  STL [R1+0x278], RZ ;  /* 0x000278ff01007387 */ /* 0x0005e80000100800 */
[----:B------:R2:W-:Y:S01]  /*0240*/  STL [R1+0x27c], RZ ;  /* 0x00027cff01007387 */ /* 0x0005e20000100800 */
[----:B0-----:R-:W-:-:S03]  /*0250*/  VIADD R6, R4, 0xffffffe ;  /* 0x0ffffffe04067836 */ /* 0x001fc60000000000 */
[----:B------:R2:W-:Y:S01]  /*0260*/  STL [R1+0x290], RZ ;  /* 0x000290ff01007387 */ /* 0x0005e20000100800 */
[----:B------:R-:W-:Y:S01]  /*0270*/  IMAD.MOV R4, RZ, RZ, -R12 ;  /* 0x000000ffff047224 */ /* 0x000fe200078e0a0c */
[----:B------:R0:W3:Y:S02]  /*0280*/  F2I.FTZ.U32.TRUNC.NTZ R7, R6 ;  /* 0x0000000600077305 */ /* 0x0000e4000021f000 */
[----:B------:R2:W-:Y:S04]  /*0290*/  STL [R1+0x294], RZ ;  /* 0x000294ff01007387 */ /* 0x0005e80000100800 */
[----:B------:R2:W-:Y:S04]  /*02a0*/  STL [R1+0x298], RZ ;  /* 0x000298ff01007387 */ /* 0x0005e80000100800 */
[----:B------:R2:W-:Y:S01]  /*02b0*/  STL [R1+0x29c], RZ ;  /* 0x00029cff01007387 */ /* 0x0005e20000100800 */
[----:B0-----:R-:W-:-:S03]  /*02c0*/  IMAD.MOV.U32 R6, RZ, RZ, RZ ;  /* 0x000000ffff067224 */ /* 0x001fc600078e00ff */
[----:B------:R2:W-:Y:S01]  /*02d0*/  STL [R1+0x2b0], RZ ;  /* 0x0002b0ff01007387 */ /* 0x0005e20000100800 */
[----:B---3--:R-:W-:-:S03]  /*02e0*/  IMAD.MOV R8, RZ, RZ, -R7 ;  /* 0x000000ffff087224 */ /* 0x008fc600078e0a07 */
[----:B------:R2:W-:Y:S01]  /*02f0*/  STL [R1+0x2b4], RZ ;  /* 0x0002b4ff01007387 */ /* 0x0005e20000100800 */
[----:B------:R-:W-:-:S03]  /*0300*/  IMAD R11, R8, R9, RZ ;  /* 0x00000009080b7224 */ /* 0x000fc600078e02ff */
[----:B------:R2:W-:Y:S01]  /*0310*/  STL [R1+0x2b8], RZ ;  /* 0x0002b8ff01007387 */ /* 0x0005e20000100800 */
[----:B------:R-:W-:-:S03]  /*0320*/  IMAD.HI.U32 R7, R7, R11, R6 ;  /* 0x0000000b07077227 */ /* 0x000fc600078e0006 */
[----:B------:R2:W-:Y:S04]  /*0330*/  STL [R1+0x2bc], RZ ;  /* 0x0002bcff01007387 */ /* 0x0005e80000100800 */
        /* <DEDUP_REMOVED lines=204> */
[----:B------:R2:W-:Y:S01]  /*1000*/  STL [R1+0x7a0], RZ ;  /* 0x0007a0ff01007387 */ /* 0x0005e20000100800 */
[----:B------:R-:W0:Y:S03]  /*1010*/  S2R R5, SR_CTAID.X ;  /* 0x0000000000057919 */ /* 0x000e260000002500 */
        /* <DEDUP_REMOVED lines=8> */
[----:B0-----:R-:W-:-:S03]  /*10a0*/  IABS R10, R5 ;  /* 0x00000005000a7213 */ /* 0x001fc60000000000 */
[----:B------:R2:W-:Y:S02]  /*10b0*/  STL [R1+0x784], RZ ;  /* 0x000784ff01007387 */ /* 0x0005e40000100800 */
[----:B------:R-:W-:Y:S02]  /*10c0*/  IMAD.MOV.U32 R8, RZ, RZ, R10 ;  /* 0x000000ffff087224 */ /* 0x000fe400078e000a */
[----:B------:R2:W-:Y:S02]  /*10d0*/  STL [R1+0x788], RZ ;  /* 0x000788ff01007387 */ /* 0x0005e40000100800 */
[----:B------:R-:W-:Y:S02]  /*10e0*/  IMAD.HI.U32 R7, R7, R8, RZ ;  /* 0x0000000807077227 */ /* 0x000fe400078e00ff */
[----:B------:R2:W-:Y:S02]  /*10f0*/  STL [R1+0x78c], RZ ;  /* 0x00078cff01007387 */ /* 0x0005e40000100800 */
[----:B------:R-:W-:-:S02]  /*1100*/  IMAD R4, R7, R4, R8 ;  /* 0x0000000407047224 */ /* 0x000fc400078e0208 */
[----:B------:R2:W-:Y:S03]  /*1110*/  STL [R1+0x990], RZ ;  /* 0x000990ff01007387 */ /* 0x0005e60000100800 */
[----:B------:R-:W-:Y:S01]  /*1120*/  ISETP.GT.U32.AND P1, PT, R9, R4, PT ;  /* 0x000000040900720c */ /* 0x000fe20003f24070 */
[----:B------:R2:W-:Y:S04]  /*1130*/  STL [R1+0x994], RZ ;  /* 0x000994ff01007387 */ /* 0x0005e80000100800 */
[----:B------:R2:W-:Y:S04]  /*1140*/  STL [R1+0x998], RZ ;  /* 0x000998ff01007387 */ /* 0x0005e80000100800 */
[----:B------:R2:W-:Y:S04]  /*1150*/  STL [R1+0x99c], RZ ;  /* 0x00099cff01007387 */ /* 0x0005e80000100800 */
[----:B------:R2:W-:Y:S01]  /*1160*/  STL [R1+0x980], RZ ;  /* 0x000980ff01007387 */ /* 0x0005e20000100800 */
[----:B------:R-:W-:-:S02]  /*1170*/  @!P1 IMAD.IADD R4, R4, 0x1, -R9 ;  /* 0x0000000104049824 */ /* 0x000fc400078e0a09 */
[----:B------:R-:W-:Y:S01]  /*1180*/  @!P1 VIADD R7, R7, 0x1 ;  /* 0x0000000107079836 */ /* 0x000fe20000000000 */
[----:B------:R2:W-:Y:S01]  /*1190*/  STL [R1+0x984], RZ ;  /* 0x000984ff01007387 */ /* 0x0005e20000100800 */
[----:B------:R-:W-:Y:S02]  /*11a0*/  ISETP.NE.AND P1, PT, R0, RZ, PT ;  /* 0x000000ff0000720c */ /* 0x000fe40003f25270 */
[----:B------:R-:W-:Y:S01]  /*11b0*/  ISETP.GE.U32.AND P0, PT, R4, R9, PT ;  /* 0x000000090400720c */ /* 0x000fe20003f06070 */
[----:B------:R2:W-:Y:S01]  /*11c0*/  STL [R1+0x988], RZ ;  /* 0x000988ff01007387 */ /* 0x0005e20000100800 */
[----:B------:R-:W-:-:S03]  /*11d0*/  LOP3.LUT R4, R5, R0, RZ, 0x3c, !PT ;  /* 0x0000000005047212 */ /* 0x000fc600078e3cff */
[----:B------:R2:W-:Y:S01]  /*11e0*/  STL [R1+0x98c], RZ ;  /* 0x00098cff01007387 */ /* 0x0005e20000100800 */
[----:B------:R-:W-:Y:S01]  /*11f0*/  ISETP.GE.AND P2, PT, R4, RZ, PT ;  /* 0x000000ff0400720c */ /* 0x000fe20003f46270 */
[----:B------:R-:W-:Y:S02]  /*1200*/  VIADD R4, R2, 0x3f ;  /* 0x0000003f02047836 */ /* 0x000fe40000000000 */
[----:B------:R2:W-:Y:S04]  /*1210*/  STL [R1+0x770], RZ ;  /* 0x000770ff01007387 */ /* 0x0005e80000100800 */
[----:B------:R2:W-:Y:S01]  /*1220*/  STL [R1+0x774], RZ ;  /* 0x000774ff01007387 */ /* 0x0005e20000100800 */
[----:B------:R-:W-:-:S03]  /*1230*/  @P0 VIADD R7, R7, 0x1 ;  /* 0x0000000107070836 */ /* 0x000fc60000000000 */
[----:B------:R2:W-:Y:S01]  /*1240*/  STL [R1+0x778], RZ ;  /* 0x000778ff01007387 */ /* 0x0005e20000100800 */
[----:B------:R-:W-:Y:S01]  /*1250*/  IMAD.MOV.U32 R6, RZ, RZ, R7 ;  /* 0x000000ffff067224 */ /* 0x000fe200078e0007 */
[----:B------:R-:W-:Y:S02]  /*1260*/  SHF.R.S32.HI R7, RZ, 0x1f, R4 ;  /* 0x0000001fff077819 */ /* 0x000fe40000011404 */
[----:B------:R2:W-:Y:S01]  /*1270*/  STL [R1+0x77c], RZ ;  /* 0x00077cff01007387 */ /* 0x0005e20000100800 */
[----:B------:R-:W-:Y:S01]  /*1280*/  @!P2 IMAD.MOV R6, RZ, RZ, -R6 ;  /* 0x000000ffff06a224 */ /* 0x000fe200078e0a06 */
[----:B------:R-:W-:Y:S02]  /*1290*/  @!P1 LOP3.LUT R6, RZ, R0, RZ, 0x33, !PT ;  /* 0x00000000ff069212 */ /* 0x000fe400078e33ff */
[----:B------:R2:W-:Y:S01]  /*12a0*/  STL [R1+0x760], RZ ;  /* 0x000760ff01007387 */ /* 0x0005e20000100800 */
[----:B------:R-:W-:Y:S02]  /*12b0*/  LEA.HI R7, R7, R4, RZ, 0x6 ;  /* 0x0000000407077211 */ /* 0x000fe400078f30ff */
[----:B------:R-:W-:Y:S01]  /*12c0*/  IMAD.SHL.U32 R4, R6, 0x8, RZ ;  /* 0x0000000806047824 */ /* 0x000fe200078e00ff */
[----:B------:R2:W-:Y:S01]  /*12d0*/  STL [R1+0x764], RZ ;  /* 0x000764ff01007387 */ /* 0x0005e20000100800 */
[----:B------:R-:W-:-:S03]  /*12e0*/  IMAD.MOV R6, RZ, RZ, -R6 ;  /* 0x000000ffff067224 */ /* 0x000fc600078e0a06 */
[----:B------:R2:W-:Y:S01]  /*12f0*/  STL [R1+0x768], RZ ;  /* 0x000768ff01007387 */ /* 0x0005e20000100800 */
[----:B------:R-:W-:Y:S01]  /*1300*/  LEA.HI.SX32 R7, R7, -R4, 0x1a ;  /* 0x8000000407077211 */ /* 0x000fe200078fd2ff */
[----:B------:R-:W-:Y:S02]  /*1310*/  IMAD R13, R0, R6, R5 ;  /* 0x00000006000d7224 */ /* 0x000fe400078e0205 */
[----:B------:R2:W-:Y:S01]  /*1320*/  STL [R1+0x76c], RZ ;  /* 0x00076cff01007387 */ /* 0x0005e20000100800 */
[----:B------:R-:W-:Y:S01]  /*1330*/  VIMNMX R8, R7, 0x8, PT ;  /* 0x0000000807087848 */ /* 0x000fe20003fe0100 */
[----:B------:R-:W-:Y:S02]  /*1340*/  IMAD.MOV.U32 R6, RZ, RZ, RZ ;  /* 0x000000ffff067224 */ /* 0x000fe400078e00ff */
[----:B------:R2:W-:Y:S01]  /*1350*/  STL [R1+0x750], RZ ;  /* 0x000750ff01007387 */ /* 0x0005e20000100800 */
[-C--:B------:R-:W-:Y:S02]  /*1360*/  IABS R10, R8.reuse ;  /* 0x00000008000a7213 */ /* 0x080fe40000000000 */
[----:B------:R-:W-:Y:S01]  /*1370*/  IABS R0, R8 ;  /* 0x0000000800007213 */ /* 0x000fe20000000000 */
[----:B------:R2:W-:Y:S01]  /*1380*/  STL [R1+0x754], RZ ;  /* 0x000754ff01007387 */ /* 0x0005e20000100800 */
[----:B------:R-:W0:Y:S03]  /*1390*/  I2F.RP R9, R10 ;  /* 0x0000000a00097306 */ /* 0x000e260000209400 */
        /* <DEDUP_REMOVED lines=10> */
[----:B------:R2:W-:Y:S04]  /*1440*/  STL [R1+0x738], RZ ;  /* 0x000738ff01007387 */ /* 0x0005e80000100800 */
[----:B------:R2:W-:Y:S01]  /*1450*/  STL [R1+0x73c], RZ ;  /* 0x00073cff01007387 */ /* 0x0005e20000100800 */
[----:B------:R-:W0:Y:S03]  /*1460*/  F2I.FTZ.U32.TRUNC.NTZ R7, R7 ;  /* 0x0000000700077305 */ /* 0x000e26000021f000 */
[----:B------:R2:W-:Y:S04]  /*1470*/  STL [R1+0x720], RZ ;  /* 0x000720ff01007387 */ /* 0x0005e80000100800 */
[----:B------:R2:W-:Y:S04]  /*1480*/  STL [R1+0x724], RZ ;  /* 0x000724ff01007387 */ /* 0x0005e80000100800 */
[----:B------:R2:W-:Y:S04]  /*1490*/  STL [R1+0x728], RZ ;  /* 0x000728ff01007387 */ /* 0x0005e80000100800 */
[----:B------:R2:W-:Y:S01]  /*14a0*/  STL [R1+0x72c], RZ ;  /* 0x00072cff01007387 */ /* 0x0005e20000100800 */
[----:B0-----:R-:W-:-:S03]  /*14b0*/  IMAD.MOV R11, RZ, RZ, -R7 ;  /* 0x000000ffff0b7224 */ /* 0x001fc600078e0a07 */
[----:B------:R2:W-:Y:S01]  /*14c0*/  STL [R1+0x710], RZ ;  /* 0x000710ff01007387 */ /* 0x0005e20000100800 */
[----:B------:R-:W-:Y:S01]  /*14d0*/  IMAD.MOV.U32 R5, RZ, RZ, R11 ;  /* 0x000000ffff057224 */ /* 0x000fe200078e000b */
[----:B------:R-:W-:Y:S02]  /*14e0*/  IABS R11, R13 ;  /* 0x0000000d000b7213 */ /* 0x000fe40000000000 */
[----:B------:R2:W-:Y:S01]  /*14f0*/  STL [R1+0x714], RZ ;  /* 0x000714ff01007387 */ /* 0x0005e20000100800 */
[----:B------:R-:W-:-:S03]  /*1500*/  IMAD R5, R5, R10, RZ ;  /* 0x0000000a05057224 */ /* 0x000fc600078e02ff */
[----:B------:R2:W-:Y:S01]  /*1510*/  STL [R1+0x718], RZ ;  /* 0x000718ff01007387 */ /* 0x0005e20000100800 */
[----:B------:R-:W-:-:S03]  /*1520*/  IMAD.HI.U32 R6, R7, R5, R6 ;  /* 0x0000000507067227 */ /* 0x000fc600078e0006 */
[----:B------:R2:W-:Y:S01]  /*1530*/  STL [R1+0x71c], RZ ;  /* 0x00071cff01007387 */ /* 0x0005e20000100800 */
[----:B------:R-:W-:Y:S02]  /*1540*/  IMAD.MOV R5, RZ, RZ, -R0 ;  /* 0x000000ffff057224 */ /* 0x000fe400078e0a00 */
[----:B------:R-:W-:Y:S01]  /*1550*/  IMAD.HI.U32 R0, R6, R11, RZ ;  /* 0x0000000b06007227 */ /* 0x000fe200078e00ff */
[----:B------:R2:W-:Y:S01]  /*1560*/  STL [R1+0x700], RZ ;  /* 0x000700ff01007387 */ /* 0x0005e20000100800 */
[----:B-1----:R-:W-:Y:S02]  /*1570*/  LOP3.LUT R6, R16, 0x20, RZ, 0xc0, !PT ;  /* 0x0000002010067812 */ /* 0x002fe400078ec0ff */
[----:B------:R-:W-:Y:S01]  /*1580*/  IMAD R5, R0, R5, R11 ;  /* 0x0000000500057224 */ /* 0x000fe200078e020b */
[----:B------:R2:W-:Y:S01]  /*1590*/  STL [R1+0x704], RZ ;  /* 0x000704ff01007387 */ /* 0x0005e20000100800 */
[----:B------:R-:W-:Y:S02]  /*15a0*/  R2UR UR5, R6 ;  /* 0x00000000060572ca */ /* 0x000fe400000e0000 */
[----:B------:R-:W-:Y:S01]  /*15b0*/  LOP3.LUT R6, R16, 0x3f, RZ, 0xc0, !PT ;  /* 0x0000003f10067812 */ /* 0x000fe200078ec0ff */
[----:B------:R2:W-:Y:S01]  /*15c0*/  STL [R1+0x708], RZ ;  /* 0x000708ff01007387 */ /* 0x0005e20000100800 */
[----:B------:R-:W-:-:S03]  /*15d0*/  ISETP.GT.U32.AND P1, PT, R10, R5, PT ;  /* 0x000000050a00720c */ /* 0x000fc60003f24070 */
[----:B------:R2:W-:Y:S04]  /*15e0*/  STL [R1+0x70c], RZ ;  /* 0x00070cff01007387 */ /* 0x0005e80000100800 */
[----:B------:R2:W-:Y:S04]  /*15f0*/  STL [R1+0x6f0], RZ ;  /* 0x0006f0ff01007387 */ /* 0x0005e80000100800 */
[----:B------:R2:W-:Y:S02]  /*1600*/  STL [R1+0x6f4], RZ ;  /* 0x0006f4ff01007387 */ /* 0x0005e40000100800 */
[----:B------:R-:W-:-:S02]  /*1610*/  @!P1 IMAD.IADD R5, R5, 0x1, -R10 ;  /* 0x0000000105059824 */ /* 0x000fc400078e0a0a */
[----:B------:R2:W-:Y:S01]  /*1620*/  STL [R1+0x6f8], RZ ;  /* 0x0006f8ff01007387 */ /* 0x0005e20000100800 */
[----:B------:R-:W-:Y:S01]  /*1630*/  @!P1 VIADD R0, R0, 0x1 ;  /* 0x0000000100009836 */ /* 0x000fe20000000000 */
[----:B------:R-:W-:Y:S02]  /*1640*/  ISETP.NE.AND P1, PT, R8, RZ, PT ;  /* 0x000000ff0800720c */ /* 0x000fe40003f25270 */
[----:B------:R2:W-:Y:S01]  /*1650*/  STL [R1+0x6fc], RZ ;  /* 0x0006fcff01007387 */ /* 0x0005e20000100800 */
[----:B------:R-:W-:Y:S02]  /*1660*/  ISETP.GE.U32.AND P0, PT, R5, R10, PT ;  /* 0x0000000a0500720c */ /* 0x000fe40003f06070 */
[----:B------:R-:W-:Y:S01]  /*1670*/  LOP3.LUT R5, R13, R8, RZ, 0x3c, !PT ;  /* 0x000000080d057212 */ /* 0x000fe200078e3cff */
[----:B------:R2:W-:Y:S03]  /*1680*/  STL [R1+0x6e0], RZ ;  /* 0x0006e0ff01007387 */ /* 0x0005e60000100800 */
[----:B------:R-:W-:Y:S01]  /*1690*/  ISETP.GE.AND P2, PT, R5, RZ, PT ;  /* 0x000000ff0500720c */ /* 0x000fe20003f46270 */
[----:B------:R2:W-:Y:S04]  /*16a0*/  STL [R1+0x6e4], RZ ;  /* 0x0006e4ff01007387 */ /* 0x0005e80000100800 */
[----:B------:R2:W-:Y:S02]  /*16b0*/  STL [R1+0x6e8], RZ ;  /* 0x0006e8ff01007387 */ /* 0x0005e40000100800 */
[----:B------:R-:W-:-:S02]  /*16c0*/  @P0 VIADD R0, R0, 0x1 ;  /* 0x0000000100000836 */ /* 0x000fc40000000000 */
[----:B------:R2:W-:Y:S04]  /*16d0*/  STL [R1+0x6ec], RZ ;  /* 0x0006ecff01007387 */ /* 0x0005e80000100800 */
[----:B------:R2:W-:Y:S01]  /*16e0*/  STL [R1+0x6d0], RZ ;  /* 0x0006d0ff01007387 */ /* 0x0005e20000100800 */
[----:B------:R-:W-:Y:S01]  /*16f0*/  @!P2 IMAD.MOV R0, RZ, RZ, -R0 ;  /* 0x000000ffff00a224 */ /* 0x000fe200078e0a00 */
[----:B------:R-:W-:Y:S02]  /*1700*/  @!P1 LOP3.LUT R0, RZ, R8, RZ, 0x33, !PT ;  /* 0x00000008ff009212 */ /* 0x000fe400078e33ff */
[----:B------:R2:W-:Y:S03]  /*1710*/  STL [R1+0x6d4], RZ ;  /* 0x0006d4ff01007387 */ /* 0x0005e60000100800 */
[----:B------:R-:W-:Y:S01]  /*1720*/  IMAD.MOV R5, RZ, RZ, -R0 ;  /* 0x000000ffff057224 */ /* 0x000fe200078e0a00 */
[----:B------:R2:W-:Y:S01]  /*1730*/  STL [R1+0x6d8], RZ ;  /* 0x0006d8ff01007387 */ /* 0x0005e20000100800 */
[----:B------:R-:W-:-:S02]  /*1740*/  IMAD.SHL.U32 R0, R0, 0x200, RZ ;  /* 0x0000020000007824 */ /* 0x000fc400078e00ff */
[----:B------:R-:W-:Y:S01]  /*1750*/  IMAD R5, R8, R5, R13 ;  /* 0x0000000508057224 */ /* 0x000fe200078e020d */
[----:B------:R2:W-:Y:S03]  /*1760*/  STL [R1+0x6dc], RZ ;  /* 0x0006dcff01007387 */ /* 0x0005e60000100800 */
[----:B------:R-:W-:Y:S01]  /*1770*/  IMAD.IADD R4, R4, 0x1, R5 ;  /* 0x0000000104047824 */ /* 0x000fe200078e0205 */
[----:B------:R2:W-:Y:S01]  /*1780*/  STL [R1+0x6c0], RZ ;  /* 0x0006c0ff01007387 */ /* 0x0005e20000100800 */
[----:B------:R-:W0:Y:S02]  /*1790*/  LDC R5, c[0x0][0x230] ;  /* 0x00008c00ff057b82 */ /* 0x000e240000000800 */
[----:B------:R-:W-:Y:S01]  /*17a0*/  IMAD R28, R4, 0x40, R6 ;  /* 0x00000040041c7824 */ /* 0x000fe200078e0206 */
[----:B------:R2:W-:Y:S04]  /*17b0*/  STL [R1+0x6c4], RZ ;  /* 0x0006c4ff01007387 */ /* 0x0005e80000100800 */
[----:B------:R2:W-:Y:S04]  /*17c0*/  STL [R1+0x6c8], RZ ;  /* 0x0006c8ff01007387 */ /* 0x0005e80000100800 */
[----:B------:R2:W-:Y:S04]  /*17d0*/  STL [R1+0x6cc], RZ ;  /* 0x0006ccff01007387 */ /* 0x0005e80000100800 */
[----:B------:R2:W-:Y:S04]  /*17e0*/  STL [R1+0x6b0], RZ ;  /* 0x0006b0ff01007387 */ /* 0x0005e80000100800 */
[----:B------:R2:W-:Y:S04]  /*17f0*/  STL [R1+0x6b4], RZ ;  /* 0x0006b4ff01007387 */ /* 0x0005e80000100800 */
[----:B------:R2:W-:Y:S01]  /*1800*/  STL [R1+0x6b8], RZ ;  /* 0x0006b8ff01007387 */ /* 0x0005e20000100800 */
[----:B0-----:R-:W-:-:S03]  /*1810*/  VIADD R5, R5, 0x1f ;  /* 0x0000001f05057836 */ /* 0x001fc60000000000 */
[----:B------:R2:W-:Y:S02]  /*1820*/  STL [R1+0x6bc], RZ ;  /* 0x0006bcff01007387 */ /* 0x0005e40000100800 */
[----:B------:R-:W-:Y:S02]  /*1830*/  ISETP.GE.AND P0, PT, R5, 0x20, PT ;  /* 0x000000200500780c */ /* 0x000fe40003f06270 */
        /* <DEDUP_REMOVED lines=180> */
[----:B------:R2:W-:Y:S04]  /*2380*/  STL [R1+0x15d4], R28 ;  /* 0x0015d41c01007387 */ /* 0x0005e80000100800 */
        /* <DEDUP_REMOVED lines=28> */
[----:B------:R-:W-:Y:S05]  /*2550*/  @!P0 BRA `(.L_x_0) ;  /* 0x000003dc00208947 */ /* 0x000fea0003800000 */
[----:B------:R-:W-:Y:S01]  /*2560*/  IABS R11, R3 ;  /* 0x00000003000b7213 */ /* 0x000fe20000000000 */
[----:B------:R-:W-:Y:S01]  /*2570*/  IMAD.U32 R7, RZ, RZ, UR5 ;  /* 0x00000005ff077e24 */ /* 0x000fe2000f8e00ff */
[----:B------:R-:W-:Y:S01]  /*2580*/  STL [R1+0x1708], R3 ;  /* 0x0017080301007387 */ /* 0x000fe20000100800 */
[----:B------:R-:W-:Y:S01]  /*2590*/  IMAD.MOV.U32 R14, RZ, RZ, RZ ;  /* 0x000000ffff0e7224 */ /* 0x000fe200078e00ff */
[----:B------:R-:W0:Y:S01]  /*25a0*/  I2F.RP R6, R11 ;  /* 0x0000000b00067306 */ /* 0x000e220000209400 */
[----:B------:R-:W-:Y:S01]  /*25b0*/  ULDC UR6, c[0x0][0x23c] ;  /* 0x00008f0000067ab9 */ /* 0x000fe20000000800 */
[----:B------:R-:W-:Y:S01]  /*25c0*/  LEA.HI R12, R7, R0, RZ, 0x1b ;  /* 0x00000000070c7211 */ /* 0x000fe200078fd8ff */
[----:B------:R1:W-:Y:S01]  /*25d0*/  STL [R1+0x15d8], R0 ;  /* 0x0015d80001007387 */ /* 0x0003e20000100800 */
[----:B------:R-:W-:Y:S01]  /*25e0*/  ULDC.64 UR8, c[0x0][0x218] ;  /* 0x0000860000087ab9 */ /* 0x000fe20000000a00 */
[----:B------:R-:W-:Y:S01]  /*25f0*/  ULDC UR7, c[0x0][0x240] ;  /* 0x0000900000077ab9 */ /* 0x000fe20000000800 */
[----:B------:R-:W-:Y:S01]  /*2600*/  ULDC.64 UR10, c[0x0][0x210] ;  /* 0x00008400000a7ab9 */ /* 0x000fe20000000a00 */
[----:B------:R-:W-:-:S02]  /*2610*/  VIADD R4, R12, 0x1fe ;  /* 0x000001fe0c047836 */ /* 0x000fc40000000000 */
[C---:B------:R-:W-:Y:S02]  /*2620*/  VIADD R13, R12.reuse, 0x1fc ;  /* 0x000001fc0c0d7836 */ /* 0x040fe40000000000 */
[C---:B------:R-:W-:Y:S01]  /*2630*/  VIADD R17, R12.reuse, 0x1f4 ;  /* 0x000001f40c117836 */ /* 0x040fe20000000000 */
[----:B------:R-:W-:Y:S01]  /*2640*/  IABS R9, R4 ;  /* 0x0000000400097213 */ /* 0x000fe20000000000 */
[----:B------:R-:W-:Y:S01]  /*2650*/  VIADD R29, R12, 0x16 ;  /* 0x000000160c1d7836 */ /* 0x000fe20000000000 */
[----:B------:R-:W-:Y:S01]  /*2660*/  IABS R10, R13 ;  /* 0x0000000d000a7213 */ /* 0x000fe20000000000 */
[----:B0-----:R-:W0:Y:S01]  /*2670*/  MUFU.RCP R6, R6 ;  /* 0x0000000600067308 */ /* 0x001e220000001000 */
[----:B------:R-:W-:Y:S02]  /*2680*/  ISETP.GE.AND P0, PT, R4, RZ, PT ;  /* 0x000000ff0400720c */ /* 0x000fe40003f06270 */
[----:B------:R-:W-:Y:S01]  /*2690*/  ISETP.GE.AND P4, PT, R13, RZ, PT ;  /* 0x000000ff0d00720c */ /* 0x000fe20003f86270 */
[----:B------:R-:W-:Y:S01]  /*26a0*/  VIADD R13, R12, 0x1f0 ;  /* 0x000001f00c0d7836 */ /* 0x000fe20000000000 */
[----:B------:R-:W-:-:S04]  /*26b0*/  IABS R22, R17 ;  /* 0x0000001100167213 */ /* 0x000fc80000000000 */
[----:B------:R-:W-:Y:S01]  /*26c0*/  IABS R18, R13 ;  /* 0x0000000d00127213 */ /* 0x000fe20000000000 */
[----:B0-----:R-:W-:Y:S01]  /*26d0*/  VIADD R15, R6, 0xffffffe ;  /* 0x0ffffffe060f7836 */ /* 0x001fe20000000000 */
[----:B------:R-:W-:-:S05]  /*26e0*/  LOP3.LUT R6, R16, 0x3, RZ, 0xc0, !PT ;  /* 0x0000000310067812 */ /* 0x000fca00078ec0ff */
[----:B------:R-:W0:Y:S02]  /*26f0*/  F2I.FTZ.U32.TRUNC.NTZ R15, R15 ;  /* 0x0000000f000f7305 */ /* 0x000e24000021f000 */
[----:B0-----:R-:W-:-:S04]  /*2700*/  IMAD.MOV R8, RZ, RZ, -R15 ;  /* 0x000000ffff087224 */ /* 0x001fc800078e0a0f */
[----:B------:R-:W-:Y:S01]  /*2710*/  IMAD R7, R8, R11, RZ ;  /* 0x0000000b08077224 */ /* 0x000fe200078e02ff */
[----:B------:R-:W-:-:S03]  /*2720*/  SHF.R.S32.HI R8, RZ, 0x1f, R5 ;  /* 0x0000001fff087819 */ /* 0x000fc60000011405 */
[----:B------:R-:W-:Y:S01]  /*2730*/  IMAD.HI.U32 R14, R15, R7, R14 ;  /* 0x000000070f0e7227 */ /* 0x000fe200078e000e */
[----:B------:R-:W-:Y:S02]  /*2740*/  SHF.R.U32.HI R7, RZ, 0x2, R16 ;  /* 0x00000002ff077819 */ /* 0x000fe40000011610 */
[----:B-1----:R-:W-:Y:S01]  /*2750*/  LEA.HI R0, R8, R5, RZ, 0x5 ;  /* 0x0000000508007211 */ /* 0x002fe200078f28ff */
[----:B------:R-:W-:Y:S01]  /*2760*/  IMAD R8, R6, 0x110, RZ ;  /* 0x0000011006087824 */ /* 0x000fe200078e02ff */
[----:B------:R-:W-:Y:S01]  /*2770*/  SGXT.U32 R7, R7, 0x3 ;  /* 0x000000030707781a */ /* 0x000fe20000000000 */
[----:B------:R-:W-:Y:S02]  /*2780*/  IMAD.HI.U32 R5, R14, R9, RZ ;  /* 0x000000090e057227 */ /* 0x000fe400078e00ff */
[----:B------:R0:W-:Y:S02]  /*2790*/  STL [R1+0x9c8], R0 ;  /* 0x0009c80001007387 */ /* 0x0001e40000100800 */
[----:B------:R-:W-:-:S02]  /*27a0*/  IMAD.MOV.U32 R6, RZ, RZ, R10 ;  /* 0x000000ffff067224 */ /* 0x000fc400078e000a */
[C---:B------:R-:W-:Y:S02]  /*27b0*/  VIADD R15, R12.reuse, 0x1fa ;  /* 0x000001fa0c0f7836 */ /* 0x040fe40000000000 */
[----:B------:R-:W-:Y:S02]  /*27c0*/  IMAD.MOV R10, RZ, RZ, -R5 ;  /* 0x000000ffff0a7224 */ /* 0x000fe400078e0a05 */
[----:B------:R-:W-:Y:S01]  /*27d0*/  VIADD R16, R12, 0x1f8 ;  /* 0x000001f80c107836 */ /* 0x000fe20000000000 */
[----:B------:R-:W-:Y:S01]  /*27e0*/  ISETP.GE.AND P5, PT, R15, RZ, PT ;  /* 0x000000ff0f00720c */ /* 0x000fe20003fa6270 */
[C---:B------:R-:W-:Y:S01]  /*27f0*/  IMAD R5, R11.reuse, R10, R9 ;  /* 0x0000000a0b057224 */ /* 0x040fe200078e0209 */
[----:B0-----:R-:W-:Y:S01]  /*2800*/  LOP3.LUT R0, R8, R7, RZ, 0xfc, !PT ;  /* 0x0000000708007212 */ /* 0x001fe200078efcff */
[----:B------:R-:W-:Y:S01]  /*2810*/  IMAD.HI.U32 R7, R14, R6, RZ ;  /* 0x000000060e077227 */ /* 0x000fe200078e00ff */
[----:B------:R-:W-:Y:S02]  /*2820*/  IABS R8, R15 ;  /* 0x0000000f00087213 */ /* 0x000fe40000000000 */
[C---:B------:R-:W-:Y:S01]  /*2830*/  ISETP.GT.U32.AND P1, PT, R11.reuse, R5, PT ;  /* 0x000000050b00720c */ /* 0x040fe20003f24070 */
[----:B------:R-:W-:Y:S01]  /*2840*/  IMAD.MOV R7, RZ, RZ, -R7 ;  /* 0x000000ffff077224 */ /* 0x000fe200078e0a07 */
[----:B------:R-:W-:Y:S01]  /*2850*/  IABS R9, R16 ;  /* 0x0000001000097213 */ /* 0x000fe20000000000 */
[----:B------:R-:W-:Y:S01]  /*2860*/  IMAD.MOV.U32 R10, RZ, RZ, R8 ;  /* 0x000000ffff0a7224 */ /* 0x000fe200078e0008 */
[----:B------:R-:W-:Y:S01]  /*2870*/  ISETP.GE.AND P2, PT, R16, RZ, PT ;  /* 0x000000ff1000720c */ /* 0x000fe20003f46270 */
[----:B------:R-:W-:Y:S01]  /*2880*/  IMAD R6, R11, R7, R6 ;  /* 0x000000070b067224 */ /* 0x000fe200078e0206 */
[----:B------:R0:W-:Y:S01]  /*2890*/  STL [R1+0xb8], R0 ;  /* 0x0000b80001007387 */ /* 0x0001e20000100800 */
[----:B------:R-:W-:-:S03]  /*28a0*/  IMAD.HI.U32 R4, R14, R10, RZ ;  /* 0x0000000a0e047227 */ /* 0x000fc600078e00ff */
[----:B------:R-:W-:Y:S01]  /*28b0*/  ISETP.GT.U32.AND P3, PT, R11, R6, PT ;  /* 0x000000060b00720c */ /* 0x000fe20003f64070 */
[----:B------:R-:W-:Y:S02]  /*28c0*/  IMAD.MOV R4, RZ, RZ, -R4 ;  /* 0x000000ffff047224 */ /* 0x000fe400078e0a04 */
[----:B------:R-:W-:Y:S02]  /*28d0*/  @!P1 IMAD.IADD R5, R5, 0x1, -R11 ;  /* 0x0000000105059824 */ /* 0x000fe400078e0a0b */
[C---:B------:R-:W-:Y:S02]  /*28e0*/  IMAD R10, R11.reuse, R4, R10 ;  /* 0x000000040b0a7224 */ /* 0x040fe400078e020a */
[----:B------:R-:W-:Y:S01]  /*28f0*/  IMAD.MOV.U32 R8, RZ, RZ, R9 ;  /* 0x000000ffff087224 */ /* 0x000fe200078e0009 */
[----:B------:R-:W-:Y:S01]  /*2900*/  ISETP.GT.U32.AND P1, PT, R11, R5, PT ;  /* 0x000000050b00720c */ /* 0x000fe20003f24070 */
[----:B------:R-:W-:Y:S02]  /*2910*/  VIADD R15, R12, 0x1f6 ;  /* 0x000001f60c0f7836 */ /* 0x000fe40000000000 */
[----:B------:R-:W-:-:S03]  /*2920*/  IMAD.HI.U32 R7, R14, R8, RZ ;  /* 0x000000080e077227 */ /* 0x000fc600078e00ff */
[----:B------:R-:W-:Y:S01]  /*2930*/  IABS R9, R15 ;  /* 0x0000000f00097213 */ /* 0x000fe20000000000 */
[----:B------:R-:W-:Y:S01]  /*2940*/  @!P3 IMAD.IADD R6, R6, 0x1, -R11 ;  /* 0x000000010606b824 */ /* 0x000fe200078e0a0b */
[C---:B------:R-:W-:Y:S01]  /*2950*/  ISETP.GT.U32.AND P3, PT, R11.reuse, R10, PT ;  /* 0x0000000a0b00720c */ /* 0x040fe20003f64070 */
[----:B------:R-:W-:Y:S02]  /*2960*/  IMAD.MOV R7, RZ, RZ, -R7 ;  /* 0x000000ffff077224 */ /* 0x000fe400078e0a07 */
[----:B------:R-:W-:Y:S01]  /*2970*/  IMAD.HI.U32 R4, R14, R9, RZ ;  /* 0x000000090e047227 */ /* 0x000fe200078e00ff */
[----:B------:R-:W-:-:S03]  /*2980*/  ISETP.GT.U32.AND P6, PT, R11, R6, PT ;  /* 0x000000060b00720c */ /* 0x000fc60003fc4070 */
[----:B------:R-:W-:Y:S02]  /*2990*/  IMAD R8, R11, R7, R8 ;  /* 0x000000070b087224 */ /* 0x000fe400078e0208 */
[--C-:B------:R-:W-:Y:S02]  /*29a0*/  @!P1 IMAD.IADD R5, R5, 0x1, -R11.reuse ;  /* 0x0000000105059824 */ /* 0x100fe400078e0a0b */
[----:B------:R-:W-:Y:S01]  /*29b0*/  IMAD.MOV R4, RZ, RZ, -R4 ;  /* 0x000000ffff047224 */ /* 0x000fe200078e0a04 */
[C---:B------:R-:W-:Y:S01]  /*29c0*/  ISETP.GT.U32.AND P1, PT, R11.reuse, R8, PT ;  /* 0x000000080b00720c */ /* 0x040fe20003f24070 */
[----:B------:R-:W-:Y:S02]  /*29d0*/  @!P3 IMAD.IADD R10, R10, 0x1, -R11 ;  /* 0x000000010a0ab824 */ /* 0x000fe400078e0a0b */
[C---:B------:R-:W-:Y:S02]  /*29e0*/  IMAD R4, R11.reuse, R4, R9 ;  /* 0x000000040b047224 */ /* 0x040fe400078e0209 */
[----:B------:R-:W-:Y:S01]  /*29f0*/  @!P6 IMAD.IADD R6, R6, 0x1, -R11 ;  /* 0x000000010606e824 */ /* 0x000fe200078e0a0b */
[C---:B------:R-:W-:Y:S01]  /*2a00*/  ISETP.GT.U32.AND P6, PT, R11.reuse, R10, PT ;  /* 0x0000000a0b00720c */ /* 0x040fe20003fc4070 */
[----:B------:R-:W-:Y:S01]  /*2a10*/  VIADD R7, R12, 0x1f2 ;  /* 0x000001f20c077836 */ /* 0x000fe20000000000 */
[----:B------:R-:W-:Y:S01]  /*2a20*/  ISETP.GT.U32.AND P3, PT, R11, R4, PT ;  /* 0x000000040b00720c */ /* 0x000fe20003f64070 */
[----:B------:R-:W-:-:S03]  /*2a30*/  IMAD.HI.U32 R9, R14, R22, RZ ;  /* 0x000000160e097227 */ /* 0x000fc600078e00ff */
[----:B------:R-:W-:Y:S01]  /*2a40*/  IABS R20, R7 ;  /* 0x0000000700147213 */ /* 0x000fe20000000000 */
[----:B------:R-:W-:Y:S01]  /*2a50*/  @!P1 IMAD.IADD R8, R8, 0x1, -R11 ;  /* 0x0000000108089824 */ /* 0x000fe200078e0a0b */
[----:B------:R-:W-:Y:S01]  /*2a60*/  ISETP.GE.AND P1, PT, R15, RZ, PT ;  /* 0x000000ff0f00720c */ /* 0x000fe20003f26270 */
[----:B------:R-:W-:Y:S02]  /*2a70*/  IMAD.MOV R21, RZ, RZ, -R9 ;  /* 0x000000ffff157224 */ /* 0x000fe400078e0a09 */
[----:B------:R-:W-:-:S04]  /*2a80*/  IMAD.HI.U32 R16, R14, R20, RZ ;  /* 0x000000140e107227 */ /* 0x000fc800078e00ff */
[----:B------:R-:W-:Y:S01]  /*2a90*/  @!P6 IMAD.IADD R10, R10, 0x1, -R11 ;  /* 0x000000010a0ae824 */ /* 0x000fe200078e0a0b */
[----:B------:R-:W-:Y:S01]  /*2aa0*/  ISETP.GT.U32.AND P6, PT, R11, R8, PT ;  /* 0x000000080b00720c */ /* 0x000fe20003fc4070 */
[----:B------:R-:W-:-:S04]  /*2ab0*/  IMAD.HI.U32 R19, R14, R18, RZ ;  /* 0x000000120e137227 */ /* 0x000fc800078e00ff */
[----:B------:R-:W-:Y:S02]  /*2ac0*/  IMAD.MOV R9, RZ, RZ, -R16 ;  /* 0x000000ffff097224 */ /* 0x000fe400078e0a10 */
[C---:B------:R-:W-:Y:S02]  /*2ad0*/  IMAD R22, R11.reuse, R21, R22 ;  /* 0x000000150b167224 */ /* 0x040fe400078e0216 */
[----:B------:R-:W-:Y:S02]  /*2ae0*/  @!P3 IMAD.IADD R4, R4, 0x1, -R11 ;  /* 0x000000010404b824 */ /* 0x000fe400078e0a0b */
[----:B------:R-:W-:Y:S01]  /*2af0*/  IMAD.MOV R16, RZ, RZ, -R19 ;  /* 0x000000ffff107224 */ /* 0x000fe200078e0a13 */
[----:B------:R-:W-:Y:S01]  /*2b00*/  ISETP.GT.U32.AND P3, PT, R11, R22, PT ;  /* 0x000000160b00720c */ /* 0x000fe20003f64070 */
[----:B0-----:R-:W-:Y:S02]  /*2b10*/  IMAD.MOV.U32 R0, RZ, RZ, R10 ;  /* 0x000000ffff007224 */ /* 0x001fe400078e000a */
[----:B------:R-:W-:-:S02]  /*2b20*/  VIADD R15, R12, 0x1ee ;  /* 0x000001ee0c0f7836 */ /* 0x000fc40000000000 */
[C---:B------:R-:W-:Y:S02]  /*2b30*/  IMAD R20, R11.reuse, R9, R20 ;  /* 0x000000090b147224 */ /* 0x040fe400078e0214 */
[----:B------:R-:W-:Y:S01]  /*2b40*/  @!P0 IMAD.MOV R5, RZ, RZ, -R5 ;  /* 0x000000ffff058224 */ /* 0x000fe200078e0a05 */
[C---:B------:R-:W-:Y:S01]  /*2b50*/  ISETP.GT.U32.AND P0, PT, R11.reuse, R4, PT ;  /* 0x000000040b00720c */ /* 0x040fe20003f04070 */
[----:B------:R-:W-:Y:S01]  /*2b60*/  @!P4 IMAD.MOV R6, RZ, RZ, -R6 ;  /* 0x000000ffff06c224 */ /* 0x000fe200078e0a06 */
[C---:B------:R-:W-:Y:S01]  /*2b70*/  ISETP.GT.U32.AND P4, PT, R11.reuse, R20, PT ;  /* 0x000000140b00720c */ /* 0x040fe20003f84070 */
[C---:B------:R-:W-:Y:S01]  /*2b80*/  IMAD R18, R11.reuse, R16, R18 ;  /* 0x000000100b127224 */ /* 0x040fe200078e0212 */
[----:B------:R-:W-:Y:S01]  /*2b90*/  IABS R16, R15 ;  /* 0x0000000f00107213 */ /* 0x000fe20000000000 */
[----:B------:R-:W-:Y:S01]  /*2ba0*/  @!P5 IMAD.MOV R0, RZ, RZ, -R0 ;  /* 0x000000ffff00d224 */ /* 0x000fe200078e0a00 */
[----:B------:R-:W-:Y:S01]  /*2bb0*/  STL [R1+0x170c], R5 ;  /* 0x00170c0501007387 */ /* 0x000fe20000100800 */
[----:B------:R-:W-:Y:S01]  /*2bc0*/  @!P6 IMAD.IADD R8, R8, 0x1, -R11 ;  /* 0x000000010808e824 */ /* 0x000fe200078e0a0b */
[----:B------:R-:W-:Y:S01]  /*2bd0*/  ISETP.GT.U32.AND P6, PT, R11, R18, PT ;  /* 0x000000120b00720c */ /* 0x000fe20003fc4070 */
[----:B------:R-:W-:Y:S01]  /*2be0*/  IMAD.HI.U32 R21, R14, R16, RZ ;  /* 0x000000100e157227 */ /* 0x000fe200078e00ff */
[----:B------:R-:W-:Y:S01]  /*2bf0*/  STL [R1+0x1710], R6 ;  /* 0x0017100601007387 */ /* 0x000fe20000100800 */
[----:B------:R-:W-:-:S02]  /*2c00*/  ISETP.GE.AND P5, PT, R17, RZ, PT ;  /* 0x000000ff1100720c */ /* 0x000fc40003fa6270 */
[----:B------:R-:W-:Y:S01]  /*2c10*/  IMAD.MOV R21, RZ, RZ, -R21 ;  /* 0x000000ffff157224 */ /* 0x000fe200078e0a15 */
[----:B------:R0:W-:Y:S01]  /*2c20*/  STL [R1+0x94], R0 ;  /* 0x0000940001007387 */ /* 0x0001e20000100800 */
[--C-:B------:R-:W-:Y:S01]  /*2c30*/  @!P0 IMAD.IADD R4, R4, 0x1, -R11.reuse ;  /* 0x0000000104048824 */ /* 0x100fe200078e0a0b */
[----:B------:R-:W-:Y:S01]  /*2c40*/  ISETP.GE.AND P0, PT, R7, RZ, PT ;  /* 0x000000ff0700720c */ /* 0x000fe20003f06270 */
[--C-:B------:R-:W-:Y:S01]  /*2c50*/  @!P3 IMAD.IADD R22, R22, 0x1, -R11.reuse ;  /* 0x000000011616b824 */ /* 0x100fe200078e0a0b */
[----:B------:R-:W-:Y:S01]  /*2c60*/  ISETP.GE.AND P3, PT, R13, RZ, PT ;  /* 0x000000ff0d00720c */ /* 0x000fe20003f66270 */
[C---:B------:R-:W-:Y:S02]  /*2c70*/  IMAD R16, R11.reuse, R21, R16 ;  /* 0x000000150b107224 */ /* 0x040fe400078e0210 */
[----:B------:R-:W-:Y:S01]  /*2c80*/  @!P4 IMAD.IADD R20, R20, 0x1, -R11 ;  /* 0x000000011414c824 */ /* 0x000fe200078e0a0b */
[----:B------:R-:W-:Y:S01]  /*2c90*/  ISETP.GT.U32.AND P4, PT, R11, R22, PT ;  /* 0x000000160b00720c */ /* 0x000fe20003f84070 */
[----:B------:R-:W-:-:S02]  /*2ca0*/  VIADD R9, R12, 0x1ec ;  /* 0x000001ec0c097836 */ /* 0x000fc40000000000 */
[----:B0-----:R-:W-:Y:S02]  /*2cb0*/  IMAD.MOV.U32 R0, RZ, RZ, R8 ;  /* 0x000000ffff007224 */ /* 0x001fe400078e0008 */
[----:B------:R-:W-:Y:S01]  /*2cc0*/  @!P6 IMAD.IADD R18, R18, 0x1, -R11 ;  /* 0x000000011212e824 */ /* 0x000fe200078e0a0b */
[----:B------:R-:W-:Y:S01]  /*2cd0*/  IABS R19, R9 ;  /* 0x0000000900137213 */ /* 0x000fe20000000000 */
[----:B------:R-:W-:Y:S01]  /*2ce0*/  @!P2 IMAD.MOV R0, RZ, RZ, -R0 ;  /* 0x000000ffff00a224 */ /* 0x000fe200078e0a00 */
[C---:B------:R-:W-:Y:S01]  /*2cf0*/  ISETP.GT.U32.AND P6, PT, R11.reuse, R20, PT ;  /* 0x000000140b00720c */ /* 0x040fe20003fc4070 */
[----:B------:R-:W-:Y:S01]  /*2d00*/  VIADD R13, R12, 0x1e8 ;  /* 0x000001e80c0d7836 */ /* 0x000fe20000000000 */
[----:B------:R-:W-:Y:S01]  /*2d10*/  ISETP.GT.U32.AND P2, PT, R11, R18, PT ;  /* 0x000000120b00720c */ /* 0x000fe20003f44070 */
[----:B------:R-:W-:Y:S01]  /*2d20*/  IMAD.MOV.U32 R10, RZ, RZ, R19 ;  /* 0x000000ffff0a7224 */ /* 0x000fe200078e0013 */
[----:B------:R0:W-:Y:S01]  /*2d30*/  STL [R1+0x9c], R0 ;  /* 0x00009c0001007387 */ /* 0x0001e20000100800 */
[----:B------:R-:W-:Y:S01]  /*2d40*/  @!P4 IMAD.IADD R22, R22, 0x1, -R11 ;  /* 0x000000011616c824 */ /* 0x000fe200078e0a0b */
[----:B------:R-:W-:Y:S01]  /*2d50*/  ISETP.GE.AND P4, PT, R15, RZ, PT ;  /* 0x000000ff0f00720c */ /* 0x000fe20003f86270 */
[----:B------:R-:W-:-:S04]  /*2d60*/  IMAD.HI.U32 R7, R14, R10, RZ ;  /* 0x0000000a0e077227 */ /* 0x000fc800078e00ff */
[----:B------:R-:W-:Y:S02]  /*2d70*/  IMAD.MOV R8, RZ, RZ, -R7 ;  /* 0x000000ffff087224 */ /* 0x000fe400078e0a07 */
[----:B------:R-:W-:Y:S02]  /*2d80*/  VIADD R7, R12, 0x1ea ;  /* 0x000001ea0c077836 */ /* 0x000fe40000000000 */
[----:B0-----:R-:W-:Y:S01]  /*2d90*/  IMAD.MOV.U32 R0, RZ, RZ, R4 ;  /* 0x000000ffff007224 */ /* 0x001fe200078e0004 */
[----:B------:R-:W-:Y:S01]  /*2da0*/  IABS R4, R13 ;  /* 0x0000000d00047213 */ /* 0x000fe20000000000 */
[----:B------:R-:W-:Y:S01]  /*2db0*/  @!P2 IMAD.IADD R18, R18, 0x1, -R11 ;  /* 0x000000011212a824 */ /* 0x000fe200078e0a0b */
[----:B------:R-:W-:Y:S01]  /*2dc0*/  ISETP.GE.AND P2, PT, R9, RZ, PT ;  /* 0x000000ff0900720c */ /* 0x000fe20003f46270 */
[----:B------:R-:W-:Y:S01]  /*2dd0*/  @!P1 IMAD.MOV R0, RZ, RZ, -R0 ;  /* 0x000000ffff009224 */ /* 0x000fe200078e0a00 */
[----:B------:R-:W-:Y:S01]  /*2de0*/  ISETP.GT.U32.AND P1, PT, R11, R16, PT ;  /* 0x000000100b00720c */ /* 0x000fe20003f24070 */
[----:B------:R-:W-:-:S02]  /*2df0*/  VIADD R9, R12, 0x1e6 ;  /* 0x000001e60c097836 */ /* 0x000fc40000000000 */
[----:B------:R-:W-:Y:S01]  /*2e00*/  IMAD R10, R11, R8, R10 ;  /* 0x000000080b0a7224 */ /* 0x000fe200078e020a */
[----:B------:R0:W-:Y:S01]  /*2e10*/  STL [R1+0x348], R0 ;  /* 0x0003480001007387 */ /* 0x0001e20000100800 */
[----:B------:R-:W-:Y:S01]  /*2e20*/  IMAD.HI.U32 R15, R14, R4, RZ ;  /* 0x000000040e0f7227 */ /* 0x000fe200078e00ff */
[----:B------:R-:W-:-:S03]  /*2e30*/  IABS R8, R7 ;  /* 0x0000000700087213 */ /* 0x000fc60000000000 */
[----:B------:R-:W-:Y:S01]  /*2e40*/  @!P6 IMAD.IADD R20, R20, 0x1, -R11 ;  /* 0x000000011414e824 */ /* 0x000fe200078e0a0b */
[----:B------:R-:W-:Y:S01]  /*2e50*/  ISETP.GT.U32.AND P6, PT, R11, R10, PT ;  /* 0x0000000a0b00720c */ /* 0x000fe20003fc4070 */
[----:B------:R-:W-:Y:S02]  /*2e60*/  IMAD.MOV R15, RZ, RZ, -R15 ;  /* 0x000000ffff0f7224 */ /* 0x000fe400078e0a0f */
[----:B------:R-:W-:Y:S01]  /*2e70*/  @!P1 IMAD.IADD R16, R16, 0x1, -R11 ;  /* 0x0000000110109824 */ /* 0x000fe200078e0a0b */
[----:B------:R-:W-:Y:S01]  /*2e80*/  ISETP.GE.AND P1, PT, R7, RZ, PT ;  /* 0x000000ff0700720c */ /* 0x000fe20003f26270 */
[----:B0-----:R-:W-:Y:S01]  /*2e90*/  IMAD.MOV.U32 R0, RZ, RZ, R22 ;  /* 0x000000ffff007224 */ /* 0x001fe200078e0016 */
[----:B------:R-:W-:Y:S01]  /*2ea0*/  IABS R7, R9 ;  /* 0x0000000900077213 */ /* 0x000fe20000000000 */
[----:B------:R-:W-:Y:S02]  /*2eb0*/  IMAD.MOV.U32 R3, RZ, RZ, R20 ;  /* 0x000000ffff037224 */ /* 0x000fe400078e0014 */
[----:B------:R-:W-:Y:S01]  /*2ec0*/  @!P5 IMAD.MOV R0, RZ, RZ, -R0 ;  /* 0x000000ffff00d224 */ /* 0x000fe200078e0a00 */
[----:B------:R-:W-:Y:S01]  /*2ed0*/  ISETP.GT.U32.AND P5, PT, R11, R16, PT ;  /* 0x000000100b00720c */ /* 0x000fe20003fa4070 */
[----:B------:R-:W-:-:S03]  /*2ee0*/  IMAD.HI.U32 R17, R14, R8, RZ ;  /* 0x000000080e117227 */ /* 0x000fc600078e00ff */
[----:B------:R0:W-:Y:S01]  /*2ef0*/  STL [R1+0x388], R0 ;  /* 0x0003880001007387 */ /* 0x0001e20000100800 */
[----:B------:R-:W-:Y:S02]  /*2f00*/  IMAD R4, R11, R15, R4 ;  /* 0x0000000f0b047224 */ /* 0x000fe400078e0204 */
[----:B------:R-:W-:-:S04]  /*2f10*/  IMAD.HI.U32 R15, R14, R7, RZ ;  /* 0x000000070e0f7227 */ /* 0x000fc800078e00ff */
[----:B------:R-:W-:Y:S02]  /*2f20*/  @!P0 IMAD.MOV R3, RZ, RZ, -R3 ;  /* 0x000000ffff038224 */ /* 0x000fe400078e0a03 */
[----:B------:R-:W-:Y:S02]  /*2f30*/  IMAD.MOV R17, RZ, RZ, -R17 ;  /* 0x000000ffff117224 */ /* 0x000fe400078e0a11 */
[----:B0-----:R-:W-:Y:S01]  /*2f40*/  IMAD.MOV.U32 R0, RZ, RZ, R18 ;  /* 0x000000ffff007224 */ /* 0x001fe200078e0012 */
[----:B------:R0:W-:Y:S01]  /*2f50*/  STL [R1+0x3cc], R3 ;  /* 0x0003cc0301007387 */ /* 0x0001e20000100800 */
[----:B------:R-:W-:Y:S02]  /*2f60*/  IMAD.MOV R18, RZ, RZ, -R15 ;  /* 0x000000ffff127224 */ /* 0x000fe400078e0a0f */
[----:B------:R-:W-:Y:S01]  /*2f70*/  @!P5 IMAD.IADD R16, R16, 0x1, -R11 ;  /* 0x000000011010d824 */ /* 0x000fe200078e0a0b */
[C---:B------:R-:W-:Y:S01]  /*2f80*/  ISETP.GT.U32.AND P5, PT, R11.reuse, R4, PT ;  /* 0x000000040b00720c */ /* 0x040fe20003fa4070 */
[----:B------:R-:W-:-:S02]  /*2f90*/  IMAD R8, R11, R17, R8 ;  /* 0x000000110b087224 */ /* 0x000fc400078e0208 */
[C---:B------:R-:W-:Y:S02]  /*2fa0*/  IMAD R7, R11.reuse, R18, R7 ;  /* 0x000000120b077224 */ /* 0x040fe400078e0207 */
[----:B------:R-:W-:Y:S01]  /*2fb0*/  @!P6 IMAD.IADD R10, R10, 0x1, -R11 ;  /* 0x000000010a0ae824 */ /* 0x000fe200078e0a0b */
[C---:B------:R-:W-:Y:S01]  /*2fc0*/  ISETP.GT.U32.AND P0, PT, R11.reuse, R8, PT ;  /* 0x000000080b00720c */ /* 0x040fe20003f04070 */
[----:B0-----:R-:W-:Y:S02]  /*2fd0*/  IMAD.MOV.U32 R3, RZ, RZ, R16 ;  /* 0x000000ffff037224 */ /* 0x001fe400078e0010 */
[----:B------:R-:W-:Y:S01]  /*2fe0*/  VIADD R15, R12, 0x1e2 ;  /* 0x000001e20c0f7836 */ /* 0x000fe20000000000 */
[C---:B------:R-:W-:Y:S01]  /*2ff0*/  ISETP.GT.U32.AND P6, PT, R11.reuse, R10, PT ;  /* 0x0000000a0b00720c */ /* 0x040fe20003fc4070 */
[----:B------:R-:W-:Y:S01]  /*3000*/  @!P4 IMAD.MOV R3, RZ, RZ, -R3 ;  /* 0x000000ffff03c224 */ /* 0x000fe200078e0a03 */
[----:B------:R-:W-:Y:S01]  /*3010*/  ISETP.GT.U32.AND P4, PT, R11, R7, PT ;  /* 0x000000070b00720c */ /* 0x000fe20003f84070 */
[----:B------:R-:W-:Y:S01]  /*3020*/  @!P3 IMAD.MOV R0, RZ, RZ, -R0 ;  /* 0x000000ffff00b224 */ /* 0x000fe200078e0a00 */
[----:B------:R-:W-:Y:S01]  /*3030*/  IABS R24, R15 ;  /* 0x0000000f00187213 */ /* 0x000fe20000000000 */
[--C-:B------:R-:W-:Y:S01]  /*3040*/  @!P5 IMAD.IADD R4, R4, 0x1, -R11.reuse ;  /* 0x000000010404d824 */ /* 0x100fe200078e0a0b */
[----:B------:R-:W-:Y:S01]  /*3050*/  ISETP.GE.AND P3, PT, R13, RZ, PT ;  /* 0x000000ff0d00720c */ /* 0x000fe20003f66270 */
[----:B------:R-:W-:Y:S01]  /*3060*/  VIADD R13, R12, 0x1e0 ;  /* 0x000001e00c0d7836 */ /* 0x000fe20000000000 */
[----:B------:R0:W-:Y:S01]  /*3070*/  STL [R1+0x3d0], R0 ;  /* 0x0003d00001007387 */ /* 0x0001e20000100800 */
[--C-:B------:R-:W-:Y:S01]  /*3080*/  @!P0 IMAD.IADD R8, R8, 0x1, -R11.reuse ;  /* 0x0000000108088824 */ /* 0x100fe200078e0a0b */
[C---:B------:R-:W-:Y:S01]  /*3090*/  ISETP.GT.U32.AND P5, PT, R11.reuse, R4, PT ;  /* 0x000000040b00720c */ /* 0x040fe20003fa4070 */
[----:B------:R-:W-:Y:S01]  /*30a0*/  VIADD R22, R12, 0x1de ;  /* 0x000001de0c167836 */ /* 0x000fe20000000000 */
[----:B------:R-:W-:Y:S01]  /*30b0*/  IABS R23, R13 ;  /* 0x0000000d00177213 */ /* 0x000fe20000000000 */
[--C-:B------:R-:W-:Y:S01]  /*30c0*/  @!P6 IMAD.IADD R10, R10, 0x1, -R11.reuse ;  /* 0x000000010a0ae824 */ /* 0x100fe200078e0a0b */
[----:B------:R-:W-:Y:S01]  /*30d0*/  ISETP.GT.U32.AND P0, PT, R11, R8, PT ;  /* 0x000000080b00720c */ /* 0x000fe20003f04070 */
[----:B------:R-:W-:Y:S01]  /*30e0*/  @!P4 IMAD.IADD R7, R7, 0x1, -R11 ;  /* 0x000000010707c824 */ /* 0x000fe200078e0a0b */
[----:B------:R-:W-:Y:S01]  /*30f0*/  ISETP.GE.AND P6, PT, R9, RZ, PT ;  /* 0x000000ff0900720c */ /* 0x000fe20003fc6270 */
[----:B------:R-:W-:Y:S01]  /*3100*/  VIADD R9, R12, 0x1e4 ;  /* 0x000001e40c097836 */ /* 0x000fe20000000000 */
[----:B------:R1:W-:Y:S01]  /*3110*/  STL [R1+0x3d4], R3 ;  /* 0x0003d40301007387 */ /* 0x0003e20000100800 */
[----:B0-----:R-:W-:Y:S01]  /*3120*/  IMAD.MOV.U32 R0, RZ, RZ, R10 ;  /* 0x000000ffff007224 */ /* 0x001fe200078e000a */
[----:B------:R-:W-:Y:S01]  /*3130*/  ISETP.GT.U32.AND P4, PT, R11, R7, PT ;  /* 0x000000070b00720c */ /* 0x000fe20003f84070 */
[----:B------:R-:W-:Y:S01]  /*3140*/  IMAD.HI.U32 R10, R14, R24, RZ ;  /* 0x000000180e0a7227 */ /* 0x000fe200078e00ff */
[----:B------:R-:W-:-:S03]  /*3150*/  IABS R25, R9 ;  /* 0x0000000900197213 */ /* 0x000fc60000000000 */
[----:B------:R-:W-:Y:S02]  /*3160*/  IMAD.MOV R10, RZ, RZ, -R10 ;  /* 0x000000ffff0a7224 */ /* 0x000fe400078e0a0a */
[----:B------:R-:W-:Y:S01]  /*3170*/  @!P2 IMAD.MOV R0, RZ, RZ, -R0 ;  /* 0x000000ffff00a224 */ /* 0x000fe200078e0a00 */
[----:B------:R-:W-:Y:S01]  /*3180*/  ISETP.GE.AND P2, PT, R9, RZ, PT ;  /* 0x000000ff0900720c */ /* 0x000fe20003f46270 */
[----:B------:R-:W-:Y:S02]  /*3190*/  IMAD R24, R11, R10, R24 ;  /* 0x0000000a0b187224 */ /* 0x000fe400078e0218 */
[----:B------:R-:W-:Y:S01]  /*31a0*/  @!P0 IMAD.IADD R8, R8, 0x1, -R11 ;  /* 0x0000000108088824 */ /* 0x000fe200078e0a0b */
[----:B------:R0:W-:Y:S01]  /*31b0*/  STL [R1+0x3dc], R0 ;  /* 0x0003dc0001007387 */ /* 0x0001e20000100800 */
[----:B------:R-:W-:Y:S01]  /*31c0*/  IMAD.HI.U32 R16, R14, R25, RZ ;  /* 0x000000190e107227 */ /* 0x000fe200078e00ff */
[----:B------:R-:W-:-:S03]  /*31d0*/  ISETP.GE.AND P0, PT, R15, RZ, PT ;  /* 0x000000ff0f00720c */ /* 0x000fc60003f06270 */
[--C-:B------:R-:W-:Y:S01]  /*31e0*/  @!P5 IMAD.IADD R4, R4, 0x1, -R11.reuse ;  /* 0x000000010404d824 */ /* 0x100fe200078e0a0b */
[----:B------:R-:W-:Y:S01]  /*31f0*/  ISETP.GE.AND P5, PT, R13, RZ, PT ;  /* 0x000000ff0d00720c */ /* 0x000fe20003fa6270 */
[----:B------:R-:W-:Y:S01]  /*3200*/  @!P4 IMAD.IADD R7, R7, 0x1, -R11 ;  /* 0x000000010707c824 */ /* 0x000fe200078e0a0b */
[----:B------:R-:W-:Y:S01]  /*3210*/  ISETP.GT.U32.AND P4, PT, R11, R24, PT ;  /* 0x000000180b00720c */ /* 0x000fe20003f84070 */
[----:B-1----:R-:W-:Y:S02]  /*3220*/  IMAD.MOV.U32 R3, RZ, RZ, R8 ;  /* 0x000000ffff037224 */ /* 0x002fe400078e0008 */
[----:B------:R-:W-:Y:S02]  /*3230*/  IMAD.MOV R15, RZ, RZ, -R16 ;  /* 0x000000ffff0f7224 */ /* 0x000fe400078e0a10 */
[----:B0-----:R-:W-:Y:S02]  /*3240*/  IMAD.MOV.U32 R0, RZ, RZ, R4 ;  /* 0x000000ffff007224 */ /* 0x001fe400078e0004 */
[----:B------:R-:W-:-:S04]  /*3250*/  IMAD.HI.U32 R9, R14, R23, RZ ;  /* 0x000000170e097227 */ /* 0x000fc800078e00ff */
[----:B------:R-:W-:Y:S02]  /*3260*/  @!P1 IMAD.MOV R3, RZ, RZ, -R3 ;  /* 0x000000ffff039224 */ /* 0x000fe400078e0a03 */
[C---:B------:R-:W-:Y:S02]  /*3270*/  IMAD R25, R11.reuse, R15, R25 ;  /* 0x0000000f0b197224 */ /* 0x040fe400078e0219 */
[----:B------:R-:W-:Y:S01]  /*3280*/  @!P3 IMAD.MOV R0, RZ, RZ, -R0 ;  /* 0x000000ffff00b224 */ /* 0x000fe200078e0a00 */
[----:B------:R-:W-:Y:S01]  /*3290*/  STL [R1+0x3e0], R3 ;  /* 0x0003e00301007387 */ /* 0x000fe20000100800 */
[----:B------:R-:W-:Y:S01]  /*32a0*/  IMAD.MOV R9, RZ, RZ, -R9 ;  /* 0x000000ffff097224 */ /* 0x000fe200078e0a09 */
[C---:B------:R-:W-:Y:S01]  /*32b0*/  ISETP.GT.U32.AND P1, PT, R11.reuse, R25, PT ;  /* 0x000000190b00720c */ /* 0x040fe20003f24070 */
[----:B------:R-:W-:Y:S01]  /*32c0*/  VIADD R10, R12, 0x1dc ;  /* 0x000001dc0c0a7836 */ /* 0x000fe20000000000 */
[----:B------:R0:W-:Y:S01]  /*32d0*/  STL [R1+0x3e4], R0 ;  /* 0x0003e40001007387 */ /* 0x0001e20000100800 */
[C---:B------:R-:W-:Y:S01]  /*32e0*/  IMAD R23, R11.reuse, R9, R23 ;  /* 0x000000090b177224 */ /* 0x040fe200078e0217 */
[----:B------:R-:W-:Y:S01]  /*32f0*/  ISETP.GE.AND P3, PT, R22, RZ, PT ;  /* 0x000000ff1600720c */ /* 0x000fe20003f66270 */
[----:B------:R-:W-:Y:S01]  /*3300*/  @!P4 IMAD.IADD R24, R24, 0x1, -R11 ;  /* 0x000000011818c824 */ /* 0x000fe200078e0a0b */
[----:B------:R-:W-:Y:S01]  /*3310*/  IABS R22, R22 ;  /* 0x0000001600167213 */ /* 0x000fe20000000000 */
[C---:B------:R-:W-:Y:S01]  /*3320*/  VIADD R15, R12.reuse, 0x1da ;  /* 0x000001da0c0f7836 */ /* 0x040fe20000000000 */
[----:B------:R-:W-:Y:S01]  /*3330*/  IABS R21, R10 ;  /* 0x0000000a00157213 */ /* 0x000fe20000000000 */
[----:B------:R-:W-:Y:S01]  /*3340*/  VIADD R9, R12, 0x1d8 ;  /* 0x000001d80c097836 */ /* 0x000fe20000000000 */
[----:B------:R-:W-:Y:S01]  /*3350*/  ISETP.GT.U32.AND P4, PT, R11, R24, PT ;  /* 0x000000180b00720c */ /* 0x000fe20003f84070 */
[----:B------:R-:W-:Y:S01]  /*3360*/  IMAD.HI.U32 R13, R14, R22, RZ ;  /* 0x000000160e0d7227 */ /* 0x000fe200078e00ff */
[----:B------:R-:W-:-:S02]  /*3370*/  IABS R17, R15 ;  /* 0x0000000f00117213 */ /* 0x000fc40000000000 */
[----:B------:R-:W-:Y:S01]  /*3380*/  IABS R16, R9 ;  /* 0x0000000900107213 */ /* 0x000fe20000000000 */
[----:B0-----:R-:W-:Y:S02]  /*3390*/  IMAD.MOV.U32 R0, RZ, RZ, R7 ;  /* 0x000000ffff007224 */ /* 0x001fe400078e0007 */
[----:B------:R-:W-:-:S04]  /*33a0*/  IMAD.HI.U32 R8, R14, R21, RZ ;  /* 0x000000150e087227 */ /* 0x000fc800078e00ff */
[----:B------:R-:W-:Y:S01]  /*33b0*/  @!P6 IMAD.MOV R0, RZ, RZ, -R0 ;  /* 0x000000ffff00e224 */ /* 0x000fe200078e0a00 */
[----:B------:R-:W-:Y:S01]  /*33c0*/  ISETP.GT.U32.AND P6, PT, R11, R23, PT ;  /* 0x000000170b00720c */ /* 0x000fe20003fc4070 */
[----:B------:R-:W-:Y:S02]  /*33d0*/  IMAD.MOV R13, RZ, RZ, -R13 ;  /* 0x000000ffff0d7224 */ /* 0x000fe400078e0a0d */
[----:B------:R-:W-:Y:S01]  /*33e0*/  IMAD.MOV R8, RZ, RZ, -R8 ;  /* 0x000000ffff087224 */ /* 0x000fe200078e0a08 */
[----:B------:R0:W-:Y:S01]  /*33f0*/  STL [R1+0x3d8], R0 ;  /* 0x0003d80001007387 */ /* 0x0001e20000100800 */
[----:B------:R-:W-:Y:S02]  /*3400*/  @!P1 IMAD.IADD R25, R25, 0x1, -R11 ;  /* 0x0000000119199824 */ /* 0x000fe400078e0a0b */
[C---:B------:R-:W-:Y:S02]  /*3410*/  IMAD R22, R11.reuse, R13, R22 ;  /* 0x0000000d0b167224 */ /* 0x040fe400078e0216 */
[C---:B------:R-:W-:Y:S01]  /*3420*/  IMAD R21, R11.reuse, R8, R21 ;  /* 0x000000080b157224 */ /* 0x040fe200078e0215 */
[C---:B------:R-:W-:Y:S01]  /*3430*/  ISETP.GT.U32.AND P1, PT, R11.reuse, R25, PT ;  /* 0x000000190b00720c */ /* 0x040fe20003f24070 */
[--C-:B------:R-:W-:Y:S01]  /*3440*/  @!P4 IMAD.IADD R24, R24, 0x1, -R11.reuse ;  /* 0x000000011818c824 */ /* 0x100fe200078e0a0b */
[----:B------:R-:W-:Y:S01]  /*3450*/  ISETP.GT.U32.AND P4, PT, R11, R22, PT ;  /* 0x000000160b00720c */ /* 0x000fe20003f84070 */
[----:B------:R-:W-:Y:S01]  /*3460*/  @!P6 IMAD.IADD R23, R23, 0x1, -R11 ;  /* 0x000000011717e824 */ /* 0x000fe200078e0a0b */
[----:B------:R-:W-:Y:S01]  /*3470*/  ISETP.GT.U32.AND P6, PT, R11, R21, PT ;  /* 0x000000150b00720c */ /* 0x000fe20003fc4070 */
[----:B------:R-:W-:-:S04]  /*3480*/  IMAD.HI.U32 R18, R14, R17, RZ ;  /* 0x000000110e127227 */ /* 0x000fc800078e00ff */
[----:B------:R-:W-:Y:S02]  /*3490*/  IMAD.MOV R7, RZ, RZ, -R18 ;  /* 0x000000ffff077224 */ /* 0x000fe400078e0a12 */
[----:B------:R-:W-:Y:S02]  /*34a0*/  VIADD R18, R12, 0x1d4 ;  /* 0x000001d40c127836 */ /* 0x000fe40000000000 */
[----:B------:R-:W-:Y:S02]  /*34b0*/  IMAD R17, R11, R7, R17 ;  /* 0x000000070b117224 */ /* 0x000fe400078e0211 */
[--C-:B------:R-:W-:Y:S01]  /*34c0*/  @!P1 IMAD.IADD R25, R25, 0x1, -R11.reuse ;  /* 0x0000000119199824 */ /* 0x100fe200078e0a0b */
[----:B------:R-:W-:Y:S01]  /*34d0*/  ISETP.GE.AND P1, PT, R10, RZ, PT ;  /* 0x000000ff0a00720c */ /* 0x000fe20003f26270 */
[----:B------:R-:W-:Y:S01]  /*34e0*/  VIADD R7, R12, 0x1d6 ;  /* 0x000001d60c077836 */ /* 0x000fe20000000000 */
[----:B------:R-:W-:Y:S01]  /*34f0*/  IABS R10, R18 ;  /* 0x00000012000a7213 */ /* 0x000fe20000000000 */
[--C-:B------:R-:W-:Y:S01]  /*3500*/  @!P4 IMAD.IADD R22, R22, 0x1, -R11.reuse ;  /* 0x000000011616c824 */ /* 0x100fe200078e0a0b */
[----:B------:R-:W-:Y:S01]  /*3510*/  ISETP.GT.U32.AND P4, PT, R11, R23, PT ;  /* 0x000000170b00720c */ /* 0x000fe20003f84070 */
[----:B------:R-:W-:Y:S01]  /*3520*/  @!P6 IMAD.IADD R21, R21, 0x1, -R11 ;  /* 0x000000011515e824 */ /* 0x000fe200078e0a0b */
[----:B------:R-:W-:Y:S01]  /*3530*/  IABS R13, R7 ;  /* 0x00000007000d7213 */ /* 0x000fe20000000000 */
[----:B------:R-:W-:-:S03]  /*3540*/  IMAD.HI.U32 R4, R14, R16, RZ ;  /* 0x000000100e047227 */ /* 0x000fc600078e00ff */
[----:B------:R-:W-:Y:S01]  /*3550*/  ISETP.GT.U32.AND P6, PT, R11, R21, PT ;  /* 0x000000150b00720c */ /* 0x000fe20003fc4070 */
[----:B0-----:R-:W-:Y:S02]  /*3560*/  IMAD.MOV.U32 R0, RZ, RZ, R25 ;  /* 0x000000ffff007224 */ /* 0x001fe400078e0019 */
[----:B------:R-:W-:Y:S02]  /*3570*/  IMAD.MOV R4, RZ, RZ, -R4 ;  /* 0x000000ffff047224 */ /* 0x000fe400078e0a04 */
[----:B------:R-:W-:-:S04]  /*3580*/  IMAD.HI.U32 R26, R14, R10, RZ ;  /* 0x0000000a0e1a7227 */ /* 0x000fc800078e00ff */
[----:B------:R-:W-:Y:S01]  /*3590*/  @!P2 IMAD.MOV R0, RZ, RZ, -R0 ;  /* 0x000000ffff00a224 */ /* 0x000fe200078e0a00 */
[----:B------:R-:W-:Y:S01]  /*35a0*/  ISETP.GT.U32.AND P2, PT, R11, R22, PT ;  /* 0x000000160b00720c */ /* 0x000fe20003f44070 */
[----:B------:R-:W-:-:S03]  /*35b0*/  IMAD.HI.U32 R25, R14, R13, RZ ;  /* 0x0000000d0e197227 */ /* 0x000fc600078e00ff */
[----:B------:R0:W-:Y:S01]  /*35c0*/  STL [R1+0x3c8], R0 ;  /* 0x0003c80001007387 */ /* 0x0001e20000100800 */
[----:B------:R-:W-:Y:S02]  /*35d0*/  IMAD R16, R11, R4, R16 ;  /* 0x000000040b107224 */ /* 0x000fe400078e0210 */
[----:B------:R-:W-:Y:S02]  /*35e0*/  IMAD.MOV R26, RZ, RZ, -R26 ;  /* 0x000000ffff1a7224 */ /* 0x000fe400078e0a1a */
[----:B------:R-:W-:Y:S02]  /*35f0*/  IMAD.MOV R25, RZ, RZ, -R25 ;  /* 0x000000ffff197224 */ /* 0x000fe400078e0a19 */
[----:B------:R-:W-:Y:S01]  /*3600*/  @!P4 IMAD.IADD R23, R23, 0x1, -R11 ;  /* 0x000000011717c824 */ /* 0x000fe200078e0a0b */
[C---:B------:R-:W-:Y:S01]  /*3610*/  ISETP.GT.U32.AND P4, PT, R11.reuse, R16, PT ;  /* 0x000000100b00720c */ /* 0x040fe20003f84070 */
[----:B------:R-:W-:Y:S02]  /*3620*/  IMAD R10, R11, R26, R10 ;  /* 0x0000001a0b0a7224 */ /* 0x000fe400078e020a */
[----:B0-----:R-:W-:-:S02]  /*3630*/  IMAD.MOV.U32 R0, RZ, RZ, R24 ;  /* 0x000000ffff007224 */ /* 0x001fc400078e0018 */
[C---:B------:R-:W-:Y:S02]  /*3640*/  IMAD R13, R11.reuse, R25, R13 ;  /* 0x000000190b0d7224 */ /* 0x040fe400078e020d */
[----:B------:R-:W-:Y:S01]  /*3650*/  @!P0 IMAD.MOV R0, RZ, RZ, -R0 ;  /* 0x000000ffff008224 */ /* 0x000fe200078e0a00 */
[----:B------:R-:W-:Y:S01]  /*3660*/  ISETP.GT.U32.AND P0, PT, R11, R17, PT ;  /* 0x000000110b00720c */ /* 0x000fe20003f04070 */
[--C-:B------:R-:W-:Y:S01]  /*3670*/  @!P6 IMAD.IADD R21, R21, 0x1, -R11.reuse ;  /* 0x000000011515e824 */ /* 0x100fe200078e0a0b */
[C---:B------:R-:W-:Y:S01]  /*3680*/  ISETP.GT.U32.AND P6, PT, R11.reuse, R10, PT ;  /* 0x0000000a0b00720c */ /* 0x040fe20003fc4070 */
[----:B------:R-:W-:Y:S01]  /*3690*/  @!P2 IMAD.IADD R22, R22, 0x1, -R11 ;  /* 0x000000011616a824 */ /* 0x000fe200078e0a0b */
[----:B------:R-:W-:Y:S01]  /*36a0*/  ISETP.GT.U32.AND P2, PT, R11, R13, PT ;  /* 0x0000000d0b00720c */ /* 0x000fe20003f44070 */
[C---:B------:R-:W-:Y:S01]  /*36b0*/  VIADD R19, R12.reuse, 0x1d2 ;  /* 0x000001d20c137836 */ /* 0x040fe20000000000 */
[----:B------:R0:W-:Y:S01]  /*36c0*/  STL [R1+0x3bc], R0 ;  /* 0x0003bc0001007387 */ /* 0x0001e20000100800 */
[----:B------:R-:W-:-:S02]  /*36d0*/  VIADD R20, R12, 0x1d0 ;  /* 0x000001d00c147836 */ /* 0x000fc40000000000 */
[----:B------:R-:W-:Y:S01]  /*36e0*/  @!P4 IMAD.IADD R16, R16, 0x1, -R11 ;  /* 0x000000011010c824 */ /* 0x000fe200078e0a0b */
[----:B------:R-:W-:Y:S01]  /*36f0*/  IABS R8, R19 ;  /* 0x0000001300087213 */ /* 0x000fe20000000000 */
[----:B------:R-:W-:Y:S01]  /*3700*/  IMAD.MOV.U32 R3, RZ, RZ, R23 ;  /* 0x000000ffff037224 */ /* 0x000fe200078e0017 */
[----:B------:R-:W-:Y:S01]  /*3710*/  IABS R4, R20 ;  /* 0x0000001400047213 */ /* 0x000fe20000000000 */
[----:B------:R-:W-:Y:S01]  /*3720*/  @!P0 IMAD.IADD R17, R17, 0x1, -R11 ;  /* 0x0000000111118824 */ /* 0x000fe200078e0a0b */
[----:B------:R-:W-:Y:S01]  /*3730*/  ISETP.GE.AND P0, PT, R15, RZ, PT ;  /* 0x000000ff0f00720c */ /* 0x000fe20003f06270 */
[----:B------:R-:W-:Y:S01]  /*3740*/  IMAD.HI.U32 R24, R14, R8, RZ ;  /* 0x000000080e187227 */ /* 0x000fe200078e00ff */
[----:B------:R-:W-:-:S03]  /*3750*/  ISETP.GE.AND P4, PT, R9, RZ, PT ;  /* 0x000000ff0900720c */ /* 0x000fc60003f86270 */
[----:B0-----:R-:W-:Y:S02]  /*3760*/  IMAD.MOV.U32 R0, RZ, RZ, R22 ;  /* 0x000000ffff007224 */ /* 0x001fe400078e0016 */
[----:B------:R-:W-:Y:S01]  /*3770*/  @!P6 IMAD.IADD R10, R10, 0x1, -R11 ;  /* 0x000000010a0ae824 */ /* 0x000fe200078e0a0b */
[C---:B------:R-:W-:Y:S01]  /*3780*/  ISETP.GT.U32.AND P6, PT, R11.reuse, R16, PT ;  /* 0x000000100b00720c */ /* 0x040fe20003fc4070 */
[----:B------:R-:W-:Y:S02]  /*3790*/  @!P5 IMAD.MOV R3, RZ, RZ, -R3 ;  /* 0x000000ffff03d224 */ /* 0x000fe400078e0a03 */
[----:B------:R-:W-:Y:S01]  /*37a0*/  @!P3 IMAD.MOV R0, RZ, RZ, -R0 ;  /* 0x000000ffff00b224 */ /* 0x000fe200078e0a00 */
[----:B------:R-:W-:Y:S01]  /*37b0*/  ISETP.GT.U32.AND P3, PT, R11, R10, PT ;  /* 0x0000000a0b00720c */ /* 0x000fe20003f64070 */
[----:B------:R-:W-:Y:S01]  /*37c0*/  IMAD.HI.U32 R25, R14, R4, RZ ;  /* 0x000000040e197227 */ /* 0x000fe200078e00ff */
[----:B------:R-:W-:Y:S03]  /*37d0*/  STL [R1+0xc0], R3 ;  /* 0x0000c00301007387 */ /* 0x000fe60000100800 */
[----:B------:R-:W-:Y:S01]  /*37e0*/  @!P2 IMAD.IADD R13, R13, 0x1, -R11 ;  /* 0x000000010d0da824 */ /* 0x000fe200078e0a0b */
[C---:B------:R-:W-:Y:S01]  /*37f0*/  ISETP.GT.U32.AND P2, PT, R11.reuse, R17, PT ;  /* 0x000000110b00720c */ /* 0x040fe20003f44070 */
[----:B------:R-:W-:Y:S01]  /*3800*/  IMAD.MOV R24, RZ, RZ, -R24 ;  /* 0x000000ffff187224 */ /* 0x000fe200078e0a18 */
[----:B------:R0:W-:Y:S01]  /*3810*/  STL [R1+0xc8], R0 ;  /* 0x0000c80001007387 */ /* 0x0001e20000100800 */
[----:B------:R-:W-:Y:S01]  /*3820*/  IMAD.MOV R25, RZ, RZ, -R25 ;  /* 0x000000ffff197224 */ /* 0x000fe200078e0a19 */
[C---:B------:R-:W-:Y:S01]  /*3830*/  ISETP.GT.U32.AND P5, PT, R11.reuse, R13, PT ;  /* 0x0000000d0b00720c */ /* 0x040fe20003fa4070 */
[----:B------:R-:W-:-:S02]  /*3840*/  IMAD R8, R11, R24, R8 ;  /* 0x000000180b087224 */ /* 0x000fc400078e0208 */
[C---:B------:R-:W-:Y:S02]  /*3850*/  IMAD R4, R11.reuse, R25, R4 ;  /* 0x000000190b047224 */ /* 0x040fe400078e0204 */
[C---:B------:R-:W-:Y:S02]  /*3860*/  VIADD R15, R12.reuse, 0x1ce ;  /* 0x000001ce0c0f7836 */ /* 0x040fe40000000000 */
[----:B------:R-:W-:Y:S02]  /*3870*/  VIADD R9, R12, 0x1cc ;  /* 0x000001cc0c097836 */ /* 0x000fe40000000000 */
[----:B0-----:R-:W-:Y:S01]  /*3880*/  IMAD.MOV.U32 R0, RZ, RZ, R21 ;  /* 0x000000ffff007224 */ /* 0x001fe200078e0015 */
[----:B------:R-:W-:Y:S01]  /*3890*/  IABS R21, R15 ;  /* 0x0000000f00157213 */ /* 0x000fe20000000000 */
[--C-:B------:R-:W-:Y:S01]  /*38a0*/  @!P6 IMAD.IADD R16, R16, 0x1, -R11.reuse ;  /* 0x000000011010e824 */ /* 0x100fe200078e0a0b */
[C---:B------:R-:W-:Y:S01]  /*38b0*/  ISETP.GT.U32.AND P6, PT, R11.reuse, R4, PT ;  /* 0x000000040b00720c */ /* 0x040fe20003fc4070 */
[----:B------:R-:W-:Y:S01]  /*38c0*/  @!P1 IMAD.MOV R0, RZ, RZ, -R0 ;  /* 0x000000ffff009224 */ /* 0x000fe200078e0a00 */
[----:B------:R-:W-:Y:S01]  /*38d0*/  ISETP.GT.U32.AND P1, PT, R11, R8, PT ;  /* 0x000000080b00720c */ /* 0x000fe20003f24070 */
[--C-:B------:R-:W-:Y:S01]  /*38e0*/  @!P2 IMAD.IADD R17, R17, 0x1, -R11.reuse ;  /* 0x000000011111a824 */ /* 0x100fe200078e0a0b */
[----:B------:R-:W-:Y:S01]  /*38f0*/  IABS R22, R9 ;  /* 0x0000000900167213 */ /* 0x000fe20000000000 */
[----:B------:R-:W-:Y:S01]  /*3900*/  @!P5 IMAD.IADD R13, R13, 0x1, -R11 ;  /* 0x000000010d0dd824 */ /* 0x000fe200078e0a0b */
[----:B------:R-:W-:Y:S01]  /*3910*/  ISETP.GE.AND P2, PT, R7, RZ, PT ;  /* 0x000000ff0700720c */ /* 0x000fe20003f46270 */
[----:B------:R-:W-:Y:S01]  /*3920*/  IMAD.MOV.U32 R3, RZ, RZ, R17 ;  /* 0x000000ffff037224 */ /* 0x000fe200078e0011 */
[----:B------:R-:W-:Y:S01]  /*3930*/  ISETP.GE.AND P5, PT, R18, RZ, PT ;  /* 0x000000ff1200720c */ /* 0x000fe20003fa6270 */
[----:B------:R-:W-:Y:S01]  /*3940*/  IMAD.MOV.U32 R7, RZ, RZ, R22 ;  /* 0x000000ffff077224 */ /* 0x000fe200078e0016 */
[----:B------:R0:W-:Y:S01]  /*3950*/  STL [R1+0xcc], R0 ;  /* 0x0000cc0001007387 */ /* 0x0001e20000100800 */
[----:B------:R-:W-:-:S04]  /*3960*/  IMAD.HI.U32 R18, R14, R21, RZ ;  /* 0x000000150e127227 */ /* 0x000fc800078e00ff */
[----:B------:R-:W-:Y:S01]  /*3970*/  @!P3 IMAD.IADD R10, R10, 0x1, -R11 ;  /* 0x000000010a0ab824 */ /* 0x000fe200078e0a0b */
[----:B------:R-:W-:Y:S01]  /*3980*/  ISETP.GE.AND P3, PT, R19, RZ, PT ;  /* 0x000000ff1300720c */ /* 0x000fe20003f66270 */
[----:B------:R-:W-:Y:S02]  /*3990*/  @!P0 IMAD.MOV R3, RZ, RZ, -R3 ;  /* 0x000000ffff038224 */ /* 0x000fe400078e0a03 */
[----:B------:R-:W-:Y:S01]  /*39a0*/  @!P1 IMAD.IADD R8, R8, 0x1, -R11 ;  /* 0x0000000108089824 */ /* 0x000fe200078e0a0b */
[----:B------:R-:W-:Y:S01]  /*39b0*/  ISETP.GE.AND P1, PT, R20, RZ, PT ;  /* 0x000000ff1400720c */ /* 0x000fe20003f26270 */
[----:B0-----:R-:W-:Y:S01]  /*39c0*/  IMAD.MOV.U32 R0, RZ, RZ, R16 ;  /* 0x000000ffff007224 */ /* 0x001fe200078e0010 */
[----:B------:R0:W-:Y:S01]  /*39d0*/  STL [R1+0xd0], R3 ;  /* 0x0000d00301007387 */ /* 0x0001e20000100800 */
[----:B------:R-:W-:Y:S01]  /*39e0*/  IMAD.HI.U32 R19, R14, R7, RZ ;  /* 0x000000070e137227 */ /* 0x000fe200078e00ff */
[----:B------:R-:W-:-:S03]  /*39f0*/  ISETP.GT.U32.AND P0, PT, R11, R8, PT ;  /* 0x000000080b00720c */ /* 0x000fc60003f04070 */
[----:B------:R-:W-:Y:S02]  /*3a00*/  IMAD.MOV R18, RZ, RZ, -R18 ;  /* 0x000000ffff127224 */ /* 0x000fe400078e0a12 */
[----:B------:R-:W-:Y:S01]  /*3a10*/  @!P6 IMAD.IADD R4, R4, 0x1, -R11 ;  /* 0x000000010404e824 */ /* 0x000fe200078e0a0b */
[----:B------:R-:W-:Y:S01]  /*3a20*/  ISETP.GE.AND P6, PT, R15, RZ, PT ;  /* 0x000000ff0f00720c */ /* 0x000fe20003fc6270 */
[----:B------:R-:W-:Y:S02]  /*3a30*/  @!P4 IMAD.MOV R0, RZ, RZ, -R0 ;  /* 0x000000ffff00c224 */ /* 0x000fe400078e0a00 */
[----:B------:R-:W-:Y:S01]  /*3a40*/  IMAD.MOV R17, RZ, RZ, -R19 ;  /* 0x000000ffff117224 */ /* 0x000fe200078e0a13 */
[C---:B------:R-:W-:Y:S01]  /*3a50*/  ISETP.GT.U32.AND P4, PT, R11.reuse, R4, PT ;  /* 0x000000040b00720c */ /* 0x040fe20003f84070 */
[----:B------:R-:W-:Y:S01]  /*3a60*/  IMAD R15, R11, R18, R21 ;  /* 0x000000120b0f7224 */ /* 0x000fe200078e0215 */
[----:B------:R1:W-:Y:S01]  /*3a70*/  STL [R1+0xe8], R0 ;  /* 0x0000e80001007387 */ /* 0x0003e20000100800 */
[----:B0-----:R-:W-:-:S02]  /*3a80*/  IMAD.MOV.U32 R3, RZ, RZ, R13 ;  /* 0x000000ffff037224 */ /* 0x001fc400078e000d */
[C---:B------:R-:W-:Y:S02]  /*3a90*/  IMAD R7, R11.reuse, R17, R7 ;  /* 0x000000110b077224 */ /* 0x040fe400078e0207 */
[----:B------:R-:W-:Y:S01]  /*3aa0*/  @!P2 IMAD.MOV R3, RZ, RZ, -R3 ;  /* 0x000000ffff03a224 */ /* 0x000fe200078e0a03 */
[----:B------:R-:W-:Y:S01]  /*3ab0*/  ISETP.GT.U32.AND P2, PT, R11, R15, PT ;  /* 0x0000000f0b00720c */ /* 0x000fe20003f44070 */
[--C-:B------:R-:W-:Y:S01]  /*3ac0*/  @!P0 IMAD.IADD R8, R8, 0x1, -R11.reuse ;  /* 0x0000000108088824 */ /* 0x100fe200078e0a0b */
[----:B------:R-:W-:Y:S01]  /*3ad0*/  ISETP.GE.AND P0, PT, R9, RZ, PT ;  /* 0x000000ff0900720c */ /* 0x000fe20003f06270 */
[C---:B------:R-:W-:Y:S01]  /*3ae0*/  VIADD R13, R12.reuse, 0x1c8 ;  /* 0x000001c80c0d7836 */ /* 0x040fe20000000000 */
[----:B------:R-:W-:Y:S01]  /*3af0*/  STL [R1+0x11c], R3 ;  /* 0x00011c0301007387 */ /* 0x000fe20000100800 */
[----:B-1----:R-:W-:Y:S02]  /*3b00*/  IMAD.MOV.U32 R0, RZ, RZ, R10 ;  /* 0x000000ffff007224 */ /* 0x002fe400078e000a */
[----:B------:R-:W-:Y:S01]  /*3b10*/  VIADD R10, R12, 0x1ca ;  /* 0x000001ca0c0a7836 */ /* 0x000fe20000000000 */
[----:B------:R-:W-:Y:S01]  /*3b20*/  IABS R16, R13 ;  /* 0x0000000d00107213 */ /* 0x000fe20000000000 */
[----:B------:R-:W-:Y:S01]  /*3b30*/  @!P5 IMAD.MOV R0, RZ, RZ, -R0 ;  /* 0x000000ffff00d224 */ /* 0x000fe200078e0a00 */
[----:B------:R-:W-:Y:S01]  /*3b40*/  ISETP.GT.U32.AND P5, PT, R11, R7, PT ;  /* 0x000000070b00720c */ /* 0x000fe20003fa4070 */
[--C-:B------:R-:W-:Y:S01]  /*3b50*/  @!P4 IMAD.IADD R4, R4, 0x1, -R11.reuse ;  /* 0x000000010404c824 */ /* 0x100fe200078e0a0b */
[----:B------:R-:W-:Y:S01]  /*3b60*/  IABS R9, R10 ;  /* 0x0000000a00097213 */ /* 0x000fe20000000000 */
[----:B------:R-:W-:Y:S01]  /*3b70*/  @!P2 IMAD.IADD R15, R15, 0x1, -R11 ;  /* 0x000000010f0fa824 */ /* 0x000fe200078e0a0b */
[----:B------:R0:W-:Y:S01]  /*3b80*/  STL [R1+0x120], R0 ;  /* 0x0001200001007387 */ /* 0x0001e20000100800 */
[----:B------:R-:W-:Y:S01]  /*3b90*/  ISETP.GE.AND P2, PT, R13, RZ, PT ;  /* 0x000000ff0d00720c */ /* 0x000fe20003f46270 */
[----:B------:R-:W-:Y:S01]  /*3ba0*/  VIADD R17, R12, 0x1c6 ;  /* 0x000001c60c117836 */ /* 0x000fe20000000000 */
[----:B------:R-:W-:Y:S01]  /*3bb0*/  ISETP.GE.AND P4, PT, R10, RZ, PT ;  /* 0x000000ff0a00720c */ /* 0x000fe20003f86270 */
[----:B------:R-:W-:-:S04]  /*3bc0*/  IMAD.HI.U32 R13, R14, R9, RZ ;  /* 0x000000090e0d7227 */ /* 0x000fc800078e00ff */
[----:B------:R-:W-:Y:S02]  /*3bd0*/  IMAD.MOV.U32 R10, RZ, RZ, R16 ;  /* 0x000000ffff0a7224 */ /* 0x000fe400078e0010 */
[----:B0-----:R-:W-:Y:S02]  /*3be0*/  IMAD.MOV.U32 R0, RZ, RZ, R8 ;  /* 0x000000ffff007224 */ /* 0x001fe400078e0008 */
[----:B------:R-:W-:Y:S01]  /*3bf0*/  @!P5 IMAD.IADD R7, R7, 0x1, -R11 ;  /* 0x000000010707d824 */ /* 0x000fe200078e0a0b */
[C---:B------:R-:W-:Y:S01]  /*3c00*/  ISETP.GT.U32.AND P5, PT, R11.reuse, R15, PT ;  /* 0x0000000f0b00720c */ /* 0x040fe20003fa4070 */
[----:B------:R-:W-:Y:S02]  /*3c10*/  @!P3 IMAD.MOV R0, RZ, RZ, -R0 ;  /* 0x000000ffff00b224 */ /* 0x000fe400078e0a00 */
[----:B------:R-:W-:Y:S01]  /*3c20*/  IMAD.HI.U32 R8, R14, R10, RZ ;  /* 0x0000000a0e087227 */ /* 0x000fe200078e00ff */
[----:B------:R-:W-:Y:S02]  /*3c30*/  ISETP.GT.U32.AND P3, PT, R11, R7, PT ;  /* 0x000000070b00720c */ /* 0x000fe40003f64070 */
[----:B------:R0:W-:Y:S01]  /*3c40*/  STL [R1+0x158], R0 ;  /* 0x0001580001007387 */ /* 0x0001e20000100800 */
[----:B------:R-:W-:-:S02]  /*3c50*/  IMAD.MOV R8, RZ, RZ, -R8 ;  /* 0x000000ffff087224 */ /* 0x000fc400078e0a08 */
[C---:B------:R-:W-:Y:S02]  /*3c60*/  VIADD R16, R12.reuse, 0x1c2 ;  /* 0x000001c20c107836 */ /* 0x040fe40000000000 */
[----:B------:R-:W-:Y:S02]  /*3c70*/  IMAD R8, R11, R8, R10 ;  /* 0x000000080b087224 */ /* 0x000fe400078e020a */
[----:B------:R-:W-:Y:S02]  /*3c80*/  @!P5 IMAD.IADD R15, R15, 0x1, -R11 ;  /* 0x000000010f0fd824 */ /* 0x000fe400078e0a0b */
[----:B------:R-:W-:Y:S02]  /*3c90*/  VIADD R23, R12, 0x1be ;  /* 0x000001be0c177836 */ /* 0x000fe40000000000 */
[----:B0-----:R-:W-:Y:S02]  /*3ca0*/  IMAD.MOV.U32 R0, RZ, RZ, R4 ;  /* 0x000000ffff007224 */ /* 0x001fe400078e0004 */
[----:B------:R-:W-:-:S02]  /*3cb0*/  IMAD.MOV R4, RZ, RZ, -R13 ;  /* 0x000000ffff047224 */ /* 0x000fc400078e0a0d */
[----:B------:R-:W-:Y:S02]  /*3cc0*/  IMAD.MOV.U32 R3, RZ, RZ, R15 ;  /* 0x000000ffff037224 */ /* 0x000fe400078e000f */
[C---:B------:R-:W-:Y:S02]  /*3cd0*/  IMAD R9, R11.reuse, R4, R9 ;  /* 0x000000040b097224 */ /* 0x040fe400078e0209 */
[----:B------:R-:W-:Y:S01]  /*3ce0*/  @!P6 IMAD.MOV R3, RZ, RZ, -R3 ;  /* 0x000000ffff03e224 */ /* 0x000fe200078e0a03 */
[C---:B------:R-:W-:Y:S01]  /*3cf0*/  ISETP.GT.U32.AND P6, PT, R11.reuse, R8, PT ;  /* 0x000000080b00720c */ /* 0x040fe20003fc4070 */
[----:B------:R-:W-:Y:S01]  /*3d00*/  @!P1 IMAD.MOV R0, RZ, RZ, -R0 ;  /* 0x000000ffff009224 */ /* 0x000fe200078e0a00 */
[----:B------:R-:W-:Y:S01]  /*3d10*/  ISETP.GT.U32.AND P5, PT, R11, R9, PT ;  /* 0x000000090b00720c */ /* 0x000fe20003fa4070 */
[----:B------:R-:W-:Y:S01]  /*3d20*/  @!P3 IMAD.IADD R7, R7, 0x1, -R11 ;  /* 0x000000010707b824 */ /* 0x000fe200078e0a0b */
[----:B------:R-:W-:Y:S01]  /*3d30*/  ISETP.GE.AND P1, PT, R17, RZ, PT ;  /* 0x000000ff1100720c */ /* 0x000fe20003f26270 */
[C---:B------:R-:W-:Y:S01]  /*3d40*/  VIADD R13, R12.reuse, 0x1c4 ;  /* 0x000001c40c0d7836 */ /* 0x040fe20000000000 */
[----:B------:R-:W-:Y:S01]  /*3d50*/  IABS R17, R17 ;  /* 0x0000001100117213 */ /* 0x000fe20000000000 */
[----:B------:R0:W-:Y:S01]  /*3d60*/  STL [R1+0x160], R0 ;  /* 0x0001600001007387 */ /* 0x0001e20000100800 */
[----:B------:R-:W-:-:S02]  /*3d70*/  VIADD R4, R12, 0x1c0 ;  /* 0x000001c00c047836 */ /* 0x000fc40000000000 */
[----:B------:R-:W-:Y:S01]  /*3d80*/  ISETP.GE.AND P3, PT, R13, RZ, PT ;  /* 0x000000ff0d00720c */ /* 0x000fe20003f66270 */
[----:B------:R-:W-:Y:S01]  /*3d90*/  IMAD.HI.U32 R10, R14, R17, RZ ;  /* 0x000000110e0a7227 */ /* 0x000fe200078e00ff */
[----:B------:R-:W-:Y:S01]  /*3da0*/  IABS R13, R13 ;  /* 0x0000000d000d7213 */ /* 0x000fe20000000000 */
[----:B------:R-:W-:Y:S01]  /*3db0*/  STL [R1+0x164], R3 ;  /* 0x0001640301007387 */ /* 0x000fe20000100800 */
[----:B------:R-:W-:Y:S01]  /*3dc0*/  IABS R15, R4 ;  /* 0x00000004000f7213 */ /* 0x000fe20000000000 */
[----:B------:R-:W-:Y:S02]  /*3dd0*/  @!P5 IMAD.IADD R9, R9, 0x1, -R11 ;  /* 0x000000010909d824 */ /* 0x000fe400078e0a0b */
[----:B0-----:R-:W-:Y:S02]  /*3de0*/  IMAD.MOV.U32 R0, RZ, RZ, R7 ;  /* 0x000000ffff007224 */ /* 0x001fe400078e0007 */
[----:B------:R-:W-:Y:S01]  /*3df0*/  IMAD.MOV R10, RZ, RZ, -R10 ;  /* 0x000000ffff0a7224 */ /* 0x000fe200078e0a0a */
[C---:B------:R-:W-:Y:S01]  /*3e00*/  ISETP.GT.U32.AND P5, PT, R11.reuse, R9, PT ;  /* 0x000000090b00720c */ /* 0x040fe20003fa4070 */
[----:B------:R-:W-:Y:S01]  /*3e10*/  @!P0 IMAD.MOV R0, RZ, RZ, -R0 ;  /* 0x000000ffff008224 */ /* 0x000fe200078e0a00 */
[----:B------:R-:W-:Y:S01]  /*3e20*/  ISETP.GE.AND P0, PT, R16, RZ, PT ;  /* 0x000000ff1000720c */ /* 0x000fe20003f06270 */
[----:B------:R-:W-:Y:S01]  /*3e30*/  @!P6 IMAD.IADD R8, R8, 0x1, -R11 ;  /* 0x000000010808e824 */ /* 0x000fe200078e0a0b */
[----:B------:R-:W-:Y:S01]  /*3e40*/  IABS R16, R16 ;  /* 0x0000001000107213 */ /* 0x000fe20000000000 */
[C---:B------:R-:W-:Y:S01]  /*3e50*/  IMAD R17, R11.reuse, R10, R17 ;  /* 0x0000000a0b117224 */ /* 0x040fe200078e0211 */
[----:B------:R0:W-:Y:S01]  /*3e60*/  STL [R1+0x168], R0 ;  /* 0x0001680001007387 */ /* 0x0001e20000100800 */
[----:B------:R-:W-:Y:S01]  /*3e70*/  IMAD.HI.U32 R7, R14, R13, RZ ;  /* 0x0000000d0e077227 */ /* 0x000fe200078e00ff */
[----:B------:R-:W-:-:S03]  /*3e80*/  ISETP.GT.U32.AND P6, PT, R11, R8, PT ;  /* 0x000000080b00720c */ /* 0x000fc60003fc4070 */
[----:B------:R-:W-:-:S04]  /*3e90*/  IMAD.HI.U32 R18, R14, R16, RZ ;  /* 0x000000100e127227 */ /* 0x000fc800078e00ff */
[----:B------:R-:W-:Y:S01]  /*3ea0*/  @!P5 IMAD.IADD R9, R9, 0x1, -R11 ;  /* 0x000000010909d824 */ /* 0x000fe200078e0a0b */
[----:B------:R-:W-:Y:S01]  /*3eb0*/  ISETP.GT.U32.AND P5, PT, R11, R17, PT ;  /* 0x000000110b00720c */ /* 0x000fe20003fa4070 */
[----:B------:R-:W-:-:S04]  /*3ec0*/  IMAD.HI.U32 R10, R14, R15, RZ ;  /* 0x0000000f0e0a7227 */ /* 0x000fc800078e00ff */
[----:B------:R-:W-:Y:S02]  /*3ed0*/  IMAD.MOV R18, RZ, RZ, -R18 ;  /* 0x000000ffff127224 */ /* 0x000fe400078e0a12 */
[----:B------:R-:W-:Y:S02]  /*3ee0*/  IMAD.MOV R7, RZ, RZ, -R7 ;  /* 0x000000ffff077224 */ /* 0x000fe400078e0a07 */
[----:B------:R-:W-:Y:S02]  /*3ef0*/  IMAD.MOV R10, RZ, RZ, -R10 ;  /* 0x000000ffff0a7224 */ /* 0x000fe400078e0a0a */
[C---:B------:R-:W-:Y:S02]  /*3f00*/  IMAD R16, R11.reuse, R18, R16 ;  /* 0x000000120b107224 */ /* 0x040fe400078e0210 */
[----:B------:R-:W-:Y:S01]  /*3f10*/  IMAD R13, R11, R7, R13 ;  /* 0x000000070b0d7224 */ /* 0x000fe200078e020d */
[----:B------:R-:W-:Y:S01]  /*3f20*/  IABS R7, R23 ;  /* 0x0000001700077213 */ /* 0x000fe20000000000 */
[----:B0-----:R-:W-:-:S02]  /*3f30*/  IMAD.MOV.U32 R0, RZ, RZ, R9 ;  /* 0x000000ffff007224 */ /* 0x001fc400078e0009 */
[C---:B------:R-:W-:Y:S02]  /*3f40*/  IMAD R15, R11.reuse, R10, R15 ;  /* 0x0000000a0b0f7224 */ /* 0x040fe400078e020f */
[--C-:B------:R-:W-:Y:S01]  /*3f50*/  @!P6 IMAD.IADD R8, R8, 0x1, -R11.reuse ;  /* 0x000000010808e824 */ /* 0x100fe200078e0a0b */
[C---:B------:R-:W-:Y:S01]  /*3f60*/  ISETP.GT.U32.AND P6, PT, R11.reuse, R16, PT ;  /* 0x000000100b00720c */ /* 0x040fe20003fc4070 */
[----:B------:R-:W-:Y:S01]  /*3f70*/  @!P4 IMAD.MOV R0, RZ, RZ, -R0 ;  /* 0x000000ffff00c224 */ /* 0x000fe200078e0a00 */
[----:B------:R-:W-:Y:S01]  /*3f80*/  ISETP.GT.U32.AND P4, PT, R11, R13, PT ;  /* 0x0000000d0b00720c */ /* 0x000fe20003f84070 */
[----:B------:R-:W-:Y:S01]  /*3f90*/  @!P5 IMAD.IADD R17, R17, 0x1, -R11 ;  /* 0x000000011111d824 */ /* 0x000fe200078e0a0b */
[----:B------:R-:W-:Y:S01]  /*3fa0*/  ISETP.GT.U32.AND P5, PT, R11, R15, PT ;  /* 0x0000000f0b00720c */ /* 0x000fe20003fa4070 */
[----:B------:R-:W-:Y:S01]  /*3fb0*/  VIADD R20, R12, 0x1bc ;  /* 0x000001bc0c147836 */ /* 0x000fe20000000000 */
[----:B------:R0:W-:Y:S01]  /*3fc0*/  STL [R1+0x16c], R0 ;  /* 0x00016c0001007387 */ /* 0x0001e20000100800 */
[----:B------:R-:W-:-:S03]  /*3fd0*/  IMAD.HI.U32 R9, R14, R7, RZ ;  /* 0x000000070e097227 */ /* 0x000fc600078e00ff */
[----:B------:R-:W-:Y:S01]  /*3fe0*/  IABS R19, R20 ;  /* 0x0000001400137213 */ /* 0x000fe20000000000 */
[----:B------:R-:W-:Y:S02]  /*3ff0*/  IMAD.MOV R9, RZ, RZ, -R9 ;  /* 0x000000ffff097224 */ /* 0x000fe400078e0a09 */
[--C-:B------:R-:W-:Y:S02]  /*4000*/  @!P6 IMAD.IADD R16, R16, 0x1, -R11.reuse ;  /* 0x000000011010e824 */ /* 0x100fe400078e0a0b */
[--C-:B------:R-:W-:Y:S01]  /*4010*/  @!P4 IMAD.IADD R13, R13, 0x1, -R11.reuse ;  /* 0x000000010d0dc824 */ /* 0x100fe200078e0a0b */
[----:B------:R-:W-:Y:S01]  /*4020*/  ISETP.GT.U32.AND P4, PT, R11, R17, PT ;  /* 0x000000110b00720c */ /* 0x000fe20003f84070 */
[----:B------:R-:W-:Y:S01]  /*4030*/  @!P5 IMAD.IADD R15, R15, 0x1, -R11 ;  /* 0x000000010f0fd824 */ /* 0x000fe200078e0a0b */
[C---:B------:R-:W-:Y:S01]  /*4040*/  ISETP.GT.U32.AND P5, PT, R11.reuse, R16, PT ;  /* 0x000000100b00720c */ /* 0x040fe20003fa4070 */
[----:B0-----:R-:W-:Y:S01]  /*4050*/  IMAD.MOV.U32 R0, RZ, RZ, R8 ;  /* 0x000000ffff007224 */ /* 0x001fe200078e0008 */
[----:B------:R-:W-:Y:S01]  /*4060*/  ISETP.GT.U32.AND P6, PT, R11, R13, PT ;  /* 0x0000000d0b00720c */ /* 0x000fe20003fc4070 */
[----:B------:R-:W-:-:S04]  /*4070*/  IMAD.HI.U32 R8, R14, R19, RZ ;  /* 0x000000130e087227 */ /* 0x000fc800078e00ff */
[----:B------:R-:W-:Y:S02]  /*4080*/  IMAD.MOV R8, RZ, RZ, -R8 ;  /* 0x000000ffff087224 */ /* 0x000fe400078e0a08 */
[----:B------:R-:W-:Y:S01]  /*4090*/  @!P2 IMAD.MOV R0, RZ, RZ, -R0 ;  /* 0x000000ffff00a224 */ /* 0x000fe200078e0a00 */
[C---:B------:R-:W-:Y:S01]  /*40a0*/  ISETP.GT.U32.AND P2, PT, R11.reuse, R15, PT ;  /* 0x0000000f0b00720c */ /* 0x040fe20003f44070 */
[C---:B------:R-:W-:Y:S02]  /*40b0*/  IMAD R7, R11.reuse, R9, R7 ;  /* 0x000000090b077224 */ /* 0x040fe400078e0207 */
[----:B------:R-:W-:Y:S01]  /*40c0*/  IMAD R19, R11, R8, R19 ;  /* 0x000000080b137224 */ /* 0x000fe200078e0213 */
[----:B------:R0:W-:Y:S01]  /*40d0*/  STL [R1+0x174], R0 ;  /* 0x0001740001007387 */ /* 0x0001e20000100800 */
[--C-:B------:R-:W-:Y:S01]  /*40e0*/  @!P4 IMAD.IADD R17, R17, 0x1, -R11.reuse ;  /* 0x000000011111c824 */ /* 0x100fe200078e0a0b */
[C---:B------:R-:W-:Y:S01]  /*40f0*/  ISETP.GT.U32.AND P4, PT, R11.reuse, R7, PT ;  /* 0x000000070b00720c */ /* 0x040fe20003f84070 */
[----:B------:R-:W-:Y:S01]  /*4100*/  @!P5 IMAD.IADD R16, R16, 0x1, -R11 ;  /* 0x000000011010d824 */ /* 0x000fe200078e0a0b */
[----:B------:R-:W-:Y:S01]  /*4110*/  ISETP.GT.U32.AND P5, PT, R11, R19, PT ;  /* 0x000000130b00720c */ /* 0x000fe20003fa4070 */
[----:B------:R-:W-:-:S02]  /*4120*/  VIADD R8, R12, 0x1b6 ;  /* 0x000001b60c087836 */ /* 0x000fc40000000000 */
[C---:B------:R-:W-:Y:S02]  /*4130*/  VIADD R10, R12.reuse, 0x1ba ;  /* 0x000001ba0c0a7836 */ /* 0x040fe40000000000 */
[--C-:B------:R-:W-:Y:S01]  /*4140*/  @!P2 IMAD.IADD R15, R15, 0x1, -R11.reuse ;  /* 0x000000010f0fa824 */ /* 0x100fe200078e0a0b */
[----:B------:R-:W-:Y:S01]  /*4150*/  ISETP.GE.AND P2, PT, R23, RZ, PT ;  /* 0x000000ff1700720c */ /* 0x000fe20003f46270 */
[----:B------:R-:W-:Y:S01]  /*4160*/  VIADD R9, R12, 0x1b8 ;  /* 0x000001b80c097836 */ /* 0x000fe20000000000 */
[----:B------:R-:W-:Y:S01]  /*4170*/  IABS R23, R8 ;  /* 0x0000000800177213 */ /* 0x000fe20000000000 */
[--C-:B------:R-:W-:Y:S01]  /*4180*/  @!P6 IMAD.IADD R13, R13, 0x1, -R11.reuse ;  /* 0x000000010d0de824 */ /* 0x100fe200078e0a0b */
[----:B------:R-:W-:Y:S01]  /*4190*/  IABS R22, R10 ;  /* 0x0000000a00167213 */ /* 0x000fe20000000000 */
[--C-:B------:R-:W-:Y:S01]  /*41a0*/  @!P4 IMAD.IADD R7, R7, 0x1, -R11.reuse ;  /* 0x000000010707c824 */ /* 0x100fe200078e0a0b */
[----:B------:R-:W-:Y:S01]  /*41b0*/  ISETP.GE.AND P4, PT, R20, RZ, PT ;  /* 0x000000ff1400720c */ /* 0x000fe20003f86270 */
[----:B------:R-:W-:Y:S01]  /*41c0*/  @!P5 IMAD.IADD R19, R19, 0x1, -R11 ;  /* 0x000000011313d824 */ /* 0x000fe200078e0a0b */
[----:B------:R-:W-:Y:S01]  /*41d0*/  IABS R21, R9 ;  /* 0x0000000900157213 */ /* 0x000fe20000000000 */
[----:B------:R-:W-:Y:S01]  /*41e0*/  IMAD.MOV.U32 R20, RZ, RZ, R23 ;  /* 0x000000ffff147224 */ /* 0x000fe200078e0017 */
[----:B------:R-:W-:Y:S01]  /*41f0*/  ISETP.GE.AND P6, PT, R4, RZ, PT ;  /* 0x000000ff0400720c */ /* 0x000fe20003fc6270 */
[----:B------:R-:W-:Y:S01]  /*4200*/  IMAD.HI.U32 R18, R14, R22, RZ ;  /* 0x000000160e127227 */ /* 0x000fe200078e00ff */
[----:B------:R-:W-:-:S03]  /*4210*/  ISETP.GT.U32.AND P5, PT, R11, R19, PT ;  /* 0x000000130b00720c */ /* 0x000fc60003fa4070 */
[----:B------:R-:W-:Y:S02]  /*4220*/  IMAD.MOV.U32 R3, RZ, RZ, R17 ;  /* 0x000000ffff037224 */ /* 0x000fe400078e0011 */
[----:B------:R-:W-:-:S04]  /*4230*/  IMAD.HI.U32 R17, R14, R20, RZ ;  /* 0x000000140e117227 */ /* 0x000fc800078e00ff */
[----:B------:R-:W-:Y:S02]  /*4240*/  IMAD.MOV R18, RZ, RZ, -R18 ;  /* 0x000000ffff127224 */ /* 0x000fe400078e0a12 */
[----:B0-----:R-:W-:Y:S02]  /*4250*/  IMAD.MOV.U32 R0, RZ, RZ, R13 ;  /* 0x000000ffff007224 */ /* 0x001fe400078e000d */
[----:B------:R-:W-:Y:S02]  /*4260*/  IMAD.MOV R13, RZ, RZ, -R17 ;  /* 0x000000ffff0d7224 */ /* 0x000fe400078e0a11 */
[----:B------:R-:W-:Y:S01]  /*4270*/  @!P1 IMAD.MOV R3, RZ, RZ, -R3 ;  /* 0x000000ffff039224 */ /* 0x000fe200078e0a03 */
[C---:B------:R-:W-:Y:S01]  /*4280*/  ISETP.GT.U32.AND P1, PT, R11.reuse, R7, PT ;  /* 0x000000070b00720c */ /* 0x040fe20003f24070 */
[C---:B------:R-:W-:Y:S02]  /*4290*/  IMAD R22, R11.reuse, R18, R22 ;  /* 0x000000120b167224 */ /* 0x040fe400078e0216 */
[----:B------:R-:W-:Y:S01]  /*42a0*/  IMAD R20, R11, R13, R20 ;  /* 0x0000000d0b147224 */ /* 0x000fe200078e0214 */
[----:B------:R0:W-:Y:S01]  /*42b0*/  STL [R1+0x178], R3 ;  /* 0x0001780301007387 */ /* 0x0001e20000100800 */
[----:B------:R-:W-:-:S04]  /*42c0*/  IMAD.HI.U32 R4, R14, R21, RZ ;  /* 0x000000150e047227 */ /* 0x000fc800078e00ff */
[----:B------:R-:W-:Y:S01]  /*42d0*/  @!P3 IMAD.MOV R0, RZ, RZ, -R0 ;  /* 0x000000ffff00b224 */ /* 0x000fe200078e0a00 */
[----:B------:R-:W-:Y:S01]  /*42e0*/  ISETP.GT.U32.AND P3, PT, R11, R22, PT ;  /* 0x000000160b00720c */ /* 0x000fe20003f64070 */
[--C-:B------:R-:W-:Y:S01]  /*42f0*/  @!P5 IMAD.IADD R19, R19, 0x1, -R11.reuse ;  /* 0x000000011313d824 */ /* 0x100fe200078e0a0b */
[----:B------:R-:W-:Y:S01]  /*4300*/  ISETP.GT.U32.AND P5, PT, R11, R20, PT ;  /* 0x000000140b00720c */ /* 0x000fe20003fa4070 */
[----:B------:R-:W-:Y:S01]  /*4310*/  IMAD.MOV R4, RZ, RZ, -R4 ;  /* 0x000000ffff047224 */ /* 0x000fe200078e0a04 */
[----:B------:R1:W-:Y:S01]  /*4320*/  STL [R1+0x17c], R0 ;  /* 0x00017c0001007387 */ /* 0x0003e20000100800 */
[----:B------:R-:W-:Y:S01]  /*4330*/  @!P1 IMAD.IADD R7, R7, 0x1, -R11 ;  /* 0x0000000107079824 */ /* 0x000fe200078e0a0b */
[----:B------:R-:W-:Y:S01]  /*4340*/  ISETP.GE.AND P1, PT, R9, RZ, PT ;  /* 0x000000ff0900720c */ /* 0x000fe20003f26270 */
[----:B------:R-:W-:Y:S02]  /*4350*/  IMAD R21, R11, R4, R21 ;  /* 0x000000040b157224 */ /* 0x000fe400078e0215 */
[----:B------:R-:W-:-:S02]  /*4360*/  VIADD R9, R12, 0x1b2 ;  /* 0x000001b20c097836 */ /* 0x000fc40000000000 */
[----:B0-----:R-:W-:Y:S02]  /*4370*/  IMAD.MOV.U32 R3, RZ, RZ, R16 ;  /* 0x000000ffff037224 */ /* 0x001fe400078e0010 */
[----:B------:R-:W-:Y:S01]  /*4380*/  @!P3 IMAD.IADD R22, R22, 0x1, -R11 ;  /* 0x000000011616b824 */ /* 0x000fe200078e0a0b */
[----:B------:R-:W-:Y:S01]  /*4390*/  ISETP.GE.AND P3, PT, R8, RZ, PT ;  /* 0x000000ff0800720c */ /* 0x000fe20003f66270 */
[----:B-1----:R-:W-:Y:S01]  /*43a0*/  IMAD.MOV.U32 R0, RZ, RZ, R15 ;  /* 0x000000ffff007224 */ /* 0x002fe200078e000f */
[----:B------:R-:W-:Y:S01]  /*43b0*/  IABS R8, R9 ;  /* 0x0000000900087213 */ /* 0x000fe20000000000 */
[----:B------:R-:W-:Y:S02]  /*43c0*/  @!P5 IMAD.IADD R20, R20, 0x1, -R11 ;  /* 0x000000011414d824 */ /* 0x000fe400078e0a0b */
[----:B------:R-:W-:Y:S01]  /*43d0*/  @!P6 IMAD.MOV R0, RZ, RZ, -R0 ;  /* 0x000000ffff00e224 */ /* 0x000fe200078e0a00 */
[C---:B------:R-:W-:Y:S01]  /*43e0*/  ISETP.GT.U32.AND P6, PT, R11.reuse, R21, PT ;  /* 0x000000150b00720c */ /* 0x040fe20003fc4070 */
[----:B------:R-:W-:Y:S01]  /*43f0*/  VIADD R4, R12, 0x1b4 ;  /* 0x000001b40c047836 */ /* 0x000fe20000000000 */
[----:B------:R-:W-:Y:S01]  /*4400*/  ISETP.GT.U32.AND P5, PT, R11, R20, PT ;  /* 0x000000140b00720c */ /* 0x000fe20003fa4070 */
[----:B------:R-:W-:Y:S01]  /*4410*/  @!P0 IMAD.MOV R3, RZ, RZ, -R3 ;  /* 0x000000ffff038224 */ /* 0x000fe200078e0a03 */
[----:B------:R-:W-:Y:S01]  /*4420*/  ISETP.GE.AND P0, PT, R10, RZ, PT ;  /* 0x000000ff0a00720c */ /* 0x000fe20003f06270 */
[----:B------:R-:W-:Y:S01]  /*4430*/  IMAD.HI.U32 R10, R14, R8, RZ ;  /* 0x000000080e0a7227 */ /* 0x000fe200078e00ff */
[----:B------:R-:W-:-:S02]  /*4440*/  IABS R17, R4 ;  /* 0x0000000400117213 */ /* 0x000fc40000000000 */
[----:B------:R-:W-:Y:S01]  /*4450*/  STL [R1+0x180], R3 ;  /* 0x0001800301007387 */ /* 0x000fe20000100800 */
[----:B------:R-:W-:Y:S02]  /*4460*/  IMAD.MOV R10, RZ, RZ, -R10 ;  /* 0x000000ffff0a7224 */ /* 0x000fe400078e0a0a */
[----:B------:R-:W-:Y:S01]  /*4470*/  IMAD.HI.U32 R13, R14, R17, RZ ;  /* 0x000000110e0d7227 */ /* 0x000fe200078e00ff */
[----:B------:R0:W-:Y:S03]  /*4480*/  STL [R1+0x184], R0 ;  /* 0x0001840001007387 */ /* 0x0001e60000100800 */
[----:B------:R-:W-:Y:S01]  /*4490*/  @!P6 IMAD.IADD R21, R21, 0x1, -R11 ;  /* 0x000000011515e824 */ /* 0x000fe200078e0a0b */
[C---:B------:R-:W-:Y:S01]  /*44a0*/  ISETP.GT.U32.AND P6, PT, R11.reuse, R22, PT ;  /* 0x000000160b00720c */ /* 0x040fe20003fc4070 */
[----:B------:R-:W-:Y:S02]  /*44b0*/  IMAD R8, R11, R10, R8 ;  /* 0x0000000a0b087224 */ /* 0x000fe400078e0208 */
[----:B------:R-:W-:-:S02]  /*44c0*/  IMAD.MOV R13, RZ, RZ, -R13 ;  /* 0x000000ffff0d7224 */ /* 0x000fc400078e0a0d */
[----:B------:R-:W-:Y:S01]  /*44d0*/  @!P5 IMAD.IADD R20, R20, 0x1, -R11 ;  /* 0x000000011414d824 */ /* 0x000fe200078e0a0b */
[C---:B------:R-:W-:Y:S01]  /*44e0*/  ISETP.GT.U32.AND P5, PT, R11.reuse, R8, PT ;  /* 0x000000080b00720c */ /* 0x040fe20003fa4070 */
[----:B0-----:R-:W-:Y:S02]  /*44f0*/  IMAD.MOV.U32 R0, RZ, RZ, R7 ;  /* 0x000000ffff007224 */ /* 0x001fe400078e0007 */
[C---:B------:R-:W-:Y:S02]  /*4500*/  IMAD R17, R11.reuse, R13, R17 ;  /* 0x0000000d0b117224 */ /* 0x040fe400078e0211 */
[----:B------:R-:W-:Y:S01]  /*4510*/  @!P2 IMAD.MOV R0, RZ, RZ, -R0 ;  /* 0x000000ffff00a224 */ /* 0x000fe200078e0a00 */
[C---:B------:R-:W-:Y:S01]  /*4520*/  ISETP.GT.U32.AND P2, PT, R11.reuse, R21, PT ;  /* 0x000000150b00720c */ /* 0x040fe20003f44070 */
[----:B------:R-:W-:Y:S01]  /*4530*/  @!P6 IMAD.IADD R22, R22, 0x1, -R11 ;  /* 0x000000011616e824 */ /* 0x000fe200078e0a0b */
[----:B------:R-:W-:Y:S01]  /*4540*/  ISETP.GT.U32.AND P6, PT, R11, R17, PT ;  /* 0x000000110b00720c */ /* 0x000fe20003fc4070 */
[C---:B------:R-:W-:Y:S01]  /*4550*/  VIADD R10, R12.reuse, 0x1ac ;  /* 0x000001ac0c0a7836 */ /* 0x040fe20000000000 */
[----:B------:R0:W-:Y:S01]  /*4560*/  STL [R1+0x188], R0 ;  /* 0x0001880001007387 */ /* 0x0001e20000100800 */
[----:B------:R-:W-:-:S02]  /*4570*/  VIADD R15, R12, 0x1b0 ;  /* 0x000001b00c0f7836 */ /* 0x000fc40000000000 */
[----:B------:R-:W-:Y:S01]  /*4580*/  IMAD.MOV.U32 R3, RZ, RZ, R19 ;  /* 0x000000ffff037224 */ /* 0x000fe200078e0013 */
[----:B------:R-:W-:Y:S01]  /*4590*/  IABS R16, R10 ;  /* 0x0000000a00107213 */ /* 0x000fe20000000000 */
[----:B------:R-:W-:Y:S01]  /*45a0*/  @!P5 IMAD.IADD R8, R8, 0x1, -R11 ;  /* 0x000000010808d824 */ /* 0x000fe200078e0a0b */
[----:B------:R-:W-:Y:S01]  /*45b0*/  IABS R18, R15 ;  /* 0x0000000f00127213 */ /* 0x000fe20000000000 */
[----:B------:R-:W-:Y:S02]  /*45c0*/  @!P4 IMAD.MOV R3, RZ, RZ, -R3 ;  /* 0x000000ffff03c224 */ /* 0x000fe400078e0a03 */
[----:B------:R-:W-:Y:S01]  /*45d0*/  VIADD R7, R12, 0x1ae ;  /* 0x000001ae0c077836 */ /* 0x000fe20000000000 */
[----:B------:R-:W-:Y:S01]  /*45e0*/  ISETP.GT.U32.AND P4, PT, R11, R8, PT ;  /* 0x000000080b00720c */ /* 0x000fe20003f84070 */
[--C-:B------:R-:W-:Y:S01]  /*45f0*/  @!P2 IMAD.IADD R21, R21, 0x1, -R11.reuse ;  /* 0x000000011515a824 */ /* 0x100fe200078e0a0b */
[----:B------:R1:W-:Y:S01]  /*4600*/  STL [R1+0x18c], R3 ;  /* 0x00018c0301007387 */ /* 0x0003e20000100800 */
[----:B------:R-:W-:Y:S01]  /*4610*/  @!P6 IMAD.IADD R17, R17, 0x1, -R11 ;  /* 0x000000011111e824 */ /* 0x000fe200078e0a0b */
[----:B------:R-:W-:Y:S01]  /*4620*/  IABS R13, R7 ;  /* 0x00000007000d7213 */ /* 0x000fe20000000000 */
[----:B------:R-:W-:Y:S01]  /*4630*/  IMAD.HI.U32 R19, R14, R16, RZ ;  /* 0x000000100e137227 */ /* 0x000fe200078e00ff */
[----:B------:R-:W-:-:S02]  /*4640*/  ISETP.GE.AND P2, PT, R4, RZ, PT ;  /* 0x000000ff0400720c */ /* 0x000fc40003f46270 */
[----:B------:R-:W-:Y:S01]  /*4650*/  ISETP.GT.U32.AND P5, PT, R11, R17, PT ;  /* 0x000000110b00720c */ /* 0x000fe20003fa4070 */
[----:B0-----:R-:W-:Y:S01]  /*4660*/  IMAD.MOV.U32 R0, RZ, RZ, R22 ;  /* 0x000000ffff007224 */ /* 0x001fe200078e0016 */
[----:B------:R-:W-:Y:S01]  /*4670*/  ISETP.GE.AND P6, PT, R9, RZ, PT ;  /* 0x000000ff0900720c */ /* 0x000fe20003fc6270 */
[----:B------:R-:W-:-:S04]  /*4680*/  IMAD.HI.U32 R23, R14, R18, RZ ;  /* 0x000000120e177227 */ /* 0x000fc800078e00ff */
[----:B-1----:R-:W-:Y:S02]  /*4690*/  IMAD.MOV.U32 R3, RZ, RZ, R21 ;  /* 0x000000ffff037224 */ /* 0x002fe400078e0015 */
[----:B------:R-:W-:Y:S02]  /*46a0*/  IMAD.MOV R19, RZ, RZ, -R19 ;  /* 0x000000ffff137224 */ /* 0x000fe400078e0a13 */
[----:B------:R-:W-:Y:S02]  /*46b0*/  @!P0 IMAD.MOV R0, RZ, RZ, -R0 ;  /* 0x000000ffff008224 */ /* 0x000fe400078e0a00 */
[----:B------:R-:W-:Y:S02]  /*46c0*/  IMAD.MOV R23, RZ, RZ, -R23 ;  /* 0x000000ffff177224 */ /* 0x000fe400078e0a17 */
[----:B------:R-:W-:Y:S01]  /*46d0*/  @!P1 IMAD.MOV R3, RZ, RZ, -R3 ;  /* 0x000000ffff039224 */ /* 0x000fe200078e0a03 */
[----:B------:R-:W-:Y:S01]  /*46e0*/  ISETP.GE.AND P1, PT, R15, RZ, PT ;  /* 0x000000ff0f00720c */ /* 0x000fe20003f26270 */
[----:B------:R-:W-:Y:S01]  /*46f0*/  IMAD.HI.U32 R4, R14, R13, RZ ;  /* 0x0000000d0e047227 */ /* 0x000fe200078e00ff */
[----:B------:R0:W-:Y:S03]  /*4700*/  STL [R1+0x19c], R0 ;  /* 0x00019c0001007387 */ /* 0x0001e60000100800 */
[C---:B------:R-:W-:Y:S01]  /*4710*/  IMAD R15, R11.reuse, R19, R16 ;  /* 0x000000130b0f7224 */ /* 0x040fe200078e0210 */
[----:B------:R-:W-:Y:S01]  /*4720*/  STL [R1+0x1a0], R3 ;  /* 0x0001a00301007387 */ /* 0x000fe20000100800 */
[----:B------:R-:W-:-:S02]  /*4730*/  IMAD R18, R11, R23, R18 ;  /* 0x000000170b127224 */ /* 0x000fc400078e0212 */
[----:B------:R-:W-:Y:S02]  /*4740*/  IMAD.MOV R4, RZ, RZ, -R4 ;  /* 0x000000ffff047224 */ /* 0x000fe400078e0a04 */
[----:B------:R-:W-:Y:S01]  /*4750*/  @!P4 IMAD.IADD R8, R8, 0x1, -R11 ;  /* 0x000000010808c824 */ /* 0x000fe200078e0a0b */
[C---:B------:R-:W-:Y:S01]  /*4760*/  ISETP.GT.U32.AND P4, PT, R11.reuse, R15, PT ;  /* 0x0000000f0b00720c */ /* 0x040fe20003f84070 */
[----:B0-----:R-:W-:Y:S01]  /*4770*/  IMAD.MOV.U32 R0, RZ, RZ, R20 ;  /* 0x000000ffff007224 */ /* 0x001fe200078e0014 */
[C---:B------:R-:W-:Y:S01]  /*4780*/  ISETP.GT.U32.AND P0, PT, R11.reuse, R18, PT ;  /* 0x000000120b00720c */ /* 0x040fe20003f04070 */
[----:B------:R-:W-:Y:S02]  /*4790*/  IMAD R13, R11, R4, R13 ;  /* 0x000000040b0d7224 */ /* 0x000fe400078e020d */
[----:B------:R-:W-:Y:S02]  /*47a0*/  @!P3 IMAD.MOV R0, RZ, RZ, -R0 ;  /* 0x000000ffff00b224 */ /* 0x000fe400078e0a00 */
[----:B------:R-:W-:Y:S01]  /*47b0*/  @!P5 IMAD.IADD R17, R17, 0x1, -R11 ;  /* 0x000000011111d824 */ /* 0x000fe200078e0a0b */
[----:B------:R-:W-:Y:S01]  /*47c0*/  ISETP.GT.U32.AND P3, PT, R11, R13, PT ;  /* 0x0000000d0b00720c */ /* 0x000fe20003f64070 */
[C---:B------:R-:W-:Y:S01]  /*47d0*/  VIADD R9, R12.reuse, 0x1aa ;  /* 0x000001aa0c097836 */ /* 0x040fe20000000000 */
[----:B------:R0:W-:Y:S01]  /*47e0*/  STL [R1+0x1a4], R0 ;  /* 0x0001a40001007387 */ /* 0x0001e20000100800 */
[----:B------:R-:W-:Y:S01]  /*47f0*/  ISETP.GE.AND P5, PT, R7, RZ, PT ;  /* 0x000000ff0700720c */ /* 0x000fe20003fa6270 */
[----:B------:R-:W-:-:S02]  /*4800*/  VIADD R7, R12, 0x1a8 ;  /* 0x000001a80c077836 */ /* 0x000fc40000000000 */
[--C-:B------:R-:W-:Y:S01]  /*4810*/  @!P4 IMAD.IADD R15, R15, 0x1, -R11.reuse ;  /* 0x000000010f0fc824 */ /* 0x100fe200078e0a0b */
[----:B------:R-:W-:Y:S01]  /*4820*/  IABS R4, R9 ;  /* 0x0000000900047213 */ /* 0x000fe20000000000 */
[----:B------:R-:W-:Y:S01]  /*4830*/  @!P0 IMAD.IADD R18, R18, 0x1, -R11 ;  /* 0x0000000112128824 */ /* 0x000fe200078e0a0b */
[----:B------:R-:W-:Y:S01]  /*4840*/  ISETP.GE.AND P0, PT, R10, RZ, PT ;  /* 0x000000ff0a00720c */ /* 0x000fe20003f06270 */
[----:B------:R-:W-:Y:S01]  /*4850*/  VIADD R10, R12, 0x1a6 ;  /* 0x000001a60c0a7836 */ /* 0x000fe20000000000 */
[----:B------:R-:W-:Y:S01]  /*4860*/  ISETP.GT.U32.AND P4, PT, R11, R15, PT ;  /* 0x0000000f0b00720c */ /* 0x000fe20003f84070 */
[----:B0-----:R-:W-:Y:S01]  /*4870*/  IMAD.MOV.U32 R0, RZ, RZ, R17 ;  /* 0x000000ffff007224 */ /* 0x001fe200078e0011 */
[----:B------:R-:W-:Y:S01]  /*4880*/  IABS R17, R7 ;  /* 0x0000000700117213 */ /* 0x000fe20000000000 */
[----:B------:R-:W-:-:S04]  /*4890*/  IMAD.HI.U32 R16, R14, R4, RZ ;  /* 0x000000040e107227 */ /* 0x000fc800078e00ff */
[----:B------:R-:W-:Y:S01]  /*48a0*/  @!P2 IMAD.MOV R0, RZ, RZ, -R0 ;  /* 0x000000ffff00a224 */ /* 0x000fe200078e0a00 */
[----:B------:R-:W-:Y:S01]  /*48b0*/  ISETP.GT.U32.AND P2, PT, R11, R18, PT ;  /* 0x000000120b00720c */ /* 0x000fe20003f44070 */
[--C-:B------:R-:W-:Y:S02]  /*48c0*/  @!P3 IMAD.IADD R13, R13, 0x1, -R11.reuse ;  /* 0x000000010d0db824 */ /* 0x100fe400078e0a0b */
[----:B------:R-:W-:Y:S01]  /*48d0*/  IMAD.MOV R16, RZ, RZ, -R16 ;  /* 0x000000ffff107224 */ /* 0x000fe200078e0a10 */
[----:B------:R0:W-:Y:S01]  /*48e0*/  STL [R1+0x1a8], R0 ;  /* 0x0001a80001007387 */ /* 0x0001e20000100800 */
[----:B------:R-:W-:Y:S01]  /*48f0*/  @!P4 IMAD.IADD R15, R15, 0x1, -R11 ;  /* 0x000000010f0fc824 */ /* 0x000fe200078e0a0b */
[C---:B------:R-:W-:Y:S01]  /*4900*/  ISETP.GT.U32.AND P3, PT, R11.reuse, R13, PT ;  /* 0x0000000d0b00720c */ /* 0x040fe20003f64070 */
[----:B------:R-:W-:Y:S01]  /*4910*/  IMAD R4, R11, R16, R4 ;  /* 0x000000100b047224 */ /* 0x000fe200078e0204 */
[----:B------:R-:W-:Y:S01]  /*4920*/  IABS R16, R10 ;  /* 0x0000000a00107213 */ /* 0x000fe20000000000 */
[----:B------:R-:W-:-:S02]  /*4930*/  VIADD R23, R12, 0x180 ;  /* 0x000001800c177836 */ /* 0x000fc40000000000 */
[----:B------:R-:W-:Y:S02]  /*4940*/  VIADD R6, R12, 0x10 ;  /* 0x000000100c067836 */ /* 0x000fe40000000000 */
[----:B------:R-:W-:Y:S01]  /*4950*/  @!P2 IMAD.IADD R18, R18, 0x1, -R11 ;  /* 0x000000011212a824 */ /* 0x000fe200078e0a0b */
[----:B------:R-:W-:Y:S01]  /*4960*/  ISETP.GT.U32.AND P2, PT, R11, R4, PT ;  /* 0x000000040b00720c */ /* 0x000fe20003f44070 */
[----:B0-----:R-:W-:Y:S01]  /*4970*/  IMAD.MOV.U32 R0, RZ, RZ, R8 ;  /* 0x000000ffff007224 */ /* 0x001fe200078e0008 */
[----:B------:R-:W-:Y:S01]  /*4980*/  IABS R24, R23 ;  /* 0x0000001700187213 */ /* 0x000fe20000000000 */
[----:B------:R-:W-:-:S04]  /*4990*/  IMAD.HI.U32 R8, R14, R17, RZ ;  /* 0x000000110e087227 */ /* 0x000fc800078e00ff */
[----:B------:R-:W-:Y:S02]  /*49a0*/  IMAD.MOV R8, RZ, RZ, -R8 ;  /* 0x000000ffff087224 */ /* 0x000fe400078e0a08 */
[----:B------:R-:W-:Y:S01]  /*49b0*/  @!P3 IMAD.IADD R13, R13, 0x1, -R11 ;  /* 0x000000010d0db824 */ /* 0x000fe200078e0a0b */
[----:B------:R-:W-:Y:S01]  /*49c0*/  ISETP.GE.AND P3, PT, R7, RZ, PT ;  /* 0x000000ff0700720c */ /* 0x000fe20003f66270 */
[----:B------:R-:W-:Y:S02]  /*49d0*/  IMAD R17, R11, R8, R17 ;  /* 0x000000080b117224 */ /* 0x000fe400078e0211 */
[----:B------:R-:W-:Y:S01]  /*49e0*/  @!P6 IMAD.MOV R0, RZ, RZ, -R0 ;  /* 0x000000ffff00e224 */ /* 0x000fe200078e0a00 */
[----:B------:R-:W-:Y:S01]  /*49f0*/  ISETP.GE.AND P6, PT, R9, RZ, PT ;  /* 0x000000ff0900720c */ /* 0x000fe20003fc6270 */
[----:B------:R-:W-:Y:S01]  /*4a00*/  VIADD R7, R12, 0x1a4 ;  /* 0x000001a40c077836 */ /* 0x000fe20000000000 */
[----:B------:R-:W-:Y:S01]  /*4a10*/  ISETP.GT.U32.AND P4, PT, R11, R17, PT ;  /* 0x000000110b00720c */ /* 0x000fe20003f84070 */
[----:B------:R-:W-:Y:S01]  /*4a20*/  IMAD.HI.U32 R20, R14, R16, RZ ;  /* 0x000000100e147227 */ /* 0x000fe200078e00ff */
[----:B------:R0:W-:Y:S02]  /*4a30*/  STL [R1+0x1ac], R0 ;  /* 0x0001ac0001007387 */ /* 0x0001e40000100800 */
[----:B------:R-:W-:Y:S01]  /*4a40*/  IABS R9, R7 ;  /* 0x0000000700097213 */ /* 0x000fe20000000000 */
[----:B------:R-:W-:-:S02]  /*4a50*/  IMAD.MOV R20, RZ, RZ, -R20 ;  /* 0x000000ffff147224 */ /* 0x000fc400078e0a14 */
[----:B------:R-:W-:Y:S01]  /*4a60*/  @!P2 IMAD.IADD R4, R4, 0x1, -R11 ;  /* 0x000000010404a824 */ /* 0x000fe200078e0a0b */
[----:B------:R-:W-:Y:S01]  /*4a70*/  ISETP.GE.AND P2, PT, R10, RZ, PT ;  /* 0x000000ff0a00720c */ /* 0x000fe20003f46270 */
[----:B------:R-:W-:Y:S02]  /*4a80*/  IMAD R16, R11, R20, R16 ;  /* 0x000000140b107224 */ /* 0x000fe400078e0210 */
[----:B------:R-:W-:Y:S02]  /*4a90*/  IMAD.MOV.U32 R3, RZ, RZ, R13 ;  /* 0x000000ffff037224 */ /* 0x000fe400078e000d */
[----:B------:R-:W-:Y:S02]  /*4aa0*/  @!P4 IMAD.IADD R17, R17, 0x1, -R11 ;  /* 0x000000011111c824 */ /* 0x000fe400078e0a0b */
[----:B0-----:R-:W-:Y:S02]  /*4ab0*/  IMAD.MOV.U32 R0, RZ, RZ, R18 ;  /* 0x000000ffff007224 */ /* 0x001fe400078e0012 */
[----:B------:R-:W-:Y:S01]  /*4ac0*/  VIADD R8, R12, 0x1a2 ;  /* 0x000001a20c087836 */ /* 0x000fe20000000000 */
[C---:B------:R-:W-:Y:S01]  /*4ad0*/  ISETP.GT.U32.AND P4, PT, R11.reuse, R17, PT ;  /* 0x000000110b00720c */ /* 0x040fe20003f84070 */
[----:B------:R-:W-:Y:S01]  /*4ae0*/  @!P1 IMAD.MOV R0, RZ, RZ, -R0 ;  /* 0x000000ffff009224 */ /* 0x000fe200078e0a00 */
[----:B------:R-:W-:Y:S01]  /*4af0*/  ISETP.GT.U32.AND P1, PT, R11, R4, PT ;  /* 0x000000040b00720c */ /* 0x000fe20003f24070 */
[----:B------:R-:W-:Y:S01]  /*4b00*/  IMAD.HI.U32 R10, R14, R9, RZ ;  /* 0x000000090e0a7227 */ /* 0x000fe200078e00ff */
[----:B------:R-:W-:-:S02]  /*4b10*/  IABS R19, R8 ;  /* 0x0000000800137213 */ /* 0x000fc40000000000 */
[----:B------:R0:W-:Y:S01]  /*4b20*/  STL [R1+0x1b0], R0 ;  /* 0x0001b00001007387 */ /* 0x0001e20000100800 */
[----:B------:R-:W-:Y:S01]  /*4b30*/  @!P5 IMAD.MOV R3, RZ, RZ, -R3 ;  /* 0x000000ffff03d224 */ /* 0x000fe200078e0a03 */
[C---:B------:R-:W-:Y:S01]  /*4b40*/  ISETP.GT.U32.AND P5, PT, R11.reuse, R16, PT ;  /* 0x000000100b00720c */ /* 0x040fe20003fa4070 */
[----:B------:R-:W-:Y:S02]  /*4b50*/  IMAD.MOV R10, RZ, RZ, -R10 ;  /* 0x000000ffff0a7224 */ /* 0x000fe400078e0a0a */
[----:B------:R-:W-:Y:S01]  /*4b60*/  IMAD.HI.U32 R13, R14, R19, RZ ;  /* 0x000000130e0d7227 */ /* 0x000fe200078e00ff */
[----:B------:R1:W-:Y:S03]  /*4b70*/  STL [R1+0x1b4], R3 ;  /* 0x0001b40301007387 */ /* 0x0003e60000100800 */
[----:B------:R-:W-:Y:S02]  /*4b80*/  IMAD R9, R11, R10, R9 ;  /* 0x0000000a0b097224 */ /* 0x000fe400078e0209 */
[----:B------:R-:W-:-:S02]  /*4b90*/  @!P4 IMAD.IADD R17, R17, 0x1, -R11 ;  /* 0x000000011111c824 */ /* 0x000fc400078e0a0b */
[----:B------:R-:W-:Y:S01]  /*4ba0*/  IMAD.MOV R13, RZ, RZ, -R13 ;  /* 0x000000ffff0d7224 */ /* 0x000fe200078e0a0d */
[C---:B------:R-:W-:Y:S01]  /*4bb0*/  ISETP.GT.U32.AND P4, PT, R11.reuse, R9, PT ;  /* 0x000000090b00720c */ /* 0x040fe20003f84070 */
[--C-:B------:R-:W-:Y:S01]  /*4bc0*/  @!P1 IMAD.IADD R4, R4, 0x1, -R11.reuse ;  /* 0x0000000104049824 */ /* 0x100fe200078e0a0b */
[----:B------:R-:W-:Y:S01]  /*4bd0*/  ISETP.GE.AND P1, PT, R8, RZ, PT ;  /* 0x000000ff0800720c */ /* 0x000fe20003f26270 */
[----:B------:R-:W-:Y:S02]  /*4be0*/  @!P5 IMAD.IADD R16, R16, 0x1, -R11 ;  /* 0x000000011010d824 */ /* 0x000fe400078e0a0b */
[----:B0-----:R-:W-:Y:S02]  /*4bf0*/  IMAD.MOV.U32 R0, RZ, RZ, R15 ;  /* 0x000000ffff007224 */ /* 0x001fe400078e000f */
[C---:B------:R-:W-:Y:S01]  /*4c00*/  IMAD R19, R11.reuse, R13, R19 ;  /* 0x0000000d0b137224 */ /* 0x040fe200078e0213 */
[----:B------:R-:W-:Y:S01]  /*4c10*/  ISETP.GT.U32.AND P5, PT, R11, R16, PT ;  /* 0x000000100b00720c */ /* 0x000fe20003fa4070 */
[----:B-1----:R-:W-:-:S02]  /*4c20*/  IMAD.MOV.U32 R3, RZ, RZ, R4 ;  /* 0x000000ffff037224 */ /* 0x002fc400078e0004 */
[----:B------:R-:W-:Y:S01]  /*4c30*/  @!P0 IMAD.MOV R0, RZ, RZ, -R0 ;  /* 0x000000ffff008224 */ /* 0x000fe200078e0a00 */
[----:B------:R-:W-:Y:S01]  /*4c40*/  ISETP.GE.AND P0, PT, R7, RZ, PT ;  /* 0x000000ff0700720c */ /* 0x000fe20003f06270 */
[----:B------:R-:W-:Y:S01]  /*4c50*/  @!P6 IMAD.MOV R3, RZ, RZ, -R3 ;  /* 0x000000ffff03e224 */ /* 0x000fe200078e0a03 */
[----:B------:R-:W-:Y:S01]  /*4c60*/  ISETP.GT.U32.AND P6, PT, R11, R19, PT ;  /* 0x000000130b00720c */ /* 0x000fe20003fc4070 */
[--C-:B------:R-:W-:Y:S01]  /*4c70*/  @!P4 IMAD.IADD R9, R9, 0x1, -R11.reuse ;  /* 0x000000010909c824 */ /* 0x100fe200078e0a0b */
[----:B------:R0:W-:Y:S01]  /*4c80*/  STL [R1+0x1b8], R0 ;  /* 0x0001b80001007387 */ /* 0x0001e20000100800 */
[C---:B------:R-:W-:Y:S02]  /*4c90*/  VIADD R15, R12.reuse, 0x1a0 ;  /* 0x000001a00c0f7836 */ /* 0x040fe40000000000 */
[----:B------:R-:W-:Y:S01]  /*4ca0*/  VIADD R13, R12, 0x19e ;  /* 0x0000019e0c0d7836 */ /* 0x000fe20000000000 */
[----:B------:R-:W-:Y:S01]  /*4cb0*/  ISETP.GT.U32.AND P4, PT, R11, R9, PT ;  /* 0x000000090b00720c */ /* 0x000fe20003f84070 */
[----:B------:R-:W-:Y:S01]  /*4cc0*/  @!P5 IMAD.IADD R16, R16, 0x1, -R11 ;  /* 0x000000011010d824 */ /* 0x000fe200078e0a0b */
[----:B------:R-:W-:Y:S01]  /*4cd0*/  IABS R8, R15 ;  /* 0x0000000f00087213 */ /* 0x000fe20000000000 */
[----:B------:R-:W-:Y:S01]  /*4ce0*/  STL [R1+0x1bc], R3 ;  /* 0x0001bc0301007387 */ /* 0x000fe20000100800 */
[----:B------:R-:W-:Y:S01]  /*4cf0*/  IABS R10, R13 ;  /* 0x0000000d000a7213 */ /* 0x000fe20000000000 */
[----:B------:R-:W-:Y:S01]  /*4d00*/  VIADD R7, R12, 0x19c ;  /* 0x0000019c0c077836 */ /* 0x000fe20000000000 */
[----:B------:R-:W-:Y:S01]  /*4d10*/  ISETP.GE.AND P5, PT, R13, RZ, PT ;  /* 0x000000ff0d00720c */ /* 0x000fe20003fa6270 */
[----:B0-----:R-:W-:-:S02]  /*4d20*/  IMAD.MOV.U32 R0, RZ, RZ, R17 ;  /* 0x000000ffff007224 */ /* 0x001fc400078e0011 */
[----:B------:R-:W-:Y:S01]  /*4d30*/  @!P6 IMAD.IADD R19, R19, 0x1, -R11 ;  /* 0x000000011313e824 */ /* 0x000fe200078e0a0b */
[----:B------:R-:W-:Y:S01]  /*4d40*/  IABS R4, R7 ;  /* 0x0000000700047213 */ /* 0x000fe20000000000 */
[----:B------:R-:W-:Y:S01]  /*4d50*/  @!P3 IMAD.MOV R0, RZ, RZ, -R0 ;  /* 0x000000ffff00b224 */ /* 0x000fe200078e0a00 */
[----:B------:R-:W-:Y:S01]  /*4d60*/  ISETP.GE.AND P3, PT, R15, RZ, PT ;  /* 0x000000ff0f00720c */ /* 0x000fe20003f66270 */
[C---:B------:R-:W-:Y:S01]  /*4d70*/  IMAD.HI.U32 R17, R14.reuse, R8, RZ ;  /* 0x000000080e117227 */ /* 0x040fe200078e00ff */
[----:B------:R-:W-:Y:S02]  /*4d80*/  ISETP.GT.U32.AND P6, PT, R11, R19, PT ;  /* 0x000000130b00720c */ /* 0x000fe40003fc4070 */
[----:B------:R0:W-:Y:S01]  /*4d90*/  STL [R1+0x1c4], R0 ;  /* 0x0001c40001007387 */ /* 0x0001e20000100800 */
[----:B------:R-:W-:-:S04]  /*4da0*/  IMAD.HI.U32 R13, R14, R10, RZ ;  /* 0x0000000a0e0d7227 */ /* 0x000fc800078e00ff */
[----:B------:R-:W-:Y:S02]  /*4db0*/  IMAD.MOV R17, RZ, RZ, -R17 ;  /* 0x000000ffff117224 */ /* 0x000fe400078e0a11 */
[----:B------:R-:W-:Y:S02]  /*4dc0*/  IMAD.MOV R13, RZ, RZ, -R13 ;  /* 0x000000ffff0d7224 */ /* 0x000fe400078e0a0d */
[----:B------:R-:W-:Y:S02]  /*4dd0*/  @!P4 IMAD.IADD R9, R9, 0x1, -R11 ;  /* 0x000000010909c824 */ /* 0x000fe400078e0a0b */
[----:B0-----:R-:W-:Y:S02]  /*4de0*/  IMAD.MOV.U32 R0, RZ, RZ, R16 ;  /* 0x000000ffff007224 */ /* 0x001fe400078e0010 */
[----:B------:R-:W-:Y:S02]  /*4df0*/  IMAD R8, R11, R17, R8 ;  /* 0x000000110b087224 */ /* 0x000fe400078e0208 */
[----:B------:R-:W-:Y:S01]  /*4e00*/  @!P2 IMAD.MOV R0, RZ, RZ, -R0 ;  /* 0x000000ffff00a224 */ /* 0x000fe200078e0a00 */
[----:B------:R-:W-:Y:S01]  /*4e10*/  ISETP.GE.AND P2, PT, R7, RZ, PT ;  /* 0x000000ff0700720c */ /* 0x000fe20003f46270 */
[C---:B------:R-:W-:Y:S01]  /*4e20*/  IMAD R7, R11.reuse, R13, R10 ;  /* 0x0000000d0b077224 */ /* 0x040fe200078e020a */
[----:B------:R-:W-:Y:S01]  /*4e30*/  ISETP.GT.U32.AND P4, PT, R11, R8, PT ;  /* 0x000000080b00720c */ /* 0x000fe20003f84070 */
[----:B------:R-:W-:Y:S01]  /*4e40*/  IMAD.HI.U32 R15, R14, R4, RZ ;  /* 0x000000040e0f7227 */ /* 0x000fe200078e00ff */
[----:B------:R0:W-:Y:S03]  /*4e50*/  STL [R1+0x1c8], R0 ;  /* 0x0001c80001007387 */ /* 0x0001e60000100800 */
[----:B------:R-:W-:-:S02]  /*4e60*/  IMAD.MOV R15, RZ, RZ, -R15 ;  /* 0x000000ffff0f7224 */ /* 0x000fc400078e0a0f */
[----:B------:R-:W-:Y:S02]  /*4e70*/  @!P6 IMAD.IADD R19, R19, 0x1, -R11 ;  /* 0x000000011313e824 */ /* 0x000fe400078e0a0b */
[----:B------:R-:W-:Y:S02]  /*4e80*/  IMAD R4, R11, R15, R4 ;  /* 0x0000000f0b047224 */ /* 0x000fe400078e0204 */
[----:B------:R-:W-:Y:S02]  /*4e90*/  VIADD R15, R12, 0x19a ;  /* 0x0000019a0c0f7836 */ /* 0x000fe40000000000 */
[----:B0-----:R-:W-:Y:S02]  /*4ea0*/  IMAD.MOV.U32 R0, RZ, RZ, R9 ;  /* 0x000000ffff007224 */ /* 0x001fe400078e0009 */
[----:B------:R-:W-:Y:S01]  /*4eb0*/  @!P4 IMAD.IADD R8, R8, 0x1, -R11 ;  /* 0x000000010808c824 */ /* 0x000fe200078e0a0b */
[----:B------:R-:W-:Y:S01]  /*4ec0*/  ISETP.GE.AND P6, PT, R15, RZ, PT ;  /* 0x000000ff0f00720c */ /* 0x000fe20003fc6270 */
[----:B------:R-:W-:Y:S01]  /*4ed0*/  @!P0 IMAD.MOV R0, RZ, RZ, -R0 ;  /* 0x000000ffff008224 */ /* 0x000fe200078e0a00 */
[C---:B------:R-:W-:Y:S01]  /*4ee0*/  ISETP.GT.U32.AND P0, PT, R11.reuse, R7, PT ;  /* 0x000000070b00720c */ /* 0x040fe20003f04070 */
[C---:B------:R-:W-:Y:S01]  /*4ef0*/  VIADD R13, R12.reuse, 0x194 ;  /* 0x000001940c0d7836 */ /* 0x040fe20000000000 */
[----:B------:R-:W-:Y:S01]  /*4f00*/  ISETP.GT.U32.AND P4, PT, R11, R8, PT ;  /* 0x000000080b00720c */ /* 0x000fe20003f84070 */
[C---:B------:R-:W-:Y:S01]  /*4f10*/  VIADD R9, R12.reuse, 0x198 ;  /* 0x000001980c097836 */ /* 0x040fe20000000000 */
[----:B------:R0:W-:Y:S01]  /*4f20*/  STL [R1+0x1cc], R0 ;  /* 0x0001cc0001007387 */ /* 0x0001e20000100800 */
[----:B------:R-:W-:Y:S01]  /*4f30*/  IABS R15, R15 ;  /* 0x0000000f000f7213 */ /* 0x000fe20000000000 */
[----:B------:R-:W-:Y:S01]  /*4f40*/  VIADD R10, R12, 0x196 ;  /* 0x000001960c0a7836 */ /* 0x000fe20000000000 */
[----:B------:R-:W-:Y:S01]  /*4f50*/  IABS R18, R13 ;  /* 0x0000000d00127213 */ /* 0x000fe20000000000 */
[----:B------:R-:W-:Y:S01]  /*4f60*/  IMAD.HI.U32 R27, R14, R24, RZ ;  /* 0x000000180e1b7227 */ /* 0x000fe200078e00ff */
[----:B------:R-:W-:-:S02]  /*4f70*/  IABS R16, R9 ;  /* 0x0000000900107213 */ /* 0x000fc40000000000 */
[----:B------:R-:W-:Y:S01]  /*4f80*/  IABS R17, R10 ;  /* 0x0000000a00117213 */ /* 0x000fe20000000000 */
[----:B------:R-:W-:Y:S02]  /*4f90*/  IMAD.MOV R27, RZ, RZ, -R27 ;  /* 0x000000ffff1b7224 */ /* 0x000fe400078e0a1b */
[----:B0-----:R-:W-:Y:S02]  /*4fa0*/  IMAD.MOV.U32 R0, RZ, RZ, R19 ;  /* 0x000000ffff007224 */ /* 0x001fe400078e0013 */
[----:B------:R-:W-:Y:S02]  /*4fb0*/  @!P0 IMAD.IADD R7, R7, 0x1, -R11 ;  /* 0x0000000107078824 */ /* 0x000fe400078e0a0b */
[----:B------:R-:W-:Y:S01]  /*4fc0*/  @!P1 IMAD.MOV R0, RZ, RZ, -R0 ;  /* 0x000000ffff009224 */ /* 0x000fe200078e0a00 */
[C---:B------:R-:W-:Y:S01]  /*4fd0*/  ISETP.GT.U32.AND P1, PT, R11.reuse, R4, PT ;  /* 0x000000040b00720c */ /* 0x040fe20003f24070 */
[----:B------:R-:W-:Y:S01]  /*4fe0*/  IMAD.HI.U32 R19, R14, R15, RZ ;  /* 0x0000000f0e137227 */ /* 0x000fe200078e00ff */
[----:B------:R-:W-:-:S02]  /*4ff0*/  ISETP.GT.U32.AND P0, PT, R11, R7, PT ;  /* 0x000000070b00720c */ /* 0x000fc40003f04070 */
[----:B------:R0:W-:Y:S01]  /*5000*/  STL [R1+0x1d0], R0 ;  /* 0x0001d00001007387 */ /* 0x0001e20000100800 */
[----:B------:R-:W-:Y:S01]  /*5010*/  @!P4 IMAD.IADD R8, R8, 0x1, -R11 ;  /* 0x000000010808c824 */ /* 0x000fe200078e0a0b */
[----:B------:R-:W-:Y:S01]  /*5020*/  ISETP.GE.AND P4, PT, R9, RZ, PT ;  /* 0x000000ff0900720c */ /* 0x000fe20003f86270 */
[----:B------:R-:W-:Y:S02]  /*5030*/  IMAD.MOV R19, RZ, RZ, -R19 ;  /* 0x000000ffff137224 */ /* 0x000fe400078e0a13 */
[----:B------:R-:W-:Y:S02]  /*5040*/  IMAD.MOV.U32 R3, RZ, RZ, R8 ;  /* 0x000000ffff037224 */ /* 0x000fe400078e0008 */
[----:B------:R-:W-:Y:S02]  /*5050*/  IMAD R15, R11, R19, R15 ;  /* 0x000000130b0f7224 */ /* 0x000fe400078e020f */
[--C-:B------:R-:W-:Y:S02]  /*5060*/  @!P1 IMAD.IADD R4, R4, 0x1, -R11.reuse ;  /* 0x0000000104049824 */ /* 0x100fe400078e0a0b */
[----:B------:R-:W-:Y:S01]  /*5070*/  @!P0 IMAD.IADD R7, R7, 0x1, -R11 ;  /* 0x0000000107078824 */ /* 0x000fe200078e0a0b */
[C---:B------:R-:W-:Y:S01]  /*5080*/  ISETP.GT.U32.AND P0, PT, R11.reuse, R15, PT ;  /* 0x0000000f0b00720c */ /* 0x040fe20003f04070 */
[----:B------:R-:W-:Y:S01]  /*5090*/  IMAD.HI.U32 R9, R14, R18, RZ ;  /* 0x000000120e097227 */ /* 0x000fe200078e00ff */
[----:B------:R-:W-:-:S03]  /*50a0*/  ISETP.GT.U32.AND P1, PT, R11, R4, PT ;  /* 0x000000040b00720c */ /* 0x000fc60003f24070 */
[----:B0-----:R-:W-:Y:S02]  /*50b0*/  IMAD.MOV.U32 R0, RZ, RZ, R7 ;  /* 0x000000ffff007224 */ /* 0x001fe400078e0007 */
[----:B------:R-:W-:Y:S02]  /*50c0*/  @!P3 IMAD.MOV R3, RZ, RZ, -R3 ;  /* 0x000000ffff03b224 */ /* 0x000fe400078e0a03 */
[----:B------:R-:W-:-:S03]  /*50d0*/  IMAD.HI.U32 R20, R14, R16, RZ ;  /* 0x000000100e147227 */ /* 0x000fc600078e00ff */
[----:B------:R-:W-:Y:S01]  /*50e0*/  STL [R1+0x1d4], R3 ;  /* 0x0001d40301007387 */ /* 0x000fe20000100800 */
[----:B------:R-:W-:Y:S01]  /*50f0*/  @!P5 IMAD.MOV R0, RZ, RZ, -R0 ;  /* 0x000000ffff00d224 */ /* 0x000fe200078e0a00 */
[----:B------:R-:W-:Y:S01]  /*5100*/  ISETP.GE.AND P5, PT, R10, RZ, PT ;  /* 0x000000ff0a00720c */ /* 0x000fe20003fa6270 */
[----:B------:R-:W-:Y:S02]  /*5110*/  IMAD.MOV R8, RZ, RZ, -R9 ;  /* 0x000000ffff087224 */ /* 0x000fe400078e0a09 */
[----:B------:R-:W-:Y:S01]  /*5120*/  @!P1 IMAD.IADD R4, R4, 0x1, -R11 ;  /* 0x0000000104049824 */ /* 0x000fe200078e0a0b */
[----:B------:R0:W-:Y:S01]  /*5130*/  STL [R1+0x1dc], R0 ;  /* 0x0001dc0001007387 */ /* 0x0001e20000100800 */
[----:B------:R-:W-:Y:S02]  /*5140*/  IMAD.MOV R20, RZ, RZ, -R20 ;  /* 0x000000ffff147224 */ /* 0x000fe400078e0a14 */
[C---:B------:R-:W-:Y:S02]  /*5150*/  IMAD R18, R11.reuse, R8, R18 ;  /* 0x000000080b127224 */ /* 0x040fe400078e0212 */
[----:B------:R-:W-:-:S02]  /*5160*/  IMAD R20, R11, R20, R16 ;  /* 0x000000140b147224 */ /* 0x000fc400078e0210 */
[----:B------:R-:W-:-:S03]  /*5170*/  IMAD.HI.U32 R21, R14, R17, RZ ;  /* 0x000000110e157227 */ /* 0x000fc600078e00ff */
[C---:B------:R-:W-:Y:S01]  /*5180*/  ISETP.GT.U32.AND P3, PT, R11.reuse, R20, PT ;  /* 0x000000140b00720c */ /* 0x040fe20003f64070 */
[----:B0-----:R-:W-:Y:S02]  /*5190*/  IMAD.MOV.U32 R0, RZ, RZ, R4 ;  /* 0x000000ffff007224 */ /* 0x001fe400078e0004 */
[----:B------:R-:W-:Y:S02]  /*51a0*/  VIADD R7, R12, 0x192 ;  /* 0x000001920c077836 */ /* 0x000fe40000000000 */
[----:B------:R-:W-:Y:S01]  /*51b0*/  @!P2 IMAD.MOV R0, RZ, RZ, -R0 ;  /* 0x000000ffff00a224 */ /* 0x000fe200078e0a00 */
[----:B------:R-:W-:Y:S01]  /*51c0*/  ISETP.GT.U32.AND P2, PT, R11, R18, PT ;  /* 0x000000120b00720c */ /* 0x000fe20003f44070 */
[----:B------:R-:W-:Y:S01]  /*51d0*/  IMAD.MOV R21, RZ, RZ, -R21 ;  /* 0x000000ffff157224 */ /* 0x000fe200078e0a15 */
[----:B------:R-:W-:Y:S01]  /*51e0*/  IABS R16, R7 ;  /* 0x0000000700107213 */ /* 0x000fe20000000000 */
[----:B------:R-:W-:Y:S01]  /*51f0*/  @!P0 IMAD.IADD R15, R15, 0x1, -R11 ;  /* 0x000000010f0f8824 */ /* 0x000fe200078e0a0b */
[----:B------:R0:W-:Y:S01]  /*5200*/  STL [R1+0x1e0], R0 ;  /* 0x0001e00001007387 */ /* 0x0001e20000100800 */
[----:B------:R-:W-:-:S02]  /*5210*/  IMAD R17, R11, R21, R17 ;  /* 0x000000150b117224 */ /* 0x000fc400078e0211 */
[----:B------:R-:W-:Y:S01]  /*5220*/  VIADD R8, R12, 0x190 ;  /* 0x000001900c087836 */ /* 0x000fe20000000000 */
[C---:B------:R-:W-:Y:S01]  /*5230*/  ISETP.GT.U32.AND P0, PT, R11.reuse, R15, PT ;  /* 0x0000000f0b00720c */ /* 0x040fe20003f04070 */
[----:B------:R-:W-:Y:S01]  /*5240*/  IMAD.HI.U32 R10, R14, R16, RZ ;  /* 0x000000100e0a7227 */ /* 0x000fe200078e00ff */
[C---:B------:R-:W-:Y:S02]  /*5250*/  ISETP.GT.U32.AND P1, PT, R11.reuse, R17, PT ;  /* 0x000000110b00720c */ /* 0x040fe40003f24070 */
[----:B------:R-:W-:Y:S01]  /*5260*/  IABS R4, R8 ;  /* 0x0000000800047213 */ /* 0x000fe20000000000 */
[--C-:B------:R-:W-:Y:S02]  /*5270*/  @!P2 IMAD.IADD R18, R18, 0x1, -R11.reuse ;  /* 0x000000011212a824 */ /* 0x100fe400078e0a0b */
[----:B------:R-:W-:Y:S02]  /*5280*/  IMAD.MOV R10, RZ, RZ, -R10 ;  /* 0x000000ffff0a7224 */ /* 0x000fe400078e0a0a */
[----:B------:R-:W-:Y:S01]  /*5290*/  @!P3 IMAD.IADD R20, R20, 0x1, -R11 ;  /* 0x000000011414b824 */ /* 0x000fe200078e0a0b */
[C---:B------:R-:W-:Y:S01]  /*52a0*/  ISETP.GT.U32.AND P2, PT, R11.reuse, R18, PT ;  /* 0x000000120b00720c */ /* 0x040fe20003f44070 */
[----:B------:R-:W-:-:S02]  /*52b0*/  IMAD R16, R11, R10, R16 ;  /* 0x0000000a0b107224 */ /* 0x000fc400078e0210 */
[----:B------:R-:W-:Y:S01]  /*52c0*/  IMAD.HI.U32 R10, R14, R4, RZ ;  /* 0x000000040e0a7227 */ /* 0x000fe200078e00ff */
[----:B------:R-:W-:-:S03]  /*52d0*/  ISETP.GT.U32.AND P3, PT, R11, R20, PT ;  /* 0x000000140b00720c */ /* 0x000fc60003f64070 */
[--C-:B------:R-:W-:Y:S01]  /*52e0*/  @!P0 IMAD.IADD R15, R15, 0x1, -R11.reuse ;  /* 0x000000010f0f8824 */ /* 0x100fe200078e0a0b */
[----:B------:R-:W-:Y:S01]  /*52f0*/  ISETP.GE.AND P0, PT, R13, RZ, PT ;  /* 0x000000ff0d00720c */ /* 0x000fe20003f06270 */
[----:B------:R-:W-:Y:S02]  /*5300*/  IMAD.MOV R10, RZ, RZ, -R10 ;  /* 0x000000ffff0a7224 */ /* 0x000fe400078e0a0a */
[----:B------:R-:W-:Y:S02]  /*5310*/  @!P1 IMAD.IADD R17, R17, 0x1, -R11 ;  /* 0x0000000111119824 */ /* 0x000fe400078e0a0b */
[----:B------:R-:W-:Y:S02]  /*5320*/  IMAD.MOV.U32 R3, RZ, RZ, R15 ;  /* 0x000000ffff037224 */ /* 0x000fe400078e000f */
[C---:B------:R-:W-:Y:S01]  /*5330*/  IMAD R15, R11.reuse, R10, R4 ;  /* 0x0000000a0b0f7224 */ /* 0x040fe200078e0204 */
[----:B------:R-:W-:Y:S01]  /*5340*/  ISETP.GT.U32.AND P1, PT, R11, R17, PT ;  /* 0x000000110b00720c */ /* 0x000fe20003f24070 */
[----:B------:R-:W-:-:S02]  /*5350*/  @!P2 IMAD.IADD R18, R18, 0x1, -R11 ;  /* 0x000000011212a824 */ /* 0x000fc400078e0a0b */
[----:B------:R-:W-:Y:S01]  /*5360*/  VIADD R9, R12, 0x18e ;  /* 0x0000018e0c097836 */ /* 0x000fe20000000000 */
[C---:B------:R-:W-:Y:S01]  /*5370*/  ISETP.GT.U32.AND P2, PT, R11.reuse, R15, PT ;  /* 0x0000000f0b00720c */ /* 0x040fe20003f44070 */
[----:B------:R-:W-:Y:S01]  /*5380*/  @!P3 IMAD.IADD R20, R20, 0x1, -R11 ;  /* 0x000000011414b824 */ /* 0x000fe200078e0a0b */
[----:B------:R-:W-:Y:S01]  /*5390*/  ISETP.GT.U32.AND P3, PT, R11, R16, PT ;  /* 0x000000100b00720c */ /* 0x000fe20003f64070 */
[----:B------:R-:W-:Y:S01]  /*53a0*/  VIADD R4, R12, 0x18c ;  /* 0x0000018c0c047836 */ /* 0x000fe20000000000 */
[----:B------:R-:W-:Y:S01]  /*53b0*/  IABS R21, R9 ;  /* 0x0000000900157213 */ /* 0x000fe20000000000 */
[----:B0-----:R-:W-:Y:S02]  /*53c0*/  IMAD.MOV.U32 R0, RZ, RZ, R20 ;  /* 0x000000ffff007224 */ /* 0x001fe400078e0014 */
[----:B------:R-:W-:Y:S01]  /*53d0*/  @!P6 IMAD.MOV R3, RZ, RZ, -R3 ;  /* 0x000000ffff03e224 */ /* 0x000fe200078e0a03 */
[----:B------:R-:W-:Y:S01]  /*53e0*/  ISETP.GE.AND P6, PT, R7, RZ, PT ;  /* 0x000000ff0700720c */ /* 0x000fe20003fc6270 */
[----:B------:R-:W-:-:S03]  /*53f0*/  IMAD.HI.U32 R13, R14, R21, RZ ;  /* 0x000000150e0d7227 */ /* 0x000fc600078e00ff */
[----:B------:R0:W-:Y:S01]  /*5400*/  STL [R1+0x1e4], R3 ;  /* 0x0001e40301007387 */ /* 0x0001e20000100800 */
[--C-:B------:R-:W-:Y:S01]  /*5410*/  @!P1 IMAD.IADD R17, R17, 0x1, -R11.reuse ;  /* 0x0000000111119824 */ /* 0x100fe200078e0a0b */
[----:B------:R-:W-:Y:S01]  /*5420*/  ISETP.GE.AND P1, PT, R9, RZ, PT ;  /* 0x000000ff0900720c */ /* 0x000fe20003f26270 */
[----:B------:R-:W-:Y:S01]  /*5430*/  @!P2 IMAD.IADD R15, R15, 0x1, -R11 ;  /* 0x000000010f0fa824 */ /* 0x000fe200078e0a0b */
[----:B------:R-:W-:Y:S01]  /*5440*/  IABS R9, R4 ;  /* 0x0000000400097213 */ /* 0x000fe20000000000 */
[----:B------:R-:W-:Y:S02]  /*5450*/  IMAD.MOV R13, RZ, RZ, -R13 ;  /* 0x000000ffff0d7224 */ /* 0x000fe400078e0a0d */
[----:B------:R-:W-:Y:S01]  /*5460*/  @!P3 IMAD.IADD R16, R16, 0x1, -R11 ;  /* 0x000000011010b824 */ /* 0x000fe200078e0a0b */
[C---:B------:R-:W-:Y:S01]  /*5470*/  ISETP.GT.U32.AND P2, PT, R11.reuse, R15, PT ;  /* 0x0000000f0b00720c */ /* 0x040fe20003f44070 */
[----:B------:R-:W-:Y:S01]  /*5480*/  @!P4 IMAD.MOV R0, RZ, RZ, -R0 ;  /* 0x000000ffff00c224 */ /* 0x000fe200078e0a00 */
[----:B------:R-:W-:Y:S01]  /*5490*/  ISETP.GE.AND P4, PT, R8, RZ, PT ;  /* 0x000000ff0800720c */ /* 0x000fe20003f86270 */
[C---:B------:R-:W-:Y:S01]  /*54a0*/  IMAD R21, R11.reuse, R13, R21 ;  /* 0x0000000d0b157224 */ /* 0x040fe200078e0215 */
[----:B------:R-:W-:Y:S01]  /*54b0*/  ISETP.GT.U32.AND P3, PT, R11, R16, PT ;  /* 0x000000100b00720c */ /* 0x000fe20003f64070 */
[----:B------:R-:W-:Y:S01]  /*54c0*/  VIADD R7, R12, 0x18a ;  /* 0x0000018a0c077836 */ /* 0x000fe20000000000 */
[----:B------:R1:W-:Y:S01]  /*54d0*/  STL [R1+0x1e8], R0 ;  /* 0x0001e80001007387 */ /* 0x0003e20000100800 */
[----:B------:R-:W-:-:S03]  /*54e0*/  IMAD.HI.U32 R13, R14, R9, RZ ;  /* 0x000000090e0d7227 */ /* 0x000fc600078e00ff */
[----:B------:R-:W-:Y:S01]  /*54f0*/  IABS R19, R7 ;  /* 0x0000000700137213 */ /* 0x000fe20000000000 */
[----:B------:R-:W-:Y:S02]  /*5500*/  IMAD.MOV R13, RZ, RZ, -R13 ;  /* 0x000000ffff0d7224 */ /* 0x000fe400078e0a0d */
[----:B0-----:R-:W-:Y:S02]  /*5510*/  IMAD.MOV.U32 R3, RZ, RZ, R17 ;  /* 0x000000ffff037224 */ /* 0x001fe400078e0011 */
[----:B------:R-:W-:Y:S02]  /*5520*/  IMAD R9, R11, R13, R9 ;  /* 0x0000000d0b097224 */ /* 0x000fe400078e0209 */
[----:B-1----:R-:W-:Y:S02]  /*5530*/  IMAD.MOV.U32 R0, RZ, RZ, R18 ;  /* 0x000000ffff007224 */ /* 0x002fe400078e0012 */
[----:B------:R-:W-:Y:S01]  /*5540*/  @!P5 IMAD.MOV R3, RZ, RZ, -R3 ;  /* 0x000000ffff03d224 */ /* 0x000fe200078e0a03 */
[----:B------:R-:W-:Y:S01]  /*5550*/  ISETP.GE.AND P5, PT, R4, RZ, PT ;  /* 0x000000ff0400720c */ /* 0x000fe20003fa6270 */
[----:B------:R-:W-:Y:S01]  /*5560*/  @!P0 IMAD.MOV R0, RZ, RZ, -R0 ;  /* 0x000000ffff008224 */ /* 0x000fe200078e0a00 */
[----:B------:R-:W-:Y:S01]  /*5570*/  ISETP.GE.AND P0, PT, R7, RZ, PT ;  /* 0x000000ff0700720c */ /* 0x000fe20003f06270 */
[----:B------:R-:W-:Y:S01]  /*5580*/  IMAD.HI.U32 R7, R14, R19, RZ ;  /* 0x000000130e077227 */ /* 0x000fe200078e00ff */
[----:B------:R0:W-:Y:S03]  /*5590*/  STL [R1+0x1ec], R3 ;  /* 0x0001ec0301007387 */ /* 0x0001e60000100800 */
[--C-:B------:R-:W-:Y:S01]  /*55a0*/  @!P2 IMAD.IADD R15, R15, 0x1, -R11.reuse ;  /* 0x000000010f0fa824 */ /* 0x100fe200078e0a0b */
[C---:B------:R-:W-:Y:S01]  /*55b0*/  ISETP.GT.U32.AND P2, PT, R11.reuse, R9, PT ;  /* 0x000000090b00720c */ /* 0x040fe20003f44070 */
[----:B------:R-:W-:Y:S01]  /*55c0*/  @!P3 IMAD.IADD R16, R16, 0x1, -R11 ;  /* 0x000000011010b824 */ /* 0x000fe200078e0a0b */
[----:B------:R-:W-:Y:S01]  /*55d0*/  ISETP.GT.U32.AND P3, PT, R11, R21, PT ;  /* 0x000000150b00720c */ /* 0x000fe20003f64070 */
[----:B------:R-:W-:Y:S01]  /*55e0*/  IMAD.MOV R7, RZ, RZ, -R7 ;  /* 0x000000ffff077224 */ /* 0x000fe200078e0a07 */
[----:B------:R1:W-:Y:S01]  /*55f0*/  STL [R1+0x1f0], R0 ;  /* 0x0001f00001007387 */ /* 0x0003e20000100800 */
[----:B------:R-:W-:-:S02]  /*5600*/  VIADD R4, R12, 0x188 ;  /* 0x000001880c047836 */ /* 0x000fc40000000000 */
[C---:B------:R-:W-:Y:S02]  /*5610*/  IMAD R19, R11.reuse, R7, R19 ;  /* 0x000000070b137224 */ /* 0x040fe400078e0213 */
[----:B0-----:R-:W-:Y:S01]  /*5620*/  IMAD.MOV.U32 R3, RZ, RZ, R16 ;  /* 0x000000ffff037224 */ /* 0x001fe200078e0010 */
[----:B------:R-:W-:Y:S01]  /*5630*/  IABS R8, R4 ;  /* 0x0000000400087213 */ /* 0x000fe20000000000 */
[----:B------:R-:W-:Y:S02]  /*5640*/  VIADD R10, R12, 0x186 ;  /* 0x000001860c0a7836 */ /* 0x000fe40000000000 */
[----:B------:R-:W-:Y:S01]  /*5650*/  @!P6 IMAD.MOV R3, RZ, RZ, -R3 ;  /* 0x000000ffff03e224 */ /* 0x000fe200078e0a03 */
[----:B------:R-:W-:Y:S01]  /*5660*/  ISETP.GT.U32.AND P6, PT, R11, R19, PT ;  /* 0x000000130b00720c */ /* 0x000fe20003fc4070 */
[----:B------:R-:W-:Y:S01]  /*5670*/  @!P2 IMAD.IADD R9, R9, 0x1, -R11 ;  /* 0x000000010909a824 */ /* 0x000fe200078e0a0b */
[----:B------:R-:W-:Y:S01]  /*5680*/  IABS R17, R10 ;  /* 0x0000000a00117213 */ /* 0x000fe20000000000 */
[----:B------:R-:W-:Y:S01]  /*5690*/  IMAD.HI.U32 R13, R14, R8, RZ ;  /* 0x000000080e0d7227 */ /* 0x000fe200078e00ff */
[----:B------:R-:W-:Y:S02]  /*56a0*/  STL [R1+0x1f4], R3 ;  /* 0x0001f40301007387 */ /* 0x000fe40000100800 */
[----:B------:R-:W-:Y:S01]  /*56b0*/  ISETP.GT.U32.AND P2, PT, R11, R9, PT ;  /* 0x000000090b00720c */ /* 0x000fe20003f44070 */
[----:B-1----:R-:W-:-:S02]  /*56c0*/  IMAD.MOV.U32 R0, RZ, RZ, R15 ;  /* 0x000000ffff007224 */ /* 0x002fc400078e000f */
[----:B------:R-:W-:Y:S02]  /*56d0*/  IMAD.MOV R13, RZ, RZ, -R13 ;  /* 0x000000ffff0d7224 */ /* 0x000fe400078e0a0d */
[----:B------:R-:W-:Y:S02]  /*56e0*/  VIADD R20, R12, 0x184 ;  /* 0x000001840c147836 */ /* 0x000fe40000000000 */
[----:B------:R-:W-:Y:S02]  /*56f0*/  @!P6 IMAD.IADD R19, R19, 0x1, -R11 ;  /* 0x000000011313e824 */ /* 0x000fe400078e0a0b */
[----:B------:R-:W-:-:S03]  /*5700*/  IMAD.HI.U32 R7, R14, R17, RZ ;  /* 0x000000110e077227 */ /* 0x000fc600078e00ff */
[----:B------:R-:W-:Y:S01]  /*5710*/  ISETP.GT.U32.AND P6, PT, R11, R19, PT ;  /* 0x000000130b00720c */ /* 0x000fe20003fc4070 */
[----:B------:R-:W-:Y:S02]  /*5720*/  @!P3 IMAD.IADD R21, R21, 0x1, -R11 ;  /* 0x000000011515b824 */ /* 0x000fe400078e0a0b */
[----:B------:R-:W-:Y:S01]  /*5730*/  @!P4 IMAD.MOV R0, RZ, RZ, -R0 ;  /* 0x000000ffff00c224 */ /* 0x000fe200078e0a00 */
[----:B------:R-:W-:Y:S01]  /*5740*/  ISETP.GE.AND P4, PT, R4, RZ, PT ;  /* 0x000000ff0400720c */ /* 0x000fe20003f86270 */
[C---:B------:R-:W-:Y:S01]  /*5750*/  IMAD R4, R11.reuse, R13, R8 ;  /* 0x0000000d0b047224 */ /* 0x040fe200078e0208 */
[----:B------:R-:W-:Y:S01]  /*5760*/  IABS R13, R20 ;  /* 0x00000014000d7213 */ /* 0x000fe20000000000 */
[----:B------:R-:W-:Y:S01]  /*5770*/  IMAD.MOV R7, RZ, RZ, -R7 ;  /* 0x000000ffff077224 */ /* 0x000fe200078e0a07 */
[----:B------:R-:W-:Y:S01]  /*5780*/  ISETP.GT.U32.AND P3, PT, R11, R21, PT ;  /* 0x000000150b00720c */ /* 0x000fe20003f64070 */
[----:B------:R-:W-:Y:S01]  /*5790*/  @!P2 IMAD.IADD R9, R9, 0x1, -R11 ;  /* 0x000000010909a824 */ /* 0x000fe200078e0a0b */
[C---:B------:R-:W-:Y:S01]  /*57a0*/  ISETP.GT.U32.AND P2, PT, R11.reuse, R4, PT ;  /* 0x000000040b00720c */ /* 0x040fe20003f44070 */
[----:B------:R-:W-:Y:S01]  /*57b0*/  IMAD R17, R11, R7, R17 ;  /* 0x000000070b117224 */ /* 0x000fe200078e0211 */
[----:B------:R0:W-:Y:S01]  /*57c0*/  STL [R1+0x1f8], R0 ;  /* 0x0001f80001007387 */ /* 0x0001e20000100800 */
[----:B------:R-:W-:-:S02]  /*57d0*/  VIADD R7, R12, 0x182 ;  /* 0x000001820c077836 */ /* 0x000fc40000000000 */
[----:B------:R-:W-:-:S03]  /*57e0*/  IMAD.HI.U32 R18, R14, R13, RZ ;  /* 0x0000000d0e127227 */ /* 0x000fc600078e00ff */
[----:B------:R-:W-:Y:S01]  /*57f0*/  IABS R26, R7 ;  /* 0x00000007001a7213 */ /* 0x000fe20000000000 */
[----:B------:R-:W-:Y:S02]  /*5800*/  IMAD.MOV R18, RZ, RZ, -R18 ;  /* 0x000000ffff127224 */ /* 0x000fe400078e0a12 */
[----:B------:R-:W-:Y:S01]  /*5810*/  @!P6 IMAD.IADD R19, R19, 0x1, -R11 ;  /* 0x000000011313e824 */ /* 0x000fe200078e0a0b */
[C---:B------:R-:W-:Y:S01]  /*5820*/  ISETP.GT.U32.AND P6, PT, R11.reuse, R17, PT ;  /* 0x000000110b00720c */ /* 0x040fe20003fc4070 */
[----:B------:R-:W-:Y:S02]  /*5830*/  IMAD R13, R11, R18, R13 ;  /* 0x000000120b0d7224 */ /* 0x000fe400078e020d */
[----:B------:R-:W-:Y:S01]  /*5840*/  @!P3 IMAD.IADD R21, R21, 0x1, -R11 ;  /* 0x000000011515b824 */ /* 0x000fe200078e0a0b */
[----:B------:R-:W-:Y:S01]  /*5850*/  ISETP.GE.AND P3, PT, R10, RZ, PT ;  /* 0x000000ff0a00720c */ /* 0x000fe20003f66270 */
[----:B------:R-:W-:-:S04]  /*5860*/  IMAD.HI.U32 R25, R14, R26, RZ ;  /* 0x0000001a0e197227 */ /* 0x000fc800078e00ff */
[----:B------:R-:W-:Y:S01]  /*5870*/  @!P2 IMAD.IADD R4, R4, 0x1, -R11 ;  /* 0x000000010404a824 */ /* 0x000fe200078e0a0b */
[C---:B------:R-:W-:Y:S01]  /*5880*/  ISETP.GT.U32.AND P2, PT, R11.reuse, R13, PT ;  /* 0x0000000d0b00720c */ /* 0x040fe20003f44070 */
[----:B------:R-:W-:Y:S02]  /*5890*/  IMAD.MOV R25, RZ, RZ, -R25 ;  /* 0x000000ffff197224 */ /* 0x000fe400078e0a19 */
[----:B0-----:R-:W-:Y:S02]  /*58a0*/  IMAD.MOV.U32 R0, RZ, RZ, R21 ;  /* 0x000000ffff007224 */ /* 0x001fe400078e0015 */
[C---:B------:R-:W-:Y:S02]  /*58b0*/  VIADD R8, R12.reuse, 0x17e ;  /* 0x0000017e0c087836 */ /* 0x040fe40000000000 */
[----:B------:R-:W-:Y:S02]  /*58c0*/  IMAD R25, R11, R25, R26 ;  /* 0x000000190b197224 */ /* 0x000fe400078e021a */
[----:B------:R-:W-:Y:S01]  /*58d0*/  @!P1 IMAD.MOV R0, RZ, RZ, -R0 ;  /* 0x000000ffff009224 */ /* 0x000fe200078e0a00 */
[----:B------:R-:W-:Y:S01]  /*58e0*/  IABS R10, R8 ;  /* 0x00000008000a7213 */ /* 0x000fe20000000000 */
[--C-:B------:R-:W-:Y:S01]  /*58f0*/  @!P6 IMAD.IADD R17, R17, 0x1, -R11.reuse ;  /* 0x000000011111e824 */ /* 0x100fe200078e0a0b */
[----:B------:R-:W-:Y:S01]  /*5900*/  ISETP.GT.U32.AND P6, PT, R11, R25, PT ;  /* 0x000000190b00720c */ /* 0x000fe20003fc4070 */
[----:B------:R-:W-:Y:S01]  /*5910*/  @!P2 IMAD.IADD R13, R13, 0x1, -R11 ;  /* 0x000000010d0da824 */ /* 0x000fe200078e0a0b */
[----:B------:R0:W-:Y:S01]  /*5920*/  STL [R1+0x1fc], R0 ;  /* 0x0001fc0001007387 */ /* 0x0001e20000100800 */
[C---:B------:R-:W-:Y:S01]  /*5930*/  ISETP.GT.U32.AND P2, PT, R11.reuse, R4, PT ;  /* 0x000000040b00720c */ /* 0x040fe20003f44070 */
[----:B------:R-:W-:Y:S01]  /*5940*/  VIADD R16, R12, 0x17c ;  /* 0x0000017c0c107836 */ /* 0x000fe20000000000 */
[----:B------:R-:W-:Y:S01]  /*5950*/  ISETP.GT.U32.AND P1, PT, R11, R17, PT ;  /* 0x000000110b00720c */ /* 0x000fe20003f24070 */
[----:B------:R-:W-:-:S03]  /*5960*/  IMAD.HI.U32 R22, R14, R10, RZ ;  /* 0x0000000a0e167227 */ /* 0x000fc600078e00ff */
[----:B------:R-:W-:Y:S01]  /*5970*/  IABS R15, R16 ;  /* 0x00000010000f7213 */ /* 0x000fe20000000000 */
[----:B------:R-:W-:Y:S02]  /*5980*/  IMAD.MOV R22, RZ, RZ, -R22 ;  /* 0x000000ffff167224 */ /* 0x000fe400078e0a16 */
[----:B0-----:R-:W-:Y:S02]  /*5990*/  IMAD.MOV.U32 R0, RZ, RZ, R9 ;  /* 0x000000ffff007224 */ /* 0x001fe400078e0009 */
[C---:B------:R-:W-:Y:S02]  /*59a0*/  IMAD R24, R11.reuse, R27, R24 ;  /* 0x0000001b0b187224 */ /* 0x040fe400078e0218 */
[----:B------:R-:W-:Y:S02]  /*59b0*/  @!P5 IMAD.MOV R0, RZ, RZ, -R0 ;  /* 0x000000ffff00d224 */ /* 0x000fe400078e0a00 */
[----:B------:R-:W-:Y:S02]  /*59c0*/  IMAD R10, R11, R22, R10 ;  /* 0x000000160b0a7224 */ /* 0x000fe400078e020a */
[----:B------:R-:W-:Y:S01]  /*59d0*/  @!P6 IMAD.IADD R25, R25, 0x1, -R11 ;  /* 0x000000011919e824 */ /* 0x000fe200078e0a0b */
[----:B------:R0:W-:Y:S01]  /*59e0*/  STL [R1+0x200], R0 ;  /* 0x0002000001007387 */ /* 0x0001e20000100800 */
[----:B------:R-:W-:Y:S01]  /*59f0*/  ISETP.GT.U32.AND P6, PT, R11, R13, PT ;  /* 0x0000000d0b00720c */ /* 0x000fe20003fc4070 */
[----:B------:R-:W-:-:S02]  /*5a00*/  IMAD.HI.U32 R18, R14, R15, RZ ;  /* 0x0000000f0e127227 */ /* 0x000fc400078e00ff */
[C---:B------:R-:W-:Y:S02]  /*5a10*/  ISETP.GT.U32.AND P5, PT, R11.reuse, R25, PT ;  /* 0x000000190b00720c */ /* 0x040fe40003fa4070 */
[----:B------:R-:W-:Y:S01]  /*5a20*/  @!P2 IMAD.IADD R4, R4, 0x1, -R11 ;  /* 0x000000010404a824 */ /* 0x000fe200078e0a0b */
[C---:B------:R-:W-:Y:S01]  /*5a30*/  ISETP.GT.U32.AND P2, PT, R11.reuse, R10, PT ;  /* 0x0000000a0b00720c */ /* 0x040fe20003f44070 */
[----:B------:R-:W-:Y:S02]  /*5a40*/  IMAD.MOV R18, RZ, RZ, -R18 ;  /* 0x000000ffff127224 */ /* 0x000fe400078e0a12 */
[----:B0-----:R-:W-:Y:S02]  /*5a50*/  IMAD.MOV.U32 R0, RZ, RZ, R19 ;  /* 0x000000ffff007224 */ /* 0x001fe400078e0013 */
[C---:B------:R-:W-:Y:S02]  /*5a60*/  VIADD R22, R12.reuse, 0x17a ;  /* 0x0000017a0c167836 */ /* 0x040fe40000000000 */
[----:B------:R-:W-:Y:S01]  /*5a70*/  @!P0 IMAD.MOV R0, RZ, RZ, -R0 ;  /* 0x000000ffff008224 */ /* 0x000fe200078e0a00 */
[C---:B------:R-:W-:Y:S01]  /*5a80*/  ISETP.GT.U32.AND P0, PT, R11.reuse, R24, PT ;  /* 0x000000180b00720c */ /* 0x040fe20003f04070 */
[----:B------:R-:W-:Y:S01]  /*5a90*/  IMAD R15, R11, R18, R15 ;  /* 0x000000120b0f7224 */ /* 0x000fe200078e020f */
[----:B------:R-:W-:Y:S01]  /*5aa0*/  IABS R18, R22 ;  /* 0x0000001600127213 */ /* 0x000fe20000000000 */
[----:B------:R-:W-:Y:S01]  /*5ab0*/  VIADD R21, R12, 0x178 ;  /* 0x000001780c157836 */ /* 0x000fe20000000000 */
[----:B------:R0:W-:Y:S01]  /*5ac0*/  STL [R1+0x204], R0 ;  /* 0x0002040001007387 */ /* 0x0001e20000100800 */
[--C-:B------:R-:W-:Y:S01]  /*5ad0*/  @!P1 IMAD.IADD R17, R17, 0x1, -R11.reuse ;  /* 0x0000000111119824 */ /* 0x100fe200078e0a0b */
[----:B------:R-:W-:Y:S01]  /*5ae0*/  ISETP.GE.AND P1, PT, R20, RZ, PT ;  /* 0x000000ff1400720c */ /* 0x000fe20003f26270 */
[--C-:B------:R-:W-:Y:S01]  /*5af0*/  @!P6 IMAD.IADD R13, R13, 0x1, -R11.reuse ;  /* 0x000000010d0de824 */ /* 0x100fe200078e0a0b */
[----:B------:R-:W-:Y:S01]  /*5b00*/  ISETP.GT.U32.AND P6, PT, R11, R15, PT ;  /* 0x0000000f0b00720c */ /* 0x000fe20003fc4070 */
[----:B------:R-:W-:Y:S01]  /*5b10*/  IMAD.MOV.U32 R3, RZ, RZ, R4 ;  /* 0x000000ffff037224 */ /* 0x000fe200078e0004 */
[----:B------:R-:W-:Y:S01]  /*5b20*/  IABS R9, R21 ;  /* 0x0000001500097213 */ /* 0x000fe20000000000 */
[--C-:B------:R-:W-:Y:S01]  /*5b30*/  @!P2 IMAD.IADD R10, R10, 0x1, -R11.reuse ;  /* 0x000000010a0aa824 */ /* 0x100fe200078e0a0b */
[----:B------:R-:W-:Y:S01]  /*5b40*/  ISETP.GE.AND P2, PT, R8, RZ, PT ;  /* 0x000000ff0800720c */ /* 0x000fe20003f46270 */
[----:B------:R-:W-:Y:S01]  /*5b50*/  @!P0 IMAD.IADD R24, R24, 0x1, -R11 ;  /* 0x0000000118188824 */ /* 0x000fe200078e0a0b */
[----:B------:R-:W-:Y:S01]  /*5b60*/  ISETP.GE.AND P0, PT, R23, RZ, PT ;  /* 0x000000ff1700720c */ /* 0x000fe20003f06270 */
[----:B0-----:R-:W-:-:S02]  /*5b70*/  IMAD.MOV.U32 R0, RZ, RZ, R17 ;  /* 0x000000ffff007224 */ /* 0x001fc400078e0011 */
[----:B------:R-:W-:-:S04]  /*5b80*/  IMAD.HI.U32 R19, R14, R18, RZ ;  /* 0x000000120e137227 */ /* 0x000fc800078e00ff */
[----:B------:R-:W-:Y:S01]  /*5b90*/  @!P5 IMAD.IADD R25, R25, 0x1, -R11 ;  /* 0x000000011919d824 */ /* 0x000fe200078e0a0b */
[----:B------:R-:W-:Y:S01]  /*5ba0*/  ISETP.GE.AND P5, PT, R7, RZ, PT ;  /* 0x000000ff0700720c */ /* 0x000fe20003fa6270 */
[----:B------:R-:W-:Y:S01]  /*5bb0*/  @!P4 IMAD.MOV R3, RZ, RZ, -R3 ;  /* 0x000000ffff03c224 */ /* 0x000fe200078e0a03 */
[----:B------:R-:W-:Y:S01]  /*5bc0*/  ISETP.GT.U32.AND P4, PT, R11, R24, PT ;  /* 0x000000180b00720c */ /* 0x000fe20003f84070 */
[----:B------:R-:W-:-:S03]  /*5bd0*/  IMAD.HI.U32 R20, R14, R9, RZ ;  /* 0x000000090e147227 */ /* 0x000fc600078e00ff */
[----:B------:R0:W-:Y:S01]  /*5be0*/  STL [R1+0x20c], R3 ;  /* 0x00020c0301007387 */ /* 0x0001e20000100800 */
[----:B------:R-:W-:Y:S01]  /*5bf0*/  @!P3 IMAD.MOV R0, RZ, RZ, -R0 ;  /* 0x000000ffff00b224 */ /* 0x000fe200078e0a00 */
[C---:B------:R-:W-:Y:S01]  /*5c00*/  ISETP.GT.U32.AND P3, PT, R11.reuse, R10, PT ;  /* 0x0000000a0b00720c */ /* 0x040fe20003f64070 */
[----:B------:R-:W-:Y:S02]  /*5c10*/  IMAD.MOV R19, RZ, RZ, -R19 ;  /* 0x000000ffff137224 */ /* 0x000fe400078e0a13 */
[----:B------:R-:W-:Y:S01]  /*5c20*/  IMAD.MOV R20, RZ, RZ, -R20 ;  /* 0x000000ffff147224 */ /* 0x000fe200078e0a14 */
[----:B------:R1:W-:Y:S01]  /*5c30*/  STL [R1+0x210], R0 ;  /* 0x0002100001007387 */ /* 0x0003e20000100800 */
[----:B------:R-:W-:Y:S02]  /*5c40*/  IMAD R19, R11, R19, R18 ;  /* 0x000000130b137224 */ /* 0x000fe400078e0212 */
[----:B------:R-:W-:Y:S02]  /*5c50*/  @!P6 IMAD.IADD R15, R15, 0x1, -R11 ;  /* 0x000000010f0fe824 */ /* 0x000fe400078e0a0b */
[----:B0-----:R-:W-:-:S02]  /*5c60*/  IMAD.MOV.U32 R3, RZ, RZ, R13 ;  /* 0x000000ffff037224 */ /* 0x001fc400078e000d */
[C---:B------:R-:W-:Y:S01]  /*5c70*/  IMAD R9, R11.reuse, R20, R9 ;  /* 0x000000140b097224 */ /* 0x040fe200078e0209 */
[C---:B------:R-:W-:Y:S01]  /*5c80*/  ISETP.GT.U32.AND P6, PT, R11.reuse, R15, PT ;  /* 0x0000000f0b00720c */ /* 0x040fe20003fc4070 */
[----:B------:R-:W-:Y:S02]  /*5c90*/  VIADD R4, R12, 0x176 ;  /* 0x000001760c047836 */ /* 0x000fe40000000000 */
[----:B-1----:R-:W-:Y:S02]  /*5ca0*/  IMAD.MOV.U32 R0, RZ, RZ, R25 ;  /* 0x000000ffff007224 */ /* 0x002fe400078e0019 */
[----:B------:R-:W-:Y:S01]  /*5cb0*/  @!P1 IMAD.MOV R3, RZ, RZ, -R3 ;  /* 0x000000ffff039224 */ /* 0x000fe200078e0a03 */
[C---:B------:R-:W-:Y:S01]  /*5cc0*/  ISETP.GT.U32.AND P1, PT, R11.reuse, R19, PT ;  /* 0x000000130b00720c */ /* 0x040fe20003f24070 */
[----:B------:R-:W-:Y:S01]  /*5cd0*/  @!P5 IMAD.MOV R0, RZ, RZ, -R0 ;  /* 0x000000ffff00d224 */ /* 0x000fe200078e0a00 */
[----:B------:R-:W-:Y:S01]  /*5ce0*/  IABS R18, R4 ;  /* 0x0000000400127213 */ /* 0x000fe20000000000 */
[--C-:B------:R-:W-:Y:S01]  /*5cf0*/  @!P4 IMAD.IADD R24, R24, 0x1, -R11.reuse ;  /* 0x000000011818c824 */ /* 0x100fe200078e0a0b */
[----:B------:R-:W-:Y:S01]  /*5d00*/  ISETP.GT.U32.AND P4, PT, R11, R9, PT ;  /* 0x000000090b00720c */ /* 0x000fe20003f84070 */
[----:B------:R-:W-:Y:S01]  /*5d10*/  @!P3 IMAD.IADD R10, R10, 0x1, -R11 ;  /* 0x000000010a0ab824 */ /* 0x000fe200078e0a0b */
[----:B------:R0:W-:Y:S01]  /*5d20*/  STL [R1+0x214], R3 ;  /* 0x0002140301007387 */ /* 0x0001e20000100800 */
[----:B------:R-:W-:Y:S01]  /*5d30*/  ISETP.GE.AND P5, PT, R16, RZ, PT ;  /* 0x000000ff1000720c */ /* 0x000fe20003fa6270 */
[----:B------:R-:W-:Y:S01]  /*5d40*/  IMAD.HI.U32 R13, R14, R18, RZ ;  /* 0x000000120e0d7227 */ /* 0x000fe200078e00ff */
[----:B------:R-:W-:Y:S01]  /*5d50*/  ISETP.GE.AND P3, PT, R22, RZ, PT ;  /* 0x000000ff1600720c */ /* 0x000fe20003f66270 */
[----:B------:R1:W-:Y:S02]  /*5d60*/  STL [R1+0x220], R0 ;  /* 0x0002200001007387 */ /* 0x0003e40000100800 */
[----:B------:R-:W-:-:S02]  /*5d70*/  VIADD R7, R12, 0x174 ;  /* 0x000001740c077836 */ /* 0x000fc40000000000 */
[--C-:B------:R-:W-:Y:S01]  /*5d80*/  @!P6 IMAD.IADD R15, R15, 0x1, -R11.reuse ;  /* 0x000000010f0fe824 */ /* 0x100fe200078e0a0b */
[----:B------:R-:W-:Y:S01]  /*5d90*/  ISETP.GE.AND P6, PT, R21, RZ, PT ;  /* 0x000000ff1500720c */ /* 0x000fe20003fc6270 */
[----:B0-----:R-:W-:Y:S01]  /*5da0*/  IMAD.MOV.U32 R3, RZ, RZ, R24 ;  /* 0x000000ffff037224 */ /* 0x001fe200078e0018 */
[----:B------:R-:W-:Y:S01]  /*5db0*/  IABS R8, R7 ;  /* 0x0000000700087213 */ /* 0x000fe20000000000 */
[----:B------:R-:W-:Y:S01]  /*5dc0*/  @!P1 IMAD.IADD R19, R19, 0x1, -R11 ;  /* 0x0000000113139824 */ /* 0x000fe200078e0a0b */
[----:B------:R-:W-:Y:S01]  /*5dd0*/  ISETP.GE.AND P1, PT, R4, RZ, PT ;  /* 0x000000ff0400720c */ /* 0x000fe20003f26270 */
[----:B-1----:R-:W-:Y:S02]  /*5de0*/  IMAD.MOV.U32 R0, RZ, RZ, R10 ;  /* 0x000000ffff007224 */ /* 0x002fe400078e000a */
[----:B------:R-:W-:Y:S01]  /*5df0*/  @!P0 IMAD.MOV R3, RZ, RZ, -R3 ;  /* 0x000000ffff038224 */ /* 0x000fe200078e0a03 */
[----:B------:R-:W-:Y:S01]  /*5e00*/  ISETP.GT.U32.AND P0, PT, R11, R19, PT ;  /* 0x000000130b00720c */ /* 0x000fe20003f04070 */
[----:B------:R-:W-:Y:S01]  /*5e10*/  @!P2 IMAD.MOV R0, RZ, RZ, -R0 ;  /* 0x000000ffff00a224 */ /* 0x000fe200078e0a00 */
[----:B------:R-:W-:Y:S01]  /*5e20*/  ISETP.GE.AND P2, PT, R7, RZ, PT ;  /* 0x000000ff0700720c */ /* 0x000fe20003f46270 */
[----:B------:R-:W-:Y:S01]  /*5e30*/  IMAD.MOV R13, RZ, RZ, -R13 ;  /* 0x000000ffff0d7224 */ /* 0x000fe200078e0a0d */
[----:B------:R-:W-:Y:S01]  /*5e40*/  STL [R1+0x22c], R3 ;  /* 0x00022c0301007387 */ /* 0x000fe20000100800 */
[----:B------:R-:W-:-:S02]  /*5e50*/  @!P4 IMAD.IADD R9, R9, 0x1, -R11 ;  /* 0x000000010909c824 */ /* 0x000fc400078e0a0b */
[C---:B------:R-:W-:Y:S01]  /*5e60*/  IMAD R18, R11.reuse, R13, R18 ;  /* 0x0000000d0b127224 */ /* 0x040fe200078e0212 */
[----:B------:R0:W-:Y:S01]  /*5e70*/  STL [R1+0x290], R0 ;  /* 0x0002900001007387 */ /* 0x0001e20000100800 */
[----:B------:R-:W-:Y:S01]  /*5e80*/  IMAD.HI.U32 R4, R14, R8, RZ ;  /* 0x000000080e047227 */ /* 0x000fe200078e00ff */
[----:B------:R-:W-:-:S03]  /*5e90*/  ISETP.GT.U32.AND P4, PT, R11, R9, PT ;  /* 0x000000090b00720c */ /* 0x000fc60003f84070 */
[----:B------:R-:W-:Y:S02]  /*5ea0*/  IMAD.MOV R4, RZ, RZ, -R4 ;  /* 0x000000ffff047224 */ /* 0x000fe400078e0a04 */
[C---:B------:R-:W-:Y:S02]  /*5eb0*/  VIADD R7, R12.reuse, 0x172 ;  /* 0x000001720c077836 */ /* 0x040fe40000000000 */
[----:B------:R-:W-:Y:S02]  /*5ec0*/  IMAD R21, R11, R4, R8 ;  /* 0x000000040b157224 */ /* 0x000fe400078e0208 */
[----:B0-----:R-:W-:Y:S02]  /*5ed0*/  IMAD.MOV.U32 R0, RZ, RZ, R15 ;  /* 0x000000ffff007224 */ /* 0x001fe400078e000f */
[--C-:B------:R-:W-:Y:S01]  /*5ee0*/  @!P0 IMAD.IADD R19, R19, 0x1, -R11.reuse ;  /* 0x0000000113138824 */ /* 0x100fe200078e0a0b */
[----:B------:R-:W-:Y:S01]  /*5ef0*/  ISETP.GE.AND P0, PT, R7, RZ, PT ;  /* 0x000000ff0700720c */ /* 0x000fe20003f06270 */
[----:B------:R-:W-:Y:S01]  /*5f00*/  @!P5 IMAD.MOV R0, RZ, RZ, -R0 ;  /* 0x000000ffff00d224 */ /* 0x000fe200078e0a00 */
[----:B------:R-:W-:Y:S01]  /*5f10*/  ISETP.GT.U32.AND P5, PT, R11, R18, PT ;  /* 0x000000120b00720c */ /* 0x000fe20003fa4070 */
[----:B------:R-:W-:Y:S01]  /*5f20*/  @!P4 IMAD.IADD R9, R9, 0x1, -R11 ;  /* 0x000000010909c824 */ /* 0x000fe200078e0a0b */
[----:B------:R-:W-:Y:S01]  /*5f30*/  ISETP.GT.U32.AND P4, PT, R11, R21, PT ;  /* 0x000000150b00720c */ /* 0x000fe20003f84070 */
[C---:B------:R-:W-:Y:S01]  /*5f40*/  VIADD R4, R12.reuse, 0x16e ;  /* 0x0000016e0c047836 */ /* 0x040fe20000000000 */
[----:B------:R0:W-:Y:S01]  /*5f50*/  STL [R1+0x298], R0 ;  /* 0x0002980001007387 */ /* 0x0001e20000100800 */
[----:B------:R-:W-:Y:S01]  /*5f60*/  IABS R7, R7 ;  /* 0x0000000700077213 */ /* 0x000fe20000000000 */
[----:B------:R-:W-:-:S02]  /*5f70*/  VIADD R10, R12, 0x170 ;  /* 0x000001700c0a7836 */ /* 0x000fc40000000000 */
[----:B------:R-:W-:Y:S02]  /*5f80*/  IABS R15, R4 ;  /* 0x00000004000f7213 */ /* 0x000fe40000000000 */
[----:B------:R-:W-:Y:S01]  /*5f90*/  IMAD.HI.U32 R16, R14, R7, RZ ;  /* 0x000000070e107227 */ /* 0x000fe200078e00ff */
[----:B------:R-:W-:-:S03]  /*5fa0*/  IABS R8, R10 ;  /* 0x0000000a00087213 */ /* 0x000fc60000000000 */
[----:B0-----:R-:W-:Y:S02]  /*5fb0*/  IMAD.MOV.U32 R0, RZ, RZ, R19 ;  /* 0x000000ffff007224 */ /* 0x001fe400078e0013 */
[--C-:B------:R-:W-:Y:S01]  /*5fc0*/  @!P5 IMAD.IADD R18, R18, 0x1, -R11.reuse ;  /* 0x000000011212d824 */ /* 0x100fe200078e0a0b */
[----:B------:R-:W-:Y:S01]  /*5fd0*/  ISETP.GE.AND P5, PT, R10, RZ, PT ;  /* 0x000000ff0a00720c */ /* 0x000fe20003fa6270 */
[----:B------:R-:W-:Y:S02]  /*5fe0*/  @!P3 IMAD.MOV R0, RZ, RZ, -R0 ;  /* 0x000000ffff00b224 */ /* 0x000fe400078e0a00 */
[----:B------:R-:W-:Y:S01]  /*5ff0*/  IMAD.MOV R16, RZ, RZ, -R16 ;  /* 0x000000ffff107224 */ /* 0x000fe200078e0a10 */
[----:B------:R-:W-:Y:S01]  /*6000*/  ISETP.GT.U32.AND P3, PT, R11, R18, PT ;  /* 0x000000120b00720c */ /* 0x000fe20003f64070 */
[----:B------:R-:W-:Y:S01]  /*6010*/  @!P4 IMAD.IADD R21, R21, 0x1, -R11 ;  /* 0x000000011515c824 */ /* 0x000fe200078e0a0b */
[----:B------:R0:W-:Y:S01]  /*6020*/  STL [R1+0x29c], R0 ;  /* 0x00029c0001007387 */ /* 0x0001e20000100800 */
[----:B------:R-:W-:-:S02]  /*6030*/  IMAD R19, R11, R16, R7 ;  /* 0x000000100b137224 */ /* 0x000fc400078e0207 */
[----:B------:R-:W-:Y:S01]  /*6040*/  IMAD.HI.U32 R10, R14, R15, RZ ;  /* 0x0000000f0e0a7227 */ /* 0x000fe200078e00ff */
[----:B------:R-:W-:-:S03]  /*6050*/  ISETP.GT.U32.AND P4, PT, R11, R21, PT ;  /* 0x000000150b00720c */ /* 0x000fc60003f84070 */
[----:B------:R-:W-:-:S04]  /*6060*/  IMAD.HI.U32 R13, R14, R8, RZ ;  /* 0x000000080e0d7227 */ /* 0x000fc800078e00ff */
[----:B0-----:R-:W-:Y:S02]  /*6070*/  IMAD.MOV.U32 R0, RZ, RZ, R9 ;  /* 0x000000ffff007224 */ /* 0x001fe400078e0009 */
[----:B------:R-:W-:Y:S01]  /*6080*/  @!P3 IMAD.IADD R18, R18, 0x1, -R11 ;  /* 0x000000011212b824 */ /* 0x000fe200078e0a0b */
[C---:B------:R-:W-:Y:S01]  /*6090*/  ISETP.GT.U32.AND P3, PT, R11.reuse, R19, PT ;  /* 0x000000130b00720c */ /* 0x040fe20003f64070 */
[----:B------:R-:W-:Y:S01]  /*60a0*/  @!P6 IMAD.MOV R0, RZ, RZ, -R0 ;  /* 0x000000ffff00e224 */ /* 0x000fe200078e0a00 */
[----:B------:R-:W-:Y:S01]  /*60b0*/  ISETP.GE.AND P6, PT, R4, RZ, PT ;  /* 0x000000ff0400720c */ /* 0x000fe20003fc6270 */
[----:B------:R-:W-:Y:S02]  /*60c0*/  IMAD.MOV R10, RZ, RZ, -R10 ;  /* 0x000000ffff0a7224 */ /* 0x000fe400078e0a0a */
[----:B------:R-:W-:Y:S01]  /*60d0*/  IMAD.MOV R13, RZ, RZ, -R13 ;  /* 0x000000ffff0d7224 */ /* 0x000fe200078e0a0d */
[----:B------:R0:W-:Y:S01]  /*60e0*/  STL [R1+0x2a4], R0 ;  /* 0x0002a40001007387 */ /* 0x0001e20000100800 */
[----:B------:R-:W-:-:S02]  /*60f0*/  IMAD R15, R11, R10, R15 ;  /* 0x0000000a0b0f7224 */ /* 0x000fc400078e020f */
[----:B------:R-:W-:Y:S02]  /*6100*/  IMAD R8, R11, R13, R8 ;  /* 0x0000000d0b087224 */ /* 0x000fe400078e0208 */
[C---:B------:R-:W-:Y:S02]  /*6110*/  VIADD R4, R12.reuse, 0x16c ;  /* 0x0000016c0c047836 */ /* 0x040fe40000000000 */
[--C-:B------:R-:W-:Y:S01]  /*6120*/  @!P4 IMAD.IADD R21, R21, 0x1, -R11.reuse ;  /* 0x000000011515c824 */ /* 0x100fe200078e0a0b */
[----:B------:R-:W-:Y:S01]  /*6130*/  ISETP.GT.U32.AND P4, PT, R11, R8, PT ;  /* 0x000000080b00720c */ /* 0x000fe20003f84070 */
[----:B------:R-:W-:Y:S01]  /*6140*/  @!P3 IMAD.IADD R19, R19, 0x1, -R11 ;  /* 0x000000011313b824 */ /* 0x000fe200078e0a0b */
[----:B------:R-:W-:Y:S01]  /*6150*/  IABS R10, R4 ;  /* 0x00000004000a7213 */ /* 0x000fe20000000000 */
        /* <DEDUP_REMOVED lines=8> */
[----:B------:R-:W-:Y:S02]  /*61e0*/  IMAD.MOV R18, RZ, RZ, -R18 ;  /* 0x000000ffff127224 */ /* 0x000fe400078e0a12 */
[--C-:B------:R-:W-:Y:S02]  /*61f0*/  @!P4 IMAD.IADD R8, R8, 0x1, -R11.reuse ;  /* 0x000000010808c824 */ /* 0x100fe400078e0a0b */
[C---:B------:R-:W-:Y:S02]  /*6200*/  VIADD R16, R12.reuse, 0x16a ;  /* 0x0000016a0c107836 */ /* 0x040fe40000000000 */
[----:B------:R-:W-:Y:S01]  /*6210*/  VIADD R7, R12, 0x166 ;  /* 0x000001660c077836 */ /* 0x000fe20000000000 */
[----:B------:R-:W-:Y:S01]  /*6220*/  ISETP.GT.U32.AND P4, PT, R11, R8, PT ;  /* 0x000000080b00720c */ /* 0x000fe20003f84070 */
[----:B------:R-:W-:Y:S01]  /*6230*/  @!P1 IMAD.IADD R15, R15, 0x1, -R11 ;  /* 0x000000010f0f9824 */ /* 0x000fe200078e0a0b */
[----:B------:R-:W-:Y:S01]  /*6240*/  IABS R20, R16 ;  /* 0x0000001000147213 */ /* 0x000fe20000000000 */
[----:B0-----:R-:W-:Y:S01]  /*6250*/  IMAD.MOV.U32 R0, RZ, RZ, R21 ;  /* 0x000000ffff007224 */ /* 0x001fe200078e0015 */
[----:B------:R-:W-:Y:S01]  /*6260*/  IABS R9, R7 ;  /* 0x0000000700097213 */ /* 0x000fe20000000000 */
[----:B------:R-:W-:Y:S01]  /*6270*/  @!P3 IMAD.IADD R19, R19, 0x1, -R11 ;  /* 0x000000011313b824 */ /* 0x000fe200078e0a0b */
[C---:B------:R-:W-:Y:S01]  /*6280*/  ISETP.GT.U32.AND P1, PT, R11.reuse, R15, PT ;  /* 0x0000000f0b00720c */ /* 0x040fe20003f24070 */
[----:B------:R-:W-:Y:S01]  /*6290*/  @!P2 IMAD.MOV R0, RZ, RZ, -R0 ;  /* 0x000000ffff00a224 */ /* 0x000fe200078e0a00 */
[----:B------:R-:W-:Y:S01]  /*62a0*/  ISETP.GE.AND P2, PT, R4, RZ, PT ;  /* 0x000000ff0400720c */ /* 0x000fe20003f46270 */
[----:B------:R-:W-:-:S02]  /*62b0*/  IMAD R4, R11, R18, R10 ;  /* 0x000000120b047224 */ /* 0x000fc400078e020a */
[C---:B------:R-:W-:Y:S01]  /*62c0*/  IMAD.HI.U32 R10, R14.reuse, R17, RZ ;  /* 0x000000110e0a7227 */ /* 0x040fe200078e00ff */
[----:B------:R0:W-:Y:S02]  /*62d0*/  STL [R1+0x2ac], R0 ;  /* 0x0002ac0001007387 */ /* 0x0001e40000100800 */
[----:B------:R-:W-:Y:S01]  /*62e0*/  ISETP.GT.U32.AND P3, PT, R11, R4, PT ;  /* 0x000000040b00720c */ /* 0x000fe20003f64070 */
[----:B------:R-:W-:-:S04]  /*62f0*/  IMAD.HI.U32 R21, R14, R20, RZ ;  /* 0x000000140e157227 */ /* 0x000fc800078e00ff */
[----:B------:R-:W-:-:S04]  /*6300*/  IMAD.HI.U32 R18, R14, R9, RZ ;  /* 0x000000090e127227 */ /* 0x000fc800078e00ff */
[----:B0-----:R-:W-:Y:S02]  /*6310*/  IMAD.MOV.U32 R0, RZ, RZ, R19 ;  /* 0x000000ffff007224 */ /* 0x001fe400078e0013 */
[----:B------:R-:W-:Y:S02]  /*6320*/  IMAD.MOV R10, RZ, RZ, -R10 ;  /* 0x000000ffff0a7224 */ /* 0x000fe400078e0a0a */
[----:B------:R-:W-:Y:S02]  /*6330*/  @!P0 IMAD.MOV R0, RZ, RZ, -R0 ;  /* 0x000000ffff008224 */ /* 0x000fe400078e0a00 */
[----:B------:R-:W-:Y:S02]  /*6340*/  IMAD.MOV R21, RZ, RZ, -R21 ;  /* 0x000000ffff157224 */ /* 0x000fe400078e0a15 */
[----:B------:R-:W-:Y:S01]  /*6350*/  IMAD.MOV R18, RZ, RZ, -R18 ;  /* 0x000000ffff127224 */ /* 0x000fe200078e0a12 */
[----:B------:R0:W-:Y:S01]  /*6360*/  STL [R1+0x2b0], R0 ;  /* 0x0002b00001007387 */ /* 0x0001e20000100800 */
[----:B------:R-:W-:-:S02]  /*6370*/  IMAD R17, R11, R10, R17 ;  /* 0x0000000a0b117224 */ /* 0x000fc400078e0211 */
[--C-:B------:R-:W-:Y:S02]  /*6380*/  @!P1 IMAD.IADD R15, R15, 0x1, -R11.reuse ;  /* 0x000000010f0f9824 */ /* 0x100fe400078e0a0b */
[----:B------:R-:W-:Y:S01]  /*6390*/  VIADD R10, R12, 0x164 ;  /* 0x000001640c0a7836 */ /* 0x000fe20000000000 */
[C---:B------:R-:W-:Y:S01]  /*63a0*/  ISETP.GT.U32.AND P1, PT, R11.reuse, R17, PT ;  /* 0x000000110b00720c */ /* 0x040fe20003f24070 */
[----:B------:R-:W-:Y:S01]  /*63b0*/  @!P4 IMAD.IADD R8, R8, 0x1, -R11 ;  /* 0x000000010808c824 */ /* 0x000fe200078e0a0b */
[----:B------:R-:W-:Y:S01]  /*63c0*/  ISETP.GE.AND P4, PT, R16, RZ, PT ;  /* 0x000000ff1000720c */ /* 0x000fe20003f86270 */
[C---:B------:R-:W-:Y:S02]  /*63d0*/  IMAD R16, R11.reuse, R21, R20 ;  /* 0x000000150b107224 */ /* 0x040fe400078e0214 */
[C---:B------:R-:W-:Y:S01]  /*63e0*/  IMAD R9, R11.reuse, R18, R9 ;  /* 0x000000120b097224 */ /* 0x040fe200078e0209 */
[----:B------:R-:W-:Y:S01]  /*63f0*/  IABS R18, R10 ;  /* 0x0000000a00127213 */ /* 0x000fe20000000000 */
[----:B0-----:R-:W-:Y:S01]  /*6400*/  IMAD.MOV.U32 R0, RZ, RZ, R15 ;  /* 0x000000ffff007224 */ /* 0x001fe200078e000f */
[----:B------:R-:W-:Y:S01]  /*6410*/  ISETP.GT.U32.AND P0, PT, R11, R16, PT ;  /* 0x000000100b00720c */ /* 0x000fe20003f04070 */
[----:B------:R-:W-:-:S02]  /*6420*/  @!P3 IMAD.IADD R4, R4, 0x1, -R11 ;  /* 0x000000010404b824 */ /* 0x000fc400078e0a0b */
[----:B------:R-:W-:Y:S01]  /*6430*/  @!P6 IMAD.MOV R0, RZ, RZ, -R0 ;  /* 0x000000ffff00e224 */ /* 0x000fe200078e0a00 */
[C---:B------:R-:W-:Y:S01]  /*6440*/  ISETP.GT.U32.AND P6, PT, R11.reuse, R9, PT ;  /* 0x000000090b00720c */ /* 0x040fe20003fc4070 */
[----:B------:R-:W-:Y:S01]  /*6450*/  IMAD.MOV.U32 R3, RZ, RZ, R8 ;  /* 0x000000ffff037224 */ /* 0x000fe200078e0008 */
[----:B------:R-:W-:Y:S01]  /*6460*/  ISETP.GT.U32.AND P3, PT, R11, R4, PT ;  /* 0x000000040b00720c */ /* 0x000fe20003f64070 */
[----:B------:R-:W-:Y:S02]  /*6470*/  IMAD.MOV.U32 R8, RZ, RZ, R18 ;  /* 0x000000ffff087224 */ /* 0x000fe400078e0012 */
[----:B------:R-:W-:Y:S01]  /*6480*/  @!P5 IMAD.MOV R3, RZ, RZ, -R3 ;  /* 0x000000ffff03d224 */ /* 0x000fe200078e0a03 */
[----:B------:R-:W-:Y:S01]  /*6490*/  ISETP.GE.AND P5, PT, R13, RZ, PT ;  /* 0x000000ff0d00720c */ /* 0x000fe20003fa6270 */
[----:B------:R-:W-:Y:S02]  /*64a0*/  VIADD R15, R12, 0x162 ;  /* 0x000001620c0f7836 */ /* 0x000fe40000000000 */
[----:B------:R-:W-:Y:S01]  /*64b0*/  IMAD.HI.U32 R13, R14, R8, RZ ;  /* 0x000000080e0d7227 */ /* 0x000fe200078e00ff */
[----:B------:R-:W-:Y:S02]  /*64c0*/  STL [R1+0x2b4], R3 ;  /* 0x0002b40301007387 */ /* 0x000fe40000100800 */
[----:B------:R-:W-:Y:S01]  /*64d0*/  IABS R18, R15 ;  /* 0x0000000f00127213 */ /* 0x000fe20000000000 */
[----:B------:R-:W-:Y:S01]  /*64e0*/  @!P1 IMAD.IADD R17, R17, 0x1, -R11 ;  /* 0x0000000111119824 */ /* 0x000fe200078e0a0b */
[----:B------:R0:W-:Y:S01]  /*64f0*/  STL [R1+0x2dc], R0 ;  /* 0x0002dc0001007387 */ /* 0x0001e20000100800 */
[----:B------:R-:W-:-:S02]  /*6500*/  IMAD.MOV R13, RZ, RZ, -R13 ;  /* 0x000000ffff0d7224 */ /* 0x000fc400078e0a0d */
[--C-:B------:R-:W-:Y:S01]  /*6510*/  @!P0 IMAD.IADD R16, R16, 0x1, -R11.reuse ;  /* 0x0000000110108824 */ /* 0x100fe200078e0a0b */
[----:B------:R-:W-:Y:S01]  /*6520*/  ISETP.GE.AND P0, PT, R10, RZ, PT ;  /* 0x000000ff0a00720c */ /* 0x000fe20003f06270 */
[--C-:B------:R-:W-:Y:S01]  /*6530*/  @!P6 IMAD.IADD R9, R9, 0x1, -R11.reuse ;  /* 0x000000010909e824 */ /* 0x100fe200078e0a0b */
[C---:B------:R-:W-:Y:S01]  /*6540*/  ISETP.GT.U32.AND P6, PT, R11.reuse, R17, PT ;  /* 0x000000110b00720c */ /* 0x040fe20003fc4070 */
[----:B------:R-:W-:Y:S01]  /*6550*/  @!P3 IMAD.IADD R4, R4, 0x1, -R11 ;  /* 0x000000010404b824 */ /* 0x000fe200078e0a0b */
[C---:B------:R-:W-:Y:S01]  /*6560*/  ISETP.GT.U32.AND P1, PT, R11.reuse, R16, PT ;  /* 0x000000100b00720c */ /* 0x040fe20003f24070 */
[----:B------:R-:W-:Y:S01]  /*6570*/  IMAD R8, R11, R13, R8 ;  /* 0x0000000d0b087224 */ /* 0x000fe200078e0208 */
[----:B------:R-:W-:Y:S01]  /*6580*/  ISETP.GE.AND P3, PT, R7, RZ, PT ;  /* 0x000000ff0700720c */ /* 0x000fe20003f66270 */
[----:B------:R-:W-:-:S04]  /*6590*/  IMAD.HI.U32 R13, R14, R18, RZ ;  /* 0x000000120e0d7227 */ /* 0x000fc800078e00ff */
[----:B0-----:R-:W-:Y:S02]  /*65a0*/  IMAD.MOV.U32 R0, RZ, RZ, R4 ;  /* 0x000000ffff007224 */ /* 0x001fe400078e0004 */
[----:B------:R-:W-:Y:S02]  /*65b0*/  IMAD.MOV R13, RZ, RZ, -R13 ;  /* 0x000000ffff0d7224 */ /* 0x000fe400078e0a0d */
[----:B------:R-:W-:Y:S01]  /*65c0*/  @!P2 IMAD.MOV R0, RZ, RZ, -R0 ;  /* 0x000000ffff00a224 */ /* 0x000fe200078e0a00 */
[C---:B------:R-:W-:Y:S01]  /*65d0*/  ISETP.GT.U32.AND P2, PT, R11.reuse, R9, PT ;  /* 0x000000090b00720c */ /* 0x040fe20003f44070 */
[----:B------:R-:W-:Y:S02]  /*65e0*/  IMAD R18, R11, R13, R18 ;  /* 0x0000000d0b127224 */ /* 0x000fe400078e0212 */
[----:B------:R-:W-:Y:S01]  /*65f0*/  @!P6 IMAD.IADD R17, R17, 0x1, -R11 ;  /* 0x000000011111e824 */ /* 0x000fe200078e0a0b */
[----:B------:R0:W-:Y:S01]  /*6600*/  STL [R1+0x2e0], R0 ;  /* 0x0002e00001007387 */ /* 0x0001e20000100800 */
[C---:B------:R-:W-:Y:S01]  /*6610*/  VIADD R10, R12.reuse, 0x15c ;  /* 0x0000015c0c0a7836 */ /* 0x040fe20000000000 */
[----:B------:R-:W-:Y:S01]  /*6620*/  ISETP.GT.U32.AND P6, PT, R11, R18, PT ;  /* 0x000000120b00720c */ /* 0x000fe20003fc4070 */
[----:B------:R-:W-:-:S02]  /*6630*/  VIADD R7, R12, 0x160 ;  /* 0x000001600c077836 */ /* 0x000fc40000000000 */
[--C-:B------:R-:W-:Y:S01]  /*6640*/  @!P1 IMAD.IADD R16, R16, 0x1, -R11.reuse ;  /* 0x0000000110109824 */ /* 0x100fe200078e0a0b */
[----:B------:R-:W-:Y:S01]  /*6650*/  ISETP.GT.U32.AND P1, PT, R11, R8, PT ;  /* 0x000000080b00720c */ /* 0x000fe20003f24070 */
[----:B------:R-:W-:Y:S01]  /*6660*/  VIADD R4, R12, 0x15e ;  /* 0x0000015e0c047836 */ /* 0x000fe20000000000 */
[----:B------:R-:W-:Y:S01]  /*6670*/  IABS R20, R10 ;  /* 0x0000000a00147213 */ /* 0x000fe20000000000 */
[----:B------:R-:W-:Y:S01]  /*6680*/  @!P2 IMAD.IADD R9, R9, 0x1, -R11 ;  /* 0x000000010909a824 */ /* 0x000fe200078e0a0b */
[----:B------:R-:W-:Y:S01]  /*6690*/  IABS R19, R7 ;  /* 0x0000000700137213 */ /* 0x000fe20000000000 */
[----:B0-----:R-:W-:Y:S01]  /*66a0*/  IMAD.MOV.U32 R0, RZ, RZ, R16 ;  /* 0x000000ffff007224 */ /* 0x001fe200078e0010 */
[----:B------:R-:W-:Y:S01]  /*66b0*/  ISETP.GE.AND P2, PT, R15, RZ, PT ;  /* 0x000000ff0f00720c */ /* 0x000fe20003f46270 */
[----:B------:R-:W-:Y:S01]  /*66c0*/  IMAD.MOV.U32 R15, RZ, RZ, R20 ;  /* 0x000000ffff0f7224 */ /* 0x000fe200078e0014 */
[----:B------:R-:W-:Y:S01]  /*66d0*/  IABS R13, R4 ;  /* 0x00000004000d7213 */ /* 0x000fe20000000000 */
[----:B------:R-:W-:-:S04]  /*66e0*/  IMAD.HI.U32 R20, R14, R19, RZ ;  /* 0x000000130e147227 */ /* 0x000fc800078e00ff */
[----:B------:R-:W-:Y:S02]  /*66f0*/  @!P6 IMAD.IADD R18, R18, 0x1, -R11 ;  /* 0x000000011212e824 */ /* 0x000fe400078e0a0b */
[----:B------:R-:W-:-:S03]  /*6700*/  IMAD.HI.U32 R21, R14, R13, RZ ;  /* 0x0000000d0e157227 */ /* 0x000fc600078e00ff */
[----:B------:R-:W-:Y:S01]  /*6710*/  ISETP.GT.U32.AND P6, PT, R11, R18, PT ;  /* 0x000000120b00720c */ /* 0x000fe20003fc4070 */
[----:B------:R-:W-:Y:S02]  /*6720*/  IMAD.MOV R20, RZ, RZ, -R20 ;  /* 0x000000ffff147224 */ /* 0x000fe400078e0a14 */
[----:B------:R-:W-:Y:S01]  /*6730*/  @!P1 IMAD.IADD R8, R8, 0x1, -R11 ;  /* 0x0000000108089824 */ /* 0x000fe200078e0a0b */
[----:B------:R-:W-:Y:S01]  /*6740*/  ISETP.GE.AND P1, PT, R7, RZ, PT ;  /* 0x000000ff0700720c */ /* 0x000fe20003f26270 */
[----:B------:R-:W-:Y:S02]  /*6750*/  @!P4 IMAD.MOV R0, RZ, RZ, -R0 ;  /* 0x000000ffff00c224 */ /* 0x000fe400078e0a00 */
[----:B------:R-:W-:Y:S01]  /*6760*/  IMAD.HI.U32 R7, R14, R15, RZ ;  /* 0x0000000f0e077227 */ /* 0x000fe200078e00ff */
[----:B------:R-:W-:Y:S02]  /*6770*/  ISETP.GT.U32.AND P4, PT, R11, R8, PT ;  /* 0x000000080b00720c */ /* 0x000fe40003f84070 */
[----:B------:R0:W-:Y:S01]  /*6780*/  STL [R1+0x2f0], R0 ;  /* 0x0002f00001007387 */ /* 0x0001e20000100800 */
[----:B------:R-:W-:-:S02]  /*6790*/  IMAD.MOV R16, RZ, RZ, -R21 ;  /* 0x000000ffff107224 */ /* 0x000fc400078e0a15 */
[C---:B------:R-:W-:Y:S02]  /*67a0*/  IMAD R19, R11.reuse, R20, R19 ;  /* 0x000000140b137224 */ /* 0x040fe400078e0213 */
[----:B------:R-:W-:Y:S02]  /*67b0*/  IMAD.MOV.U32 R3, RZ, RZ, R17 ;  /* 0x000000ffff037224 */ /* 0x000fe400078e0011 */
[----:B------:R-:W-:Y:S02]  /*67c0*/  IMAD.MOV R7, RZ, RZ, -R7 ;  /* 0x000000ffff077224 */ /* 0x000fe400078e0a07 */
[C---:B------:R-:W-:Y:S02]  /*67d0*/  IMAD R13, R11.reuse, R16, R13 ;  /* 0x000000100b0d7224 */ /* 0x040fe400078e020d */
[----:B0-----:R-:W-:Y:S02]  /*67e0*/  IMAD.MOV.U32 R0, RZ, RZ, R9 ;  /* 0x000000ffff007224 */ /* 0x001fe400078e0009 */
[----:B------:R-:W-:Y:S01]  /*67f0*/  @!P5 IMAD.MOV R3, RZ, RZ, -R3 ;  /* 0x000000ffff03d224 */ /* 0x000fe200078e0a03 */
[C---:B------:R-:W-:Y:S01]  /*6800*/  ISETP.GT.U32.AND P5, PT, R11.reuse, R19, PT ;  /* 0x000000130b00720c */ /* 0x040fe20003fa4070 */
[----:B------:R-:W-:-:S02]  /*6810*/  IMAD R15, R11, R7, R15 ;  /* 0x000000070b0f7224 */ /* 0x000fc400078e020f */
[----:B------:R-:W-:Y:S01]  /*6820*/  @!P3 IMAD.MOV R0, RZ, RZ, -R0 ;  /* 0x000000ffff00b224 */ /* 0x000fe200078e0a00 */
[C---:B------:R-:W-:Y:S01]  /*6830*/  ISETP.GT.U32.AND P3, PT, R11.reuse, R13, PT ;  /* 0x0000000d0b00720c */ /* 0x040fe20003f64070 */
[--C-:B------:R-:W-:Y:S01]  /*6840*/  @!P6 IMAD.IADD R18, R18, 0x1, -R11.reuse ;  /* 0x000000011212e824 */ /* 0x100fe200078e0a0b */
[----:B------:R-:W-:Y:S01]  /*6850*/  ISETP.GT.U32.AND P6, PT, R11, R15, PT ;  /* 0x0000000f0b00720c */ /* 0x000fe20003fc4070 */
[----:B------:R-:W-:Y:S01]  /*6860*/  VIADD R20, R12, 0x15a ;  /* 0x0000015a0c147836 */ /* 0x000fe20000000000 */
[----:B------:R-:W-:Y:S01]  /*6870*/  STL [R1+0x2f4], R3 ;  /* 0x0002f40301007387 */ /* 0x000fe20000100800 */
[--C-:B------:R-:W-:Y:S01]  /*6880*/  @!P4 IMAD.IADD R8, R8, 0x1, -R11.reuse ;  /* 0x000000010808c824 */ /* 0x100fe200078e0a0b */
[----:B------:R-:W-:Y:S01]  /*6890*/  ISETP.GE.AND P4, PT, R4, RZ, PT ;  /* 0x000000ff0400720c */ /* 0x000fe20003f86270 */
[----:B------:R-:W-:Y:S01]  /*68a0*/  VIADD R4, R12, 0x158 ;  /* 0x000001580c047836 */ /* 0x000fe20000000000 */
[----:B------:R-:W-:Y:S01]  /*68b0*/  IABS R7, R20 ;  /* 0x0000001400077213 */ /* 0x000fe20000000000 */
[--C-:B------:R-:W-:Y:S01]  /*68c0*/  @!P5 IMAD.IADD R19, R19, 0x1, -R11.reuse ;  /* 0x000000011313d824 */ /* 0x100fe200078e0a0b */
[----:B------:R-:W-:Y:S01]  /*68d0*/  ISETP.GE.AND P5, PT, R10, RZ, PT ;  /* 0x000000ff0a00720c */ /* 0x000fe20003fa6270 */
[----:B------:R0:W-:Y:S01]  /*68e0*/  STL [R1+0x2f8], R0 ;  /* 0x0002f80001007387 */ /* 0x0001e20000100800 */
[----:B------:R-:W-:Y:S01]  /*68f0*/  IABS R9, R4 ;  /* 0x0000000400097213 */ /* 0x000fe20000000000 */
[----:B------:R-:W-:Y:S01]  /*6900*/  @!P3 IMAD.IADD R13, R13, 0x1, -R11 ;  /* 0x000000010d0db824 */ /* 0x000fe200078e0a0b */
[----:B------:R-:W-:Y:S01]  /*6910*/  ISETP.GT.U32.AND P3, PT, R11, R19, PT ;  /* 0x000000130b00720c */ /* 0x000fe20003f64070 */
[----:B------:R-:W-:-:S04]  /*6920*/  IMAD.HI.U32 R10, R14, R7, RZ ;  /* 0x000000070e0a7227 */ /* 0x000fc800078e00ff */
[----:B------:R-:W-:Y:S01]  /*6930*/  @!P6 IMAD.IADD R15, R15, 0x1, -R11 ;  /* 0x000000010f0fe824 */ /* 0x000fe200078e0a0b */
[----:B------:R-:W-:Y:S01]  /*6940*/  ISETP.GT.U32.AND P6, PT, R11, R13, PT ;  /* 0x0000000d0b00720c */ /* 0x000fe20003fc4070 */
[----:B0-----:R-:W-:Y:S02]  /*6950*/  IMAD.MOV.U32 R0, RZ, RZ, R8 ;  /* 0x000000ffff007224 */ /* 0x001fe400078e0008 */
[----:B------:R-:W-:Y:S02]  /*6960*/  IMAD.MOV R10, RZ, RZ, -R10 ;  /* 0x000000ffff0a7224 */ /* 0x000fe400078e0a0a */
[----:B------:R-:W-:-:S04]  /*6970*/  IMAD.HI.U32 R8, R14, R9, RZ ;  /* 0x000000090e087227 */ /* 0x000fc800078e00ff */
[----:B------:R-:W-:Y:S02]  /*6980*/  IMAD R7, R11, R10, R7 ;  /* 0x0000000a0b077224 */ /* 0x000fe400078e0207 */
[----:B------:R-:W-:Y:S02]  /*6990*/  IMAD.MOV R8, RZ, RZ, -R8 ;  /* 0x000000ffff087224 */ /* 0x000fe400078e0a08 */
[----:B------:R-:W-:Y:S01]  /*69a0*/  @!P3 IMAD.IADD R19, R19, 0x1, -R11 ;  /* 0x000000011313b824 */ /* 0x000fe200078e0a0b */
[C---:B------:R-:W-:Y:S01]  /*69b0*/  ISETP.GT.U32.AND P3, PT, R11.reuse, R7, PT ;  /* 0x000000070b00720c */ /* 0x040fe20003f64070 */
[----:B------:R-:W-:Y:S02]  /*69c0*/  IMAD R9, R11, R8, R9 ;  /* 0x000000080b097224 */ /* 0x000fe400078e0209 */
[--C-:B------:R-:W-:Y:S02]  /*69d0*/  @!P6 IMAD.IADD R13, R13, 0x1, -R11.reuse ;  /* 0x000000010d0de824 */ /* 0x100fe400078e0a0b */
[C---:B------:R-:W-:Y:S01]  /*69e0*/  VIADD R16, R12.reuse, 0x156 ;  /* 0x000001560c107836 */ /* 0x040fe20000000000 */
[C---:B------:R-:W-:Y:S01]  /*69f0*/  ISETP.GT.U32.AND P6, PT, R11.reuse, R9, PT ;  /* 0x000000090b00720c */ /* 0x040fe20003fc4070 */
[----:B------:R-:W-:Y:S01]  /*6a00*/  @!P0 IMAD.MOV R0, RZ, RZ, -R0 ;  /* 0x000000ffff008224 */ /* 0x000fe200078e0a00 */
[----:B------:R-:W-:Y:S01]  /*6a10*/  ISETP.GT.U32.AND P0, PT, R11, R15, PT ;  /* 0x0000000f0b00720c */ /* 0x000fe20003f04070 */
[----:B------:R-:W-:Y:S01]  /*6a20*/  VIADD R10, R12, 0x154 ;  /* 0x000001540c0a7836 */ /* 0x000fe20000000000 */
[----:B------:R-:W-:Y:S01]  /*6a30*/  IABS R22, R16 ;  /* 0x0000001000167213 */ /* 0x000fe20000000000 */
[----:B------:R-:W-:Y:S01]  /*6a40*/  IMAD.MOV.U32 R3, RZ, RZ, R18 ;  /* 0x000000ffff037224 */ /* 0x000fe200078e0012 */
[----:B------:R0:W-:Y:S01]  /*6a50*/  STL [R1+0x2fc], R0 ;  /* 0x0002fc0001007387 */ /* 0x0001e20000100800 */
[----:B------:R-:W-:Y:S01]  /*6a60*/  @!P3 IMAD.IADD R7, R7, 0x1, -R11 ;  /* 0x000000010707b824 */ /* 0x000fe200078e0a0b */
[----:B------:R-:W-:Y:S01]  /*6a70*/  IABS R8, R10 ;  /* 0x0000000a00087213 */ /* 0x000fe20000000000 */
[----:B------:R-:W-:Y:S01]  /*6a80*/  IMAD.HI.U32 R23, R14, R22, RZ ;  /* 0x000000160e177227 */ /* 0x000fe200078e00ff */
[----:B------:R-:W-:-:S03]  /*6a90*/  ISETP.GE.AND P3, PT, R4, RZ, PT ;  /* 0x000000ff0400720c */ /* 0x000fc60003f66270 */
[----:B------:R-:W-:Y:S01]  /*6aa0*/  @!P6 IMAD.IADD R9, R9, 0x1, -R11 ;  /* 0x000000010909e824 */ /* 0x000fe200078e0a0b */
[----:B------:R-:W-:Y:S01]  /*6ab0*/  ISETP.GT.U32.AND P6, PT, R11, R7, PT ;  /* 0x000000070b00720c */ /* 0x000fe20003fc4070 */
[----:B------:R-:W-:Y:S02]  /*6ac0*/  IMAD.MOV R23, RZ, RZ, -R23 ;  /* 0x000000ffff177224 */ /* 0x000fe400078e0a17 */
[----:B0-----:R-:W-:Y:S02]  /*6ad0*/  IMAD.MOV.U32 R0, RZ, RZ, R19 ;  /* 0x000000ffff007224 */ /* 0x001fe400078e0013 */
[----:B------:R-:W-:-:S04]  /*6ae0*/  IMAD.HI.U32 R21, R14, R8, RZ ;  /* 0x000000080e157227 */ /* 0x000fc800078e00ff */
[----:B------:R-:W-:Y:S01]  /*6af0*/  @!P2 IMAD.MOV R3, RZ, RZ, -R3 ;  /* 0x000000ffff03a224 */ /* 0x000fe200078e0a03 */
[----:B------:R-:W-:Y:S01]  /*6b00*/  ISETP.GT.U32.AND P2, PT, R11, R9, PT ;  /* 0x000000090b00720c */ /* 0x000fe20003f44070 */
[----:B------:R-:W-:Y:S02]  /*6b10*/  @!P1 IMAD.MOV R0, RZ, RZ, -R0 ;  /* 0x000000ffff009224 */ /* 0x000fe400078e0a00 */
[----:B------:R-:W-:Y:S01]  /*6b20*/  @!P0 IMAD.IADD R15, R15, 0x1, -R11 ;  /* 0x000000010f0f8824 */ /* 0x000fe200078e0a0b */
[----:B------:R0:W-:Y:S01]  /*6b30*/  STL [R1+0x300], R3 ;  /* 0x0003000301007387 */ /* 0x0001e20000100800 */
[----:B------:R-:W-:Y:S01]  /*6b40*/  IMAD R4, R11, R23, R22 ;  /* 0x000000170b047224 */ /* 0x000fe200078e0216 */
[----:B------:R-:W-:Y:S01]  /*6b50*/  ISETP.GE.AND P0, PT, R20, RZ, PT ;  /* 0x000000ff1400720c */ /* 0x000fe20003f06270 */
[----:B------:R-:W-:Y:S01]  /*6b60*/  IMAD.MOV R21, RZ, RZ, -R21 ;  /* 0x000000ffff157224 */ /* 0x000fe200078e0a15 */
[----:B------:R1:W-:Y:S01]  /*6b70*/  STL [R1+0x304], R0 ;  /* 0x0003040001007387 */ /* 0x0003e20000100800 */
[----:B------:R-:W-:Y:S01]  /*6b80*/  @!P6 IMAD.IADD R7, R7, 0x1, -R11 ;  /* 0x000000010707e824 */ /* 0x000fe200078e0a0b */
[----:B------:R-:W-:Y:S01]  /*6b90*/  ISETP.GT.U32.AND P1, PT, R11, R4, PT ;  /* 0x000000040b00720c */ /* 0x000fe20003f24070 */
[----:B------:R-:W-:-:S02]  /*6ba0*/  VIADD R17, R12, 0x152 ;  /* 0x000001520c117836 */ /* 0x000fc40000000000 */
[----:B------:R-:W-:Y:S02]  /*6bb0*/  @!P2 IMAD.IADD R9, R9, 0x1, -R11 ;  /* 0x000000010909a824 */ /* 0x000fe400078e0a0b */
[----:B0-----:R-:W-:Y:S01]  /*6bc0*/  IMAD.MOV.U32 R3, RZ, RZ, R13 ;  /* 0x000000ffff037224 */ /* 0x001fe200078e000d */
[----:B------:R-:W-:Y:S01]  /*6bd0*/  IABS R20, R17 ;  /* 0x0000001100147213 */ /* 0x000fe20000000000 */
[----:B-1----:R-:W-:Y:S01]  /*6be0*/  IMAD.MOV.U32 R0, RZ, RZ, R15 ;  /* 0x000000ffff007224 */ /* 0x002fe200078e000f */
[----:B------:R-:W-:Y:S01]  /*6bf0*/  ISETP.GE.AND P2, PT, R17, RZ, PT ;  /* 0x000000ff1100720c */ /* 0x000fe20003f46270 */
[C---:B------:R-:W-:Y:S02]  /*6c00*/  IMAD R15, R11.reuse, R21, R8 ;  /* 0x000000150b0f7224 */ /* 0x040fe400078e0208 */
[----:B------:R-:W-:Y:S01]  /*6c10*/  @!P4 IMAD.MOV R3, RZ, RZ, -R3 ;  /* 0x000000ffff03c224 */ /* 0x000fe200078e0a03 */
[----:B------:R-:W-:Y:S01]  /*6c20*/  ISETP.GE.AND P4, PT, R16, RZ, PT ;  /* 0x000000ff1000720c */ /* 0x000fe20003f86270 */
[----:B------:R-:W-:Y:S01]  /*6c30*/  @!P5 IMAD.MOV R0, RZ, RZ, -R0 ;  /* 0x000000ffff00d224 */ /* 0x000fe200078e0a00 */
[----:B------:R-:W-:Y:S01]  /*6c40*/  ISETP.GT.U32.AND P6, PT, R11, R15, PT ;  /* 0x0000000f0b00720c */ /* 0x000fe20003fc4070 */
[----:B------:R-:W-:Y:S01]  /*6c50*/  VIADD R8, R12, 0x150 ;  /* 0x000001500c087836 */ /* 0x000fe20000000000 */
[----:B------:R-:W-:Y:S01]  /*6c60*/  STL [R1+0x308], R3 ;  /* 0x0003080301007387 */ /* 0x000fe20000100800 */
[----:B------:R-:W-:Y:S01]  /*6c70*/  @!P1 IMAD.IADD R4, R4, 0x1, -R11 ;  /* 0x0000000104049824 */ /* 0x000fe200078e0a0b */
[----:B------:R-:W-:Y:S01]  /*6c80*/  ISETP.GE.AND P5, PT, R10, RZ, PT ;  /* 0x000000ff0a00720c */ /* 0x000fe20003fa6270 */
[----:B------:R-:W-:Y:S01]  /*6c90*/  IMAD.HI.U32 R13, R14, R20, RZ ;  /* 0x000000140e0d7227 */ /* 0x000fe200078e00ff */
[----:B------:R0:W-:Y:S01]  /*6ca0*/  STL [R1+0x30c], R0 ;  /* 0x00030c0001007387 */ /* 0x0001e20000100800 */
[----:B------:R-:W-:-:S02]  /*6cb0*/  IABS R22, R8 ;  /* 0x0000000800167213 */ /* 0x000fc40000000000 */
[----:B------:R-:W-:Y:S01]  /*6cc0*/  IMAD.MOV R13, RZ, RZ, -R13 ;  /* 0x000000ffff0d7224 */ /* 0x000fe200078e0a0d */
[----:B------:R-:W-:Y:S01]  /*6cd0*/  ISETP.GE.AND P1, PT, R8, RZ, PT ;  /* 0x000000ff0800720c */ /* 0x000fe20003f26270 */
[----:B------:R-:W-:Y:S02]  /*6ce0*/  VIADD R10, R12, 0x14c ;  /* 0x0000014c0c0a7836 */ /* 0x000fe40000000000 */
[----:B------:R-:W-:Y:S01]  /*6cf0*/  @!P6 IMAD.IADD R15, R15, 0x1, -R11 ;  /* 0x000000010f0fe824 */ /* 0x000fe200078e0a0b */
[C---:B------:R-:W-:Y:S01]  /*6d00*/  ISETP.GT.U32.AND P6, PT, R11.reuse, R4, PT ;  /* 0x000000040b00720c */ /* 0x040fe20003fc4070 */
[----:B------:R-:W-:Y:S01]  /*6d10*/  IMAD R23, R11, R13, R20 ;  /* 0x0000000d0b177224 */ /* 0x000fe200078e0214 */
[----:B------:R-:W-:Y:S01]  /*6d20*/  IABS R21, R10 ;  /* 0x0000000a00157213 */ /* 0x000fe20000000000 */
[----:B0-----:R-:W-:Y:S02]  /*6d30*/  IMAD.MOV.U32 R0, RZ, RZ, R7 ;  /* 0x000000ffff007224 */ /* 0x001fe400078e0007 */
[----:B------:R-:W-:-:S04]  /*6d40*/  IMAD.HI.U32 R7, R14, R22, RZ ;  /* 0x000000160e077227 */ /* 0x000fc800078e00ff */
[----:B------:R-:W-:Y:S01]  /*6d50*/  @!P0 IMAD.MOV R0, RZ, RZ, -R0 ;  /* 0x000000ffff008224 */ /* 0x000fe200078e0a00 */
[C---:B------:R-:W-:Y:S01]  /*6d60*/  ISETP.GT.U32.AND P0, PT, R11.reuse, R15, PT ;  /* 0x0000000f0b00720c */ /* 0x040fe20003f04070 */
[----:B------:R-:W-:Y:S02]  /*6d70*/  IMAD.MOV R7, RZ, RZ, -R7 ;  /* 0x000000ffff077224 */ /* 0x000fe400078e0a07 */
[--C-:B------:R-:W-:Y:S01]  /*6d80*/  @!P6 IMAD.IADD R4, R4, 0x1, -R11.reuse ;  /* 0x000000010404e824 */ /* 0x100fe200078e0a0b */
[----:B------:R0:W-:Y:S01]  /*6d90*/  STL [R1+0x310], R0 ;  /* 0x0003100001007387 */ /* 0x0001e20000100800 */
[C---:B------:R-:W-:Y:S02]  /*6da0*/  IMAD R22, R11.reuse, R7, R22 ;  /* 0x000000070b167224 */ /* 0x040fe400078e0216 */
[C---:B------:R-:W-:Y:S02]  /*6db0*/  VIADD R13, R12.reuse, 0x14e ;  /* 0x0000014e0c0d7836 */ /* 0x040fe40000000000 */
[C---:B------:R-:W-:Y:S01]  /*6dc0*/  VIADD R8, R12.reuse, 0x14a ;  /* 0x0000014a0c087836 */ /* 0x040fe20000000000 */
[----:B------:R-:W-:Y:S01]  /*6dd0*/  ISETP.GT.U32.AND P6, PT, R11, R22, PT ;  /* 0x000000160b00720c */ /* 0x000fe20003fc4070 */
[----:B------:R-:W-:Y:S01]  /*6de0*/  VIADD R17, R12, 0x142 ;  /* 0x000001420c117836 */ /* 0x000fe20000000000 */
[----:B------:R-:W-:Y:S01]  /*6df0*/  IABS R18, R13 ;  /* 0x0000000d00127213 */ /* 0x000fe20000000000 */
[----:B------:R-:W-:Y:S01]  /*6e00*/  @!P0 IMAD.IADD R15, R15, 0x1, -R11 ;  /* 0x000000010f0f8824 */ /* 0x000fe200078e0a0b */
[----:B------:R-:W-:Y:S01]  /*6e10*/  ISETP.GE.AND P0, PT, R13, RZ, PT ;  /* 0x000000ff0d00720c */ /* 0x000fe20003f06270 */
[----:B0-----:R-:W-:Y:S01]  /*6e20*/  IMAD.MOV.U32 R0, RZ, RZ, R9 ;  /* 0x000000ffff007224 */ /* 0x001fe200078e0009 */
[----:B------:R-:W-:Y:S01]  /*6e30*/  IABS R20, R8 ;  /* 0x0000000800147213 */ /* 0x000fe20000000000 */
[----:B------:R-:W-:-:S04]  /*6e40*/  IMAD.HI.U32 R7, R14, R18, RZ ;  /* 0x000000120e077227 */ /* 0x000fc800078e00ff */
[----:B------:R-:W-:Y:S01]  /*6e50*/  @!P3 IMAD.MOV R0, RZ, RZ, -R0 ;  /* 0x000000ffff00b224 */ /* 0x000fe200078e0a00 */
[----:B------:R-:W-:Y:S01]  /*6e60*/  ISETP.GT.U32.AND P3, PT, R11, R23, PT ;  /* 0x000000170b00720c */ /* 0x000fe20003f64070 */
[----:B------:R-:W-:Y:S02]  /*6e70*/  @!P6 IMAD.IADD R22, R22, 0x1, -R11 ;  /* 0x000000011616e824 */ /* 0x000fe400078e0a0b */
[----:B------:R-:W-:Y:S01]  /*6e80*/  IMAD.HI.U32 R9, R14, R21, RZ ;  /* 0x000000150e097227 */ /* 0x000fe200078e00ff */
[----:B------:R0:W-:Y:S03]  /*6e90*/  STL [R1+0x314], R0 ;  /* 0x0003140001007387 */ /* 0x0001e60000100800 */
[----:B------:R-:W-:Y:S02]  /*6ea0*/  IMAD.MOV R13, RZ, RZ, -R7 ;  /* 0x000000ffff0d7224 */ /* 0x000fe400078e0a07 */
[----:B------:R-:W-:-:S02]  /*6eb0*/  IMAD.MOV R9, RZ, RZ, -R9 ;  /* 0x000000ffff097224 */ /* 0x000fc400078e0a09 */
[----:B------:R-:W-:Y:S02]  /*6ec0*/  IMAD R18, R11, R13, R18 ;  /* 0x0000000d0b127224 */ /* 0x000fe400078e0212 */
[----:B------:R-:W-:Y:S01]  /*6ed0*/  @!P3 IMAD.IADD R23, R23, 0x1, -R11 ;  /* 0x000000011717b824 */ /* 0x000fe200078e0a0b */
[----:B------:R-:W-:Y:S01]  /*6ee0*/  ISETP.GE.AND P3, PT, R10, RZ, PT ;  /* 0x000000ff0a00720c */ /* 0x000fe20003f66270 */
[----:B0-----:R-:W-:Y:S02]  /*6ef0*/  IMAD.MOV.U32 R0, RZ, RZ, R4 ;  /* 0x000000ffff007224 */ /* 0x001fe400078e0004 */
[C---:B------:R-:W-:Y:S01]  /*6f00*/  IMAD R21, R11.reuse, R9, R21 ;  /* 0x000000090b157224 */ /* 0x040fe200078e0215 */
[C---:B------:R-:W-:Y:S01]  /*6f10*/  ISETP.GT.U32.AND P6, PT, R11.reuse, R23, PT ;  /* 0x000000170b00720c */ /* 0x040fe20003fc4070 */
[----:B------:R-:W-:Y:S01]  /*6f20*/  @!P4 IMAD.MOV R0, RZ, RZ, -R0 ;  /* 0x000000ffff00c224 */ /* 0x000fe200078e0a00 */
[----:B------:R-:W-:Y:S01]  /*6f30*/  ISETP.GT.U32.AND P4, PT, R11, R22, PT ;  /* 0x000000160b00720c */ /* 0x000fe20003f84070 */
[----:B------:R-:W-:Y:S01]  /*6f40*/  IMAD.HI.U32 R7, R14, R20, RZ ;  /* 0x000000140e077227 */ /* 0x000fe200078e00ff */
[----:B------:R-:W-:-:S02]  /*6f50*/  IABS R9, R17 ;  /* 0x0000001100097213 */ /* 0x000fc40000000000 */
[----:B------:R0:W-:Y:S01]  /*6f60*/  STL [R1+0x318], R0 ;  /* 0x0003180001007387 */ /* 0x0001e20000100800 */
[----:B------:R-:W-:Y:S02]  /*6f70*/  IMAD.MOV R7, RZ, RZ, -R7 ;  /* 0x000000ffff077224 */ /* 0x000fe400078e0a07 */
[----:B------:R-:W-:Y:S02]  /*6f80*/  VIADD R13, R12, 0x148 ;  /* 0x000001480c0d7836 */ /* 0x000fe40000000000 */
[----:B------:R-:W-:Y:S02]  /*6f90*/  IMAD R20, R11, R7, R20 ;  /* 0x000000070b147224 */ /* 0x000fe400078e0214 */
[--C-:B------:R-:W-:Y:S01]  /*6fa0*/  @!P6 IMAD.IADD R23, R23, 0x1, -R11.reuse ;  /* 0x000000011717e824 */ /* 0x100fe200078e0a0b */
[C---:B------:R-:W-:Y:S01]  /*6fb0*/  ISETP.GT.U32.AND P6, PT, R11.reuse, R21, PT ;  /* 0x000000150b00720c */ /* 0x040fe20003fc4070 */
[----:B------:R-:W-:Y:S01]  /*6fc0*/  @!P4 IMAD.IADD R22, R22, 0x1, -R11 ;  /* 0x000000011616c824 */ /* 0x000fe200078e0a0b */
[----:B------:R-:W-:Y:S01]  /*6fd0*/  IABS R16, R13 ;  /* 0x0000000d00107213 */ /* 0x000fe20000000000 */
[----:B0-----:R-:W-:Y:S01]  /*6fe0*/  IMAD.MOV.U32 R0, RZ, RZ, R15 ;  /* 0x000000ffff007224 */ /* 0x001fe200078e000f */
[----:B------:R-:W-:Y:S01]  /*6ff0*/  ISETP.GT.U32.AND P4, PT, R11, R20, PT ;  /* 0x000000140b00720c */ /* 0x000fe20003f84070 */
[----:B------:R-:W-:-:S02]  /*7000*/  VIADD R7, R12, 0x146 ;  /* 0x000001460c077836 */ /* 0x000fc40000000000 */
[----:B------:R-:W-:Y:S01]  /*7010*/  @!P5 IMAD.MOV R0, RZ, RZ, -R0 ;  /* 0x000000ffff00d224 */ /* 0x000fe200078e0a00 */
[----:B------:R-:W-:Y:S01]  /*7020*/  ISETP.GT.U32.AND P5, PT, R11, R18, PT ;  /* 0x000000120b00720c */ /* 0x000fe20003fa4070 */
[----:B------:R-:W-:Y:S01]  /*7030*/  IMAD.HI.U32 R19, R14, R16, RZ ;  /* 0x000000100e137227 */ /* 0x000fe200078e00ff */
[----:B------:R-:W-:Y:S02]  /*7040*/  IABS R4, R7 ;  /* 0x0000000700047213 */ /* 0x000fe40000000000 */
[----:B------:R0:W-:Y:S01]  /*7050*/  STL [R1+0x324], R0 ;  /* 0x0003240001007387 */ /* 0x0001e20000100800 */
[----:B------:R-:W-:Y:S02]  /*7060*/  @!P6 IMAD.IADD R21, R21, 0x1, -R11 ;  /* 0x000000011515e824 */ /* 0x000fe400078e0a0b */
[----:B------:R-:W-:Y:S02]  /*7070*/  IMAD.MOV R19, RZ, RZ, -R19 ;  /* 0x000000ffff137224 */ /* 0x000fe400078e0a13 */
[----:B------:R-:W-:Y:S01]  /*7080*/  @!P4 IMAD.IADD R20, R20, 0x1, -R11 ;  /* 0x000000011414c824 */ /* 0x000fe200078e0a0b */
[C---:B------:R-:W-:Y:S01]  /*7090*/  ISETP.GT.U32.AND P4, PT, R11.reuse, R21, PT ;  /* 0x000000150b00720c */ /* 0x040fe20003f84070 */
[----:B------:R-:W-:-:S02]  /*70a0*/  IMAD R16, R11, R19, R16 ;  /* 0x000000130b107224 */ /* 0x000fc400078e0210 */
[----:B------:R-:W-:Y:S01]  /*70b0*/  @!P5 IMAD.IADD R18, R18, 0x1, -R11 ;  /* 0x000000011212d824 */ /* 0x000fe200078e0a0b */
[----:B------:R-:W-:Y:S01]  /*70c0*/  ISETP.GE.AND P5, PT, R8, RZ, PT ;  /* 0x000000ff0800720c */ /* 0x000fe20003fa6270 */
[----:B------:R-:W-:-:S03]  /*70d0*/  IMAD.HI.U32 R8, R14, R4, RZ ;  /* 0x000000040e087227 */ /* 0x000fc600078e00ff */
[C---:B------:R-:W-:Y:S01]  /*70e0*/  ISETP.GT.U32.AND P6, PT, R11.reuse, R18, PT ;  /* 0x000000120b00720c */ /* 0x040fe20003fc4070 */
[----:B------:R-:W-:Y:S02]  /*70f0*/  IMAD.MOV.U32 R3, RZ, RZ, R23 ;  /* 0x000000ffff037224 */ /* 0x000fe400078e0017 */
[----:B------:R-:W-:Y:S02]  /*7100*/  IMAD.MOV R8, RZ, RZ, -R8 ;  /* 0x000000ffff087224 */ /* 0x000fe400078e0a08 */
[----:B0-----:R-:W-:Y:S02]  /*7110*/  IMAD.MOV.U32 R0, RZ, RZ, R22 ;  /* 0x000000ffff007224 */ /* 0x001fe400078e0016 */
[----:B------:R-:W-:Y:S01]  /*7120*/  @!P2 IMAD.MOV R3, RZ, RZ, -R3 ;  /* 0x000000ffff03a224 */ /* 0x000fe200078e0a03 */
[----:B------:R-:W-:Y:S01]  /*7130*/  ISETP.GT.U32.AND P2, PT, R11, R20, PT ;  /* 0x000000140b00720c */ /* 0x000fe20003f44070 */
[----:B------:R-:W-:Y:S01]  /*7140*/  @!P1 IMAD.MOV R0, RZ, RZ, -R0 ;  /* 0x000000ffff009224 */ /* 0x000fe200078e0a00 */
[----:B------:R-:W-:Y:S01]  /*7150*/  ISETP.GE.AND P1, PT, R13, RZ, PT ;  /* 0x000000ff0d00720c */ /* 0x000fe20003f26270 */
[C---:B------:R-:W-:Y:S01]  /*7160*/  IMAD R4, R11.reuse, R8, R4 ;  /* 0x000000080b047224 */ /* 0x040fe200078e0204 */
[----:B------:R0:W-:Y:S01]  /*7170*/  STL [R1+0x344], R3 ;  /* 0x0003440301007387 */ /* 0x0001e20000100800 */
[----:B------:R-:W-:Y:S01]  /*7180*/  @!P6 IMAD.IADD R18, R18, 0x1, -R11 ;  /* 0x000000011212e824 */ /* 0x000fe200078e0a0b */
[----:B------:R-:W-:Y:S01]  /*7190*/  ISETP.GT.U32.AND P6, PT, R11, R16, PT ;  /* 0x000000100b00720c */ /* 0x000fe20003fc4070 */
[----:B------:R-:W-:Y:S01]  /*71a0*/  IMAD.HI.U32 R13, R14, R9, RZ ;  /* 0x000000090e0d7227 */ /* 0x000fe200078e00ff */
[----:B------:R1:W-:Y:S03]  /*71b0*/  STL [R1+0x350], R0 ;  /* 0x0003500001007387 */ /* 0x0003e60000100800 */
[----:B------:R-:W-:-:S02]  /*71c0*/  VIADD R15, R12, 0x144 ;  /* 0x000001440c0f7836 */ /* 0x000fc40000000000 */
[----:B------:R-:W-:Y:S01]  /*71d0*/  @!P4 IMAD.IADD R21, R21, 0x1, -R11 ;  /* 0x000000011515c824 */ /* 0x000fe200078e0a0b */
[C---:B------:R-:W-:Y:S01]  /*71e0*/  ISETP.GT.U32.AND P4, PT, R11.reuse, R4, PT ;  /* 0x000000040b00720c */ /* 0x040fe20003f84070 */
[----:B------:R-:W-:Y:S01]  /*71f0*/  IMAD.MOV R13, RZ, RZ, -R13 ;  /* 0x000000ffff0d7224 */ /* 0x000fe200078e0a0d */
[----:B------:R-:W-:Y:S01]  /*7200*/  IABS R10, R15 ;  /* 0x0000000f000a7213 */ /* 0x000fe20000000000 */
[----:B0-----:R-:W-:Y:S02]  /*7210*/  IMAD.MOV.U32 R3, RZ, RZ, R21 ;  /* 0x000000ffff037224 */ /* 0x001fe400078e0015 */
[----:B------:R-:W-:Y:S02]  /*7220*/  @!P6 IMAD.IADD R16, R16, 0x1, -R11 ;  /* 0x000000011010e824 */ /* 0x000fe400078e0a0b */
[----:B-1----:R-:W-:Y:S02]  /*7230*/  IMAD.MOV.U32 R0, RZ, RZ, R18 ;  /* 0x000000ffff007224 */ /* 0x002fe400078e0012 */
[----:B------:R-:W-:-:S02]  /*7240*/  IMAD R9, R11, R13, R9 ;  /* 0x0000000d0b097224 */ /* 0x000fc400078e0209 */
[----:B------:R-:W-:Y:S01]  /*7250*/  @!P0 IMAD.MOV R0, RZ, RZ, -R0 ;  /* 0x000000ffff008224 */ /* 0x000fe200078e0a00 */
[----:B------:R-:W-:Y:S01]  /*7260*/  ISETP.GT.U32.AND P0, PT, R11, R16, PT ;  /* 0x000000100b00720c */ /* 0x000fe20003f04070 */
[----:B------:R-:W-:-:S03]  /*7270*/  IMAD.HI.U32 R19, R14, R10, RZ ;  /* 0x0000000a0e137227 */ /* 0x000fc600078e00ff */
[----:B------:R0:W-:Y:S01]  /*7280*/  STL [R1+0x380], R0 ;  /* 0x0003800001007387 */ /* 0x0001e20000100800 */
[----:B------:R-:W-:Y:S02]  /*7290*/  VIADD R8, R12, 0x140 ;  /* 0x000001400c087836 */ /* 0x000fe40000000000 */
[----:B------:R-:W-:Y:S01]  /*72a0*/  @!P2 IMAD.IADD R20, R20, 0x1, -R11 ;  /* 0x000000011414a824 */ /* 0x000fe200078e0a0b */
[----:B------:R-:W-:Y:S01]  /*72b0*/  ISETP.GE.AND P2, PT, R7, RZ, PT ;  /* 0x000000ff0700720c */ /* 0x000fe20003f46270 */
[----:B------:R-:W-:Y:S01]  /*72c0*/  @!P3 IMAD.MOV R3, RZ, RZ, -R3 ;  /* 0x000000ffff03b224 */ /* 0x000fe200078e0a03 */
[----:B------:R-:W-:Y:S01]  /*72d0*/  ISETP.GT.U32.AND P3, PT, R11, R9, PT ;  /* 0x000000090b00720c */ /* 0x000fe20003f64070 */
[----:B------:R-:W-:Y:S01]  /*72e0*/  IMAD.MOV R19, RZ, RZ, -R19 ;  /* 0x000000ffff137224 */ /* 0x000fe200078e0a13 */
[----:B------:R-:W-:Y:S01]  /*72f0*/  IABS R7, R8 ;  /* 0x0000000800077213 */ /* 0x000fe20000000000 */
[----:B------:R-:W-:Y:S01]  /*7300*/  @!P4 IMAD.IADD R4, R4, 0x1, -R11 ;  /* 0x000000010404c824 */ /* 0x000fe200078e0a0b */
[----:B------:R-:W-:Y:S01]  /*7310*/  STL [R1+0x37c], R3 ;  /* 0x00037c0301007387 */ /* 0x000fe20000100800 */
[----:B0-----:R-:W-:-:S02]  /*7320*/  IMAD.MOV.U32 R0, RZ, RZ, R20 ;  /* 0x000000ffff007224 */ /* 0x001fc400078e0014 */
[----:B------:R-:W-:Y:S01]  /*7330*/  VIADD R13, R12, 0x13e ;  /* 0x0000013e0c0d7836 */ /* 0x000fe20000000000 */
[C---:B------:R-:W-:Y:S01]  /*7340*/  ISETP.GT.U32.AND P4, PT, R11.reuse, R4, PT ;  /* 0x000000040b00720c */ /* 0x040fe20003f84070 */
[C---:B------:R-:W-:Y:S02]  /*7350*/  IMAD R10, R11.reuse, R19, R10 ;  /* 0x000000130b0a7224 */ /* 0x040fe400078e020a */
[----:B------:R-:W-:Y:S01]  /*7360*/  @!P5 IMAD.MOV R0, RZ, RZ, -R0 ;  /* 0x000000ffff00d224 */ /* 0x000fe200078e0a00 */
[----:B------:R-:W-:Y:S01]  /*7370*/  IABS R19, R13 ;  /* 0x0000000d00137213 */ /* 0x000fe20000000000 */
[----:B------:R-:W-:Y:S01]  /*7380*/  IMAD.HI.U32 R18, R14, R7, RZ ;  /* 0x000000070e127227 */ /* 0x000fe200078e00ff */
[----:B------:R-:W-:Y:S02]  /*7390*/  ISETP.GT.U32.AND P6, PT, R11, R10, PT ;  /* 0x0000000a0b00720c */ /* 0x000fe40003fc4070 */
[----:B------:R0:W-:Y:S01]  /*73a0*/  STL [R1+0x384], R0 ;  /* 0x0003840001007387 */ /* 0x0001e20000100800 */
[--C-:B------:R-:W-:Y:S01]  /*73b0*/  @!P0 IMAD.IADD R16, R16, 0x1, -R11.reuse ;  /* 0x0000000110108824 */ /* 0x100fe200078e0a0b */
[----:B------:R-:W-:Y:S01]  /*73c0*/  ISETP.GE.AND P5, PT, R15, RZ, PT ;  /* 0x000000ff0f00720c */ /* 0x000fe20003fa6270 */
[----:B------:R-:W-:Y:S01]  /*73d0*/  IMAD.MOV R18, RZ, RZ, -R18 ;  /* 0x000000ffff127224 */ /* 0x000fe200078e0a12 */
[----:B------:R-:W-:Y:S01]  /*73e0*/  ISETP.GE.AND P0, PT, R17, RZ, PT ;  /* 0x000000ff1100720c */ /* 0x000fe20003f06270 */
[----:B------:R-:W-:Y:S01]  /*73f0*/  @!P3 IMAD.IADD R9, R9, 0x1, -R11 ;  /* 0x000000010909b824 */ /* 0x000fe200078e0a0b */
[----:B------:R-:W-:Y:S01]  /*7400*/  ISETP.GE.AND P3, PT, R8, RZ, PT ;  /* 0x000000ff0800720c */ /* 0x000fe20003f66270 */
[----:B------:R-:W-:-:S02]  /*7410*/  IMAD.MOV.U32 R15, RZ, RZ, R19 ;  /* 0x000000ffff0f7224 */ /* 0x000fc400078e0013 */
[----:B------:R-:W-:Y:S02]  /*7420*/  IMAD R7, R11, R18, R7 ;  /* 0x000000120b077224 */ /* 0x000fe400078e0207 */
[----:B0-----:R-:W-:Y:S02]  /*7430*/  IMAD.MOV.U32 R0, RZ, RZ, R16 ;  /* 0x000000ffff007224 */ /* 0x001fe400078e0010 */
[----:B------:R-:W-:-:S04]  /*7440*/  IMAD.HI.U32 R17, R14, R15, RZ ;  /* 0x0000000f0e117227 */ /* 0x000fc800078e00ff */
[----:B------:R-:W-:Y:S01]  /*7450*/  @!P1 IMAD.MOV R0, RZ, RZ, -R0 ;  /* 0x000000ffff009224 */ /* 0x000fe200078e0a00 */
[C---:B------:R-:W-:Y:S01]  /*7460*/  ISETP.GT.U32.AND P1, PT, R11.reuse, R9, PT ;  /* 0x000000090b00720c */ /* 0x040fe20003f24070 */
[----:B------:R-:W-:Y:S01]  /*7470*/  @!P4 IMAD.IADD R4, R4, 0x1, -R11 ;  /* 0x000000010404c824 */ /* 0x000fe200078e0a0b */
[C---:B------:R-:W-:Y:S01]  /*7480*/  ISETP.GT.U32.AND P4, PT, R11.reuse, R7, PT ;  /* 0x000000070b00720c */ /* 0x040fe20003f84070 */
[----:B------:R-:W-:Y:S01]  /*7490*/  IMAD.MOV R17, RZ, RZ, -R17 ;  /* 0x000000ffff117224 */ /* 0x000fe200078e0a11 */
[----:B------:R0:W-:Y:S01]  /*74a0*/  STL [R1+0x3ac], R0 ;  /* 0x0003ac0001007387 */ /* 0x0001e20000100800 */
[----:B------:R-:W-:Y:S02]  /*74b0*/  @!P6 IMAD.IADD R10, R10, 0x1, -R11 ;  /* 0x000000010a0ae824 */ /* 0x000fe400078e0a0b */
[C---:B------:R-:W-:Y:S02]  /*74c0*/  IMAD R8, R11.reuse, R17, R15 ;  /* 0x000000110b087224 */ /* 0x040fe400078e020f */
[C---:B------:R-:W-:Y:S01]  /*74d0*/  VIADD R19, R12.reuse, 0x13c ;  /* 0x0000013c0c137836 */ /* 0x040fe20000000000 */
[----:B------:R-:W-:Y:S01]  /*74e0*/  ISETP.GT.U32.AND P6, PT, R11, R10, PT ;  /* 0x0000000a0b00720c */ /* 0x000fe20003fc4070 */
[----:B------:R-:W-:-:S02]  /*74f0*/  VIADD R16, R12, 0x13a ;  /* 0x0000013a0c107836 */ /* 0x000fc40000000000 */
[--C-:B------:R-:W-:Y:S01]  /*7500*/  @!P1 IMAD.IADD R9, R9, 0x1, -R11.reuse ;  /* 0x0000000109099824 */ /* 0x100fe200078e0a0b */
[----:B------:R-:W-:Y:S01]  /*7510*/  ISETP.GT.U32.AND P1, PT, R11, R8, PT ;  /* 0x000000080b00720c */ /* 0x000fe20003f24070 */
[--C-:B------:R-:W-:Y:S02]  /*7520*/  @!P4 IMAD.IADD R7, R7, 0x1, -R11.reuse ;  /* 0x000000010707c824 */ /* 0x100fe400078e0a0b */
[----:B0-----:R-:W-:Y:S02]  /*7530*/  IMAD.MOV.U32 R0, RZ, RZ, R4 ;  /* 0x000000ffff007224 */ /* 0x001fe400078e0004 */
[----:B------:R-:W-:Y:S01]  /*7540*/  VIADD R4, R12, 0x138 ;  /* 0x000001380c047836 */ /* 0x000fe20000000000 */
[----:B------:R-:W-:Y:S01]  /*7550*/  ISETP.GT.U32.AND P4, PT, R11, R7, PT ;  /* 0x000000070b00720c */ /* 0x000fe20003f84070 */
[----:B------:R-:W-:Y:S01]  /*7560*/  @!P2 IMAD.MOV R0, RZ, RZ, -R0 ;  /* 0x000000ffff00a224 */ /* 0x000fe200078e0a00 */
[----:B------:R-:W-:Y:S01]  /*7570*/  ISETP.GE.AND P2, PT, R19, RZ, PT ;  /* 0x000000ff1300720c */ /* 0x000fe20003f46270 */
[--C-:B------:R-:W-:Y:S01]  /*7580*/  @!P6 IMAD.IADD R10, R10, 0x1, -R11.reuse ;  /* 0x000000010a0ae824 */ /* 0x100fe200078e0a0b */
[----:B------:R-:W-:Y:S01]  /*7590*/  IABS R19, R19 ;  /* 0x0000001300137213 */ /* 0x000fe20000000000 */
[----:B------:R-:W-:Y:S01]  /*75a0*/  VIADD R15, R12, 0x136 ;  /* 0x000001360c0f7836 */ /* 0x000fe20000000000 */
[----:B------:R0:W-:Y:S01]  /*75b0*/  STL [R1+0x3b0], R0 ;  /* 0x0003b00001007387 */ /* 0x0001e20000100800 */
[----:B------:R-:W-:Y:S01]  /*75c0*/  @!P1 IMAD.IADD R8, R8, 0x1, -R11 ;  /* 0x0000000108089824 */ /* 0x000fe200078e0a0b */
[----:B------:R-:W-:Y:S01]  /*75d0*/  ISETP.GE.AND P6, PT, R13, RZ, PT ;  /* 0x000000ff0d00720c */ /* 0x000fe20003fc6270 */
[----:B------:R-:W-:-:S02]  /*75e0*/  IMAD.MOV.U32 R3, RZ, RZ, R10 ;  /* 0x000000ffff037224 */ /* 0x000fc400078e000a */
[----:B------:R-:W-:Y:S01]  /*75f0*/  IMAD.HI.U32 R13, R14, R19, RZ ;  /* 0x000000130e0d7227 */ /* 0x000fe200078e00ff */
[----:B------:R-:W-:-:S03]  /*7600*/  ISETP.GT.U32.AND P1, PT, R11, R8, PT ;  /* 0x000000080b00720c */ /* 0x000fc60003f24070 */
[----:B------:R-:W-:Y:S01]  /*7610*/  @!P5 IMAD.MOV R3, RZ, RZ, -R3 ;  /* 0x000000ffff03d224 */ /* 0x000fe200078e0a03 */
[----:B------:R-:W-:Y:S01]  /*7620*/  ISETP.GE.AND P5, PT, R16, RZ, PT ;  /* 0x000000ff1000720c */ /* 0x000fe20003fa6270 */
[----:B0-----:R-:W-:Y:S01]  /*7630*/  IMAD.MOV.U32 R0, RZ, RZ, R9 ;  /* 0x000000ffff007224 */ /* 0x001fe200078e0009 */
[----:B------:R-:W-:Y:S01]  /*7640*/  IABS R16, R16 ;  /* 0x0000001000107213 */ /* 0x000fe20000000000 */
[----:B------:R-:W-:Y:S01]  /*7650*/  @!P4 IMAD.IADD R7, R7, 0x1, -R11 ;  /* 0x000000010707c824 */ /* 0x000fe200078e0a0b */
[----:B------:R-:W-:Y:S01]  /*7660*/  STL [R1+0x3b8], R3 ;  /* 0x0003b80301007387 */ /* 0x000fe20000100800 */
[----:B------:R-:W-:Y:S01]  /*7670*/  @!P0 IMAD.MOV R0, RZ, RZ, -R0 ;  /* 0x000000ffff008224 */ /* 0x000fe200078e0a00 */
[----:B------:R-:W-:Y:S01]  /*7680*/  ISETP.GE.AND P0, PT, R4, RZ, PT ;  /* 0x000000ff0400720c */ /* 0x000fe20003f06270 */
[----:B------:R-:W-:Y:S01]  /*7690*/  IMAD.MOV R13, RZ, RZ, -R13 ;  /* 0x000000ffff0d7224 */ /* 0x000fe200078e0a0d */
[----:B------:R-:W-:Y:S01]  /*76a0*/  IABS R4, R4 ;  /* 0x0000000400047213 */ /* 0x000fe20000000000 */
[----:B------:R-:W-:Y:S01]  /*76b0*/  @!P1 IMAD.IADD R8, R8, 0x1, -R11 ;  /* 0x0000000108089824 */ /* 0x000fe200078e0a0b */
[----:B------:R0:W-:Y:S01]  /*76c0*/  STL [R1+0x3c4], R0 ;  /* 0x0003c40001007387 */ /* 0x0001e20000100800 */
[----:B------:R-:W-:Y:S01]  /*76d0*/  IMAD R19, R11, R13, R19 ;  /* 0x0000000d0b137224 */ /* 0x000fe200078e0213 */
[----:B------:R-:W-:Y:S01]  /*76e0*/  ISETP.GE.AND P4, PT, R15, RZ, PT ;  /* 0x000000ff0f00720c */ /* 0x000fe20003f86270 */
[----:B------:R-:W-:Y:S01]  /*76f0*/  IMAD.HI.U32 R9, R14, R4, RZ ;  /* 0x000000040e097227 */ /* 0x000fe200078e00ff */
[----:B------:R-:W-:-:S03]  /*7700*/  IABS R15, R15 ;  /* 0x0000000f000f7213 */ /* 0x000fc60000000000 */
[----:B------:R-:W-:Y:S02]  /*7710*/  IMAD.MOV R9, RZ, RZ, -R9 ;  /* 0x000000ffff097224 */ /* 0x000fe400078e0a09 */
[----:B------:R-:W-:-:S04]  /*7720*/  IMAD.HI.U32 R10, R14, R16, RZ ;  /* 0x000000100e0a7227 */ /* 0x000fc800078e00ff */
[----:B0-----:R-:W-:Y:S02]  /*7730*/  IMAD.MOV.U32 R0, RZ, RZ, R7 ;  /* 0x000000ffff007224 */ /* 0x001fe400078e0007 */
[C---:B------:R-:W-:Y:S02]  /*7740*/  IMAD R4, R11.reuse, R9, R4 ;  /* 0x000000090b047224 */ /* 0x040fe400078e0204 */
[----:B------:R-:W-:Y:S01]  /*7750*/  @!P3 IMAD.MOV R0, RZ, RZ, -R0 ;  /* 0x000000ffff00b224 */ /* 0x000fe200078e0a00 */
[C---:B------:R-:W-:Y:S01]  /*7760*/  ISETP.GT.U32.AND P3, PT, R11.reuse, R19, PT ;  /* 0x000000130b00720c */ /* 0x040fe20003f64070 */
[----:B------:R-:W-:Y:S02]  /*7770*/  IMAD.MOV R10, RZ, RZ, -R10 ;  /* 0x000000ffff0a7224 */ /* 0x000fe400078e0a0a */
[----:B------:R-:W-:Y:S01]  /*7780*/  VIADD R18, R12, 0x132 ;  /* 0x000001320c127836 */ /* 0x000fe20000000000 */
[----:B------:R0:W-:Y:S01]  /*7790*/  STL [R1+0x3b4], R0 ;  /* 0x0003b40001007387 */ /* 0x0001e20000100800 */
[----:B------:R-:W-:-:S02]  /*77a0*/  IMAD R16, R11, R10, R16 ;  /* 0x0000000a0b107224 */ /* 0x000fc400078e0210 */
[----:B------:R-:W-:Y:S01]  /*77b0*/  IMAD.HI.U32 R7, R14, R15, RZ ;  /* 0x0000000f0e077227 */ /* 0x000fe200078e00ff */
[----:B------:R-:W-:Y:S02]  /*77c0*/  IABS R21, R18 ;  /* 0x0000001200157213 */ /* 0x000fe40000000000 */
[----:B------:R-:W-:Y:S01]  /*77d0*/  ISETP.GT.U32.AND P1, PT, R11, R16, PT ;  /* 0x000000100b00720c */ /* 0x000fe20003f24070 */
[----:B------:R-:W-:Y:S02]  /*77e0*/  IMAD.MOV R7, RZ, RZ, -R7 ;  /* 0x000000ffff077224 */ /* 0x000fe400078e0a07 */
[----:B------:R-:W-:Y:S02]  /*77f0*/  @!P3 IMAD.IADD R19, R19, 0x1, -R11 ;  /* 0x000000011313b824 */ /* 0x000fe400078e0a0b */
[----:B0-----:R-:W-:Y:S02]  /*7800*/  IMAD.MOV.U32 R0, RZ, RZ, R8 ;  /* 0x000000ffff007224 */ /* 0x001fe400078e0008 */
[----:B------:R-:W-:Y:S01]  /*7810*/  VIADD R23, R12, 0x134 ;  /* 0x000001340c177836 */ /* 0x000fe20000000000 */
[C---:B------:R-:W-:Y:S01]  /*7820*/  ISETP.GT.U32.AND P3, PT, R11.reuse, R19, PT ;  /* 0x000000130b00720c */ /* 0x040fe20003f64070 */
[----:B------:R-:W-:Y:S01]  /*7830*/  @!P6 IMAD.MOV R0, RZ, RZ, -R0 ;  /* 0x000000ffff00e224 */ /* 0x000fe200078e0a00 */
[C---:B------:R-:W-:Y:S01]  /*7840*/  ISETP.GT.U32.AND P6, PT, R11.reuse, R4, PT ;  /* 0x000000040b00720c */ /* 0x040fe20003fc4070 */
[----:B------:R-:W-:Y:S01]  /*7850*/  IMAD R15, R11, R7, R15 ;  /* 0x000000070b0f7224 */ /* 0x000fe200078e020f */
[----:B------:R-:W-:Y:S01]  /*7860*/  IABS R7, R23 ;  /* 0x0000001700077213 */ /* 0x000fe20000000000 */
[----:B------:R-:W-:Y:S01]  /*7870*/  IMAD.HI.U32 R10, R14, R21, RZ ;  /* 0x000000150e0a7227 */ /* 0x000fe200078e00ff */
[----:B------:R0:W-:Y:S03]  /*7880*/  STL [R1+0x3c0], R0 ;  /* 0x0003c00001007387 */ /* 0x0001e60000100800 */
[----:B------:R-:W-:-:S02]  /*7890*/  @!P1 IMAD.IADD R16, R16, 0x1, -R11 ;  /* 0x0000000110109824 */ /* 0x000fc400078e0a0b */
[----:B------:R-:W-:Y:S02]  /*78a0*/  IMAD.MOV R10, RZ, RZ, -R10 ;  /* 0x000000ffff0a7224 */ /* 0x000fe400078e0a0a */
[--C-:B------:R-:W-:Y:S01]  /*78b0*/  @!P3 IMAD.IADD R19, R19, 0x1, -R11.reuse ;  /* 0x000000011313b824 */ /* 0x100fe200078e0a0b */
[C---:B------:R-:W-:Y:S01]  /*78c0*/  ISETP.GT.U32.AND P3, PT, R11.reuse, R15, PT ;  /* 0x0000000f0b00720c */ /* 0x040fe20003f64070 */
[----:B------:R-:W-:Y:S01]  /*78d0*/  @!P6 IMAD.IADD R4, R4, 0x1, -R11 ;  /* 0x000000010404e824 */ /* 0x000fe200078e0a0b */
[----:B------:R-:W-:Y:S01]  /*78e0*/  ISETP.GT.U32.AND P1, PT, R11, R16, PT ;  /* 0x000000100b00720c */ /* 0x000fe20003f24070 */
[----:B------:R-:W-:-:S03]  /*78f0*/  IMAD.HI.U32 R17, R14, R7, RZ ;  /* 0x000000070e117227 */ /* 0x000fc600078e00ff */
[C---:B------:R-:W-:Y:S01]  /*7900*/  ISETP.GT.U32.AND P6, PT, R11.reuse, R4, PT ;  /* 0x000000040b00720c */ /* 0x040fe20003fc4070 */
[C---:B------:R-:W-:Y:S02]  /*7910*/  IMAD R21, R11.reuse, R10, R21 ;  /* 0x0000000a0b157224 */ /* 0x040fe400078e0215 */
[----:B------:R-:W-:Y:S02]  /*7920*/  IMAD.MOV R17, RZ, RZ, -R17 ;  /* 0x000000ffff117224 */ /* 0x000fe400078e0a11 */
[----:B------:R-:W-:Y:S02]  /*7930*/  VIADD R13, R12, 0x130 ;  /* 0x000001300c0d7836 */ /* 0x000fe40000000000 */
[----:B------:R-:W-:Y:S02]  /*7940*/  IMAD R7, R11, R17, R7 ;  /* 0x000000110b077224 */ /* 0x000fe400078e0207 */
[--C-:B------:R-:W-:Y:S01]  /*7950*/  @!P3 IMAD.IADD R15, R15, 0x1, -R11.reuse ;  /* 0x000000010f0fb824 */ /* 0x100fe200078e0a0b */
[----:B------:R-:W-:Y:S01]  /*7960*/  IABS R9, R13 ;  /* 0x0000000d00097213 */ /* 0x000fe20000000000 */
[--C-:B------:R-:W-:Y:S01]  /*7970*/  @!P1 IMAD.IADD R16, R16, 0x1, -R11.reuse ;  /* 0x0000000110109824 */ /* 0x100fe200078e0a0b */
[C---:B------:R-:W-:Y:S01]  /*7980*/  ISETP.GT.U32.AND P1, PT, R11.reuse, R7, PT ;  /* 0x000000070b00720c */ /* 0x040fe20003f24070 */
[----:B------:R-:W-:Y:S01]  /*7990*/  @!P6 IMAD.IADD R4, R4, 0x1, -R11 ;  /* 0x000000010404e824 */ /* 0x000fe200078e0a0b */
[C---:B------:R-:W-:Y:S01]  /*79a0*/  ISETP.GT.U32.AND P6, PT, R11.reuse, R21, PT ;  /* 0x000000150b00720c */ /* 0x040fe20003fc4070 */
[----:B0-----:R-:W-:Y:S01]  /*79b0*/  IMAD.MOV.U32 R0, RZ, RZ, R19 ;  /* 0x000000ffff007224 */ /* 0x001fe200078e0013 */
[----:B------:R-:W-:Y:S01]  /*79c0*/  ISETP.GT.U32.AND P3, PT, R11, R15, PT ;  /* 0x0000000f0b00720c */ /* 0x000fe20003f64070 */
[----:B------:R-:W-:-:S02]  /*79d0*/  VIADD R8, R12, 0x12e ;  /* 0x0000012e0c087836 */ /* 0x000fc40000000000 */
[----:B------:R-:W-:Y:S02]  /*79e0*/  VIADD R10, R12, 0x12c ;  /* 0x0000012c0c0a7836 */ /* 0x000fe40000000000 */
[----:B------:R-:W-:Y:S01]  /*79f0*/  @!P2 IMAD.MOV R0, RZ, RZ, -R0 ;  /* 0x000000ffff00a224 */ /* 0x000fe200078e0a00 */
[----:B------:R-:W-:Y:S01]  /*7a00*/  IABS R20, R8 ;  /* 0x0000000800147213 */ /* 0x000fe20000000000 */
[C---:B------:R-:W-:Y:S01]  /*7a10*/  IMAD.HI.U32 R22, R14.reuse, R9, RZ ;  /* 0x000000090e167227 */ /* 0x040fe200078e00ff */
[----:B------:R-:W-:Y:S02]  /*7a20*/  IABS R19, R10 ;  /* 0x0000000a00137213 */ /* 0x000fe40000000000 */
[----:B------:R0:W-:Y:S01]  /*7a30*/  STL [R1+0x3a8], R0 ;  /* 0x0003a80001007387 */ /* 0x0001e20000100800 */
[----:B------:R-:W-:Y:S01]  /*7a40*/  @!P6 IMAD.IADD R21, R21, 0x1, -R11 ;  /* 0x000000011515e824 */ /* 0x000fe200078e0a0b */
[----:B------:R-:W-:Y:S01]  /*7a50*/  ISETP.GE.AND P2, PT, R23, RZ, PT ;  /* 0x000000ff1700720c */ /* 0x000fe20003f46270 */
[----:B------:R-:W-:-:S03]  /*7a60*/  IMAD.HI.U32 R17, R14, R20, RZ ;  /* 0x000000140e117227 */ /* 0x000fc600078e00ff */
[----:B------:R-:W-:Y:S01]  /*7a70*/  ISETP.GT.U32.AND P6, PT, R11, R21, PT ;  /* 0x000000150b00720c */ /* 0x000fe20003fc4070 */
[----:B------:R-:W-:Y:S02]  /*7a80*/  IMAD.MOV R22, RZ, RZ, -R22 ;  /* 0x000000ffff167224 */ /* 0x000fe400078e0a16 */
[----:B------:R-:W-:Y:S01]  /*7a90*/  @!P1 IMAD.IADD R7, R7, 0x1, -R11 ;  /* 0x0000000107079824 */ /* 0x000fe200078e0a0b */
[----:B------:R-:W-:Y:S01]  /*7aa0*/  ISETP.GE.AND P1, PT, R18, RZ, PT ;  /* 0x000000ff1200720c */ /* 0x000fe20003f26270 */
[----:B0-----:R-:W-:Y:S02]  /*7ab0*/  IMAD.MOV.U32 R0, RZ, RZ, R16 ;  /* 0x000000ffff007224 */ /* 0x001fe400078e0010 */
[----:B------:R-:W-:-:S04]  /*7ac0*/  IMAD.HI.U32 R16, R14, R19, RZ ;  /* 0x000000130e107227 */ /* 0x000fc800078e00ff */
[----:B------:R-:W-:Y:S01]  /*7ad0*/  @!P5 IMAD.MOV R0, RZ, RZ, -R0 ;  /* 0x000000ffff00d224 */ /* 0x000fe200078e0a00 */
[C---:B------:R-:W-:Y:S01]  /*7ae0*/  ISETP.GT.U32.AND P5, PT, R11.reuse, R7, PT ;  /* 0x000000070b00720c */ /* 0x040fe20003fa4070 */
[----:B------:R-:W-:Y:S02]  /*7af0*/  IMAD.MOV R17, RZ, RZ, -R17 ;  /* 0x000000ffff117224 */ /* 0x000fe400078e0a11 */
[----:B------:R-:W-:Y:S01]  /*7b00*/  IMAD R9, R11, R22, R9 ;  /* 0x000000160b097224 */ /* 0x000fe200078e0209 */
[----:B------:R0:W-:Y:S01]  /*7b10*/  STL [R1+0x3a4], R0 ;  /* 0x0003a40001007387 */ /* 0x0001e20000100800 */
[----:B------:R-:W-:Y:S02]  /*7b20*/  @!P3 IMAD.IADD R15, R15, 0x1, -R11 ;  /* 0x000000010f0fb824 */ /* 0x000fe400078e0a0b */
[----:B------:R-:W-:Y:S01]  /*7b30*/  IMAD.MOV R16, RZ, RZ, -R16 ;  /* 0x000000ffff107224 */ /* 0x000fe200078e0a10 */
[C---:B------:R-:W-:Y:S01]  /*7b40*/  ISETP.GT.U32.AND P3, PT, R11.reuse, R9, PT ;  /* 0x000000090b00720c */ /* 0x040fe20003f64070 */
[----:B------:R-:W-:-:S02]  /*7b50*/  IMAD R20, R11, R17, R20 ;  /* 0x000000110b147224 */ /* 0x000fc400078e0214 */
[----:B------:R-:W-:Y:S02]  /*7b60*/  IMAD R19, R11, R16, R19 ;  /* 0x000000100b137224 */ /* 0x000fe400078e0213 */
[----:B------:R-:W-:Y:S02]  /*7b70*/  @!P6 IMAD.IADD R21, R21, 0x1, -R11 ;  /* 0x000000011515e824 */ /* 0x000fe400078e0a0b */
[----:B0-----:R-:W-:Y:S01]  /*7b80*/  IMAD.MOV.U32 R0, RZ, RZ, R15 ;  /* 0x000000ffff007224 */ /* 0x001fe200078e000f */
[C---:B------:R-:W-:Y:S01]  /*7b90*/  ISETP.GT.U32.AND P6, PT, R11.reuse, R19, PT ;  /* 0x000000130b00720c */ /* 0x040fe20003fc4070 */
[----:B------:R-:W-:Y:S02]  /*7ba0*/  IMAD.MOV.U32 R3, RZ, RZ, R4 ;  /* 0x000000ffff037224 */ /* 0x000fe400078e0004 */
[----:B------:R-:W-:Y:S01]  /*7bb0*/  @!P4 IMAD.MOV R0, RZ, RZ, -R0 ;  /* 0x000000ffff00c224 */ /* 0x000fe200078e0a00 */
[----:B------:R-:W-:Y:S01]  /*7bc0*/  ISETP.GT.U32.AND P4, PT, R11, R20, PT ;  /* 0x000000140b00720c */ /* 0x000fe20003f84070 */
[----:B------:R-:W-:-:S02]  /*7bd0*/  VIADD R4, R12, 0x12a ;  /* 0x0000012a0c047836 */ /* 0x000fc40000000000 */
[----:B------:R-:W-:Y:S01]  /*7be0*/  @!P0 IMAD.MOV R3, RZ, RZ, -R3 ;  /* 0x000000ffff038224 */ /* 0x000fe200078e0a03 */
[----:B------:R-:W-:Y:S01]  /*7bf0*/  ISETP.GE.AND P0, PT, R13, RZ, PT ;  /* 0x000000ff0d00720c */ /* 0x000fe20003f06270 */
[--C-:B------:R-:W-:Y:S01]  /*7c00*/  @!P5 IMAD.IADD R7, R7, 0x1, -R11.reuse ;  /* 0x000000010707d824 */ /* 0x100fe200078e0a0b */
[----:B------:R-:W-:Y:S01]  /*7c10*/  ISETP.GE.AND P5, PT, R8, RZ, PT ;  /* 0x000000ff0800720c */ /* 0x000fe20003fa6270 */
[----:B------:R-:W-:Y:S01]  /*7c20*/  VIADD R8, R12, 0x128 ;  /* 0x000001280c087836 */ /* 0x000fe20000000000 */
[----:B------:R-:W-:Y:S01]  /*7c30*/  IABS R15, R4 ;  /* 0x00000004000f7213 */ /* 0x000fe20000000000 */
[--C-:B------:R-:W-:Y:S01]  /*7c40*/  @!P3 IMAD.IADD R9, R9, 0x1, -R11.reuse ;  /* 0x000000010909b824 */ /* 0x100fe200078e0a0b */
[----:B------:R-:W-:Y:S01]  /*7c50*/  STL [R1+0x3a0], R3 ;  /* 0x0003a00301007387 */ /* 0x000fe20000100800 */
[----:B------:R-:W-:Y:S01]  /*7c60*/  ISETP.GE.AND P3, PT, R10, RZ, PT ;  /* 0x000000ff0a00720c */ /* 0x000fe20003f66270 */
[--C-:B------:R-:W-:Y:S01]  /*7c70*/  @!P6 IMAD.IADD R19, R19, 0x1, -R11.reuse ;  /* 0x000000011313e824 */ /* 0x100fe200078e0a0b */
[----:B------:R-:W-:Y:S01]  /*7c80*/  IABS R10, R8 ;  /* 0x00000008000a7213 */ /* 0x000fe20000000000 */
[----:B------:R0:W-:Y:S01]  /*7c90*/  STL [R1+0x39c], R0 ;  /* 0x00039c0001007387 */ /* 0x0001e20000100800 */
[----:B------:R-:W-:Y:S01]  /*7ca0*/  @!P4 IMAD.IADD R20, R20, 0x1, -R11 ;  /* 0x000000011414c824 */ /* 0x000fe200078e0a0b */
[----:B------:R-:W-:Y:S01]  /*7cb0*/  ISETP.GT.U32.AND P4, PT, R11, R9, PT ;  /* 0x000000090b00720c */ /* 0x000fe20003f84070 */
[----:B------:R-:W-:-:S03]  /*7cc0*/  IMAD.HI.U32 R13, R14, R15, RZ ;  /* 0x0000000f0e0d7227 */ /* 0x000fc600078e00ff */
[----:B------:R-:W-:Y:S01]  /*7cd0*/  ISETP.GT.U32.AND P6, PT, R11, R20, PT ;  /* 0x000000140b00720c */ /* 0x000fe20003fc4070 */
[----:B------:R-:W-:Y:S02]  /*7ce0*/  IMAD.MOV R13, RZ, RZ, -R13 ;  /* 0x000000ffff0d7224 */ /* 0x000fe400078e0a0d */
[----:B------:R-:W-:Y:S02]  /*7cf0*/  VIADD R17, R12, 0x126 ;  /* 0x000001260c117836 */ /* 0x000fe40000000000 */
[----:B0-----:R-:W-:Y:S02]  /*7d00*/  IMAD.MOV.U32 R0, RZ, RZ, R7 ;  /* 0x000000ffff007224 */ /* 0x001fe400078e0007 */
[----:B------:R-:W-:Y:S01]  /*7d10*/  IMAD.HI.U32 R7, R14, R10, RZ ;  /* 0x0000000a0e077227 */ /* 0x000fe200078e00ff */
[----:B------:R-:W-:-:S03]  /*7d20*/  IABS R18, R17 ;  /* 0x0000001100127213 */ /* 0x000fc60000000000 */
[----:B------:R-:W-:Y:S01]  /*7d30*/  @!P2 IMAD.MOV R0, RZ, RZ, -R0 ;  /* 0x000000ffff00a224 */ /* 0x000fe200078e0a00 */
[C---:B------:R-:W-:Y:S01]  /*7d40*/  ISETP.GT.U32.AND P2, PT, R11.reuse, R19, PT ;  /* 0x000000130b00720c */ /* 0x040fe20003f44070 */
[----:B------:R-:W-:Y:S02]  /*7d50*/  IMAD R15, R11, R13, R15 ;  /* 0x0000000d0b0f7224 */ /* 0x000fe400078e020f */
[----:B------:R-:W-:Y:S01]  /*7d60*/  IMAD.MOV R7, RZ, RZ, -R7 ;  /* 0x000000ffff077224 */ /* 0x000fe200078e0a07 */
[----:B------:R0:W-:Y:S01]  /*7d70*/  STL [R1+0x368], R0 ;  /* 0x0003680001007387 */ /* 0x0001e20000100800 */
[----:B------:R-:W-:Y:S01]  /*7d80*/  @!P4 IMAD.IADD R9, R9, 0x1, -R11 ;  /* 0x000000010909c824 */ /* 0x000fe200078e0a0b */
[C---:B------:R-:W-:Y:S01]  /*7d90*/  ISETP.GT.U32.AND P4, PT, R11.reuse, R15, PT ;  /* 0x0000000f0b00720c */ /* 0x040fe20003f84070 */
[----:B------:R-:W-:Y:S02]  /*7da0*/  IMAD R10, R11, R7, R10 ;  /* 0x000000070b0a7224 */ /* 0x000fe400078e020a */
[----:B------:R-:W-:-:S02]  /*7db0*/  VIADD R16, R12, 0x124 ;  /* 0x000001240c107836 */ /* 0x000fc40000000000 */
[----:B------:R-:W-:-:S03]  /*7dc0*/  IMAD.HI.U32 R7, R14, R18, RZ ;  /* 0x000000120e077227 */ /* 0x000fc600078e00ff */
[----:B------:R-:W-:Y:S01]  /*7dd0*/  IABS R23, R16 ;  /* 0x0000001000177213 */ /* 0x000fe20000000000 */
[--C-:B------:R-:W-:Y:S01]  /*7de0*/  @!P2 IMAD.IADD R19, R19, 0x1, -R11.reuse ;  /* 0x000000011313a824 */ /* 0x100fe200078e0a0b */
[----:B------:R-:W-:Y:S01]  /*7df0*/  ISETP.GT.U32.AND P2, PT, R11, R10, PT ;  /* 0x0000000a0b00720c */ /* 0x000fe20003f44070 */
[--C-:B------:R-:W-:Y:S01]  /*7e00*/  @!P6 IMAD.IADD R20, R20, 0x1, -R11.reuse ;  /* 0x000000011414e824 */ /* 0x100fe200078e0a0b */
[----:B------:R-:W-:Y:S01]  /*7e10*/  ISETP.GE.AND P6, PT, R4, RZ, PT ;  /* 0x000000ff0400720c */ /* 0x000fe20003fc6270 */
[----:B------:R-:W-:Y:S01]  /*7e20*/  @!P4 IMAD.IADD R15, R15, 0x1, -R11 ;  /* 0x000000010f0fc824 */ /* 0x000fe200078e0a0b */
[----:B------:R-:W-:Y:S01]  /*7e30*/  ISETP.GE.AND P4, PT, R8, RZ, PT ;  /* 0x000000ff0800720c */ /* 0x000fe20003f86270 */
[----:B------:R-:W-:Y:S02]  /*7e40*/  IMAD.MOV.U32 R3, RZ, RZ, R21 ;  /* 0x000000ffff037224 */ /* 0x000fe400078e0015 */
[----:B------:R-:W-:-:S04]  /*7e50*/  IMAD.HI.U32 R13, R14, R23, RZ ;  /* 0x000000170e0d7227 */ /* 0x000fc800078e00ff */
[----:B------:R-:W-:Y:S02]  /*7e60*/  VIADD R4, R12, 0x122 ;  /* 0x000001220c047836 */ /* 0x000fe40000000000 */
[----:B------:R-:W-:Y:S02]  /*7e70*/  IMAD.MOV R7, RZ, RZ, -R7 ;  /* 0x000000ffff077224 */ /* 0x000fe400078e0a07 */
[----:B------:R-:W-:Y:S01]  /*7e80*/  @!P2 IMAD.IADD R10, R10, 0x1, -R11 ;  /* 0x000000010a0aa824 */ /* 0x000fe200078e0a0b */
[C---:B------:R-:W-:Y:S01]  /*7e90*/  ISETP.GT.U32.AND P2, PT, R11.reuse, R15, PT ;  /* 0x0000000f0b00720c */ /* 0x040fe20003f44070 */
[----:B0-----:R-:W-:Y:S02]  /*7ea0*/  IMAD.MOV.U32 R0, RZ, RZ, R9 ;  /* 0x000000ffff007224 */ /* 0x001fe400078e0009 */
[----:B------:R-:W-:Y:S01]  /*7eb0*/  @!P1 IMAD.MOV R3, RZ, RZ, -R3 ;  /* 0x000000ffff039224 */ /* 0x000fe200078e0a03 */
[----:B------:R-:W-:Y:S01]  /*7ec0*/  ISETP.GT.U32.AND P1, PT, R11, R10, PT ;  /* 0x0000000a0b00720c */ /* 0x000fe20003f24070 */
[----:B------:R-:W-:-:S02]  /*7ed0*/  IMAD.MOV R13, RZ, RZ, -R13 ;  /* 0x000000ffff0d7224 */ /* 0x000fc400078e0a0d */
[----:B------:R-:W-:Y:S01]  /*7ee0*/  VIADD R8, R12, 0x120 ;  /* 0x000001200c087836 */ /* 0x000fe20000000000 */
[----:B------:R0:W-:Y:S01]  /*7ef0*/  STL [R1+0x36c], R3 ;  /* 0x00036c0301007387 */ /* 0x0001e20000100800 */
[C---:B------:R-:W-:Y:S01]  /*7f00*/  IMAD R18, R11.reuse, R7, R18 ;  /* 0x000000070b127224 */ /* 0x040fe200078e0212 */
[----:B------:R-:W-:Y:S01]  /*7f10*/  IABS R7, R4 ;  /* 0x0000000400077213 */ /* 0x000fe20000000000 */
[----:B------:R-:W-:Y:S02]  /*7f20*/  @!P0 IMAD.MOV R0, RZ, RZ, -R0 ;  /* 0x000000ffff008224 */ /* 0x000fe400078e0a00 */
[C---:B------:R-:W-:Y:S01]  /*7f30*/  IMAD R23, R11.reuse, R13, R23 ;  /* 0x0000000d0b177224 */ /* 0x040fe200078e0217 */
[----:B------:R-:W-:Y:S01]  /*7f40*/  IABS R13, R8 ;  /* 0x00000008000d7213 */ /* 0x000fe20000000000 */
[----:B------:R-:W-:Y:S01]  /*7f50*/  IMAD.HI.U32 R9, R14, R7, RZ ;  /* 0x000000070e097227 */ /* 0x000fe200078e00ff */
[----:B------:R1:W-:Y:S01]  /*7f60*/  STL [R1+0x398], R0 ;  /* 0x0003980001007387 */ /* 0x0003e20000100800 */
[----:B------:R-:W-:-:S02]  /*7f70*/  ISETP.GT.U32.AND P0, PT, R11, R18, PT ;  /* 0x000000120b00720c */ /* 0x000fc40003f04070 */
[----:B0-----:R-:W-:Y:S02]  /*7f80*/  IMAD.MOV.U32 R3, RZ, RZ, R20 ;  /* 0x000000ffff037224 */ /* 0x001fe400078e0014 */
[----:B------:R-:W-:Y:S01]  /*7f90*/  @!P2 IMAD.IADD R15, R15, 0x1, -R11 ;  /* 0x000000010f0fa824 */ /* 0x000fe200078e0a0b */
[----:B------:R-:W-:Y:S01]  /*7fa0*/  ISETP.GE.AND P2, PT, R16, RZ, PT ;  /* 0x000000ff1000720c */ /* 0x000fe20003f46270 */
[----:B------:R-:W-:Y:S01]  /*7fb0*/  @!P5 IMAD.MOV R3, RZ, RZ, -R3 ;  /* 0x000000ffff03d224 */ /* 0x000fe200078e0a03 */
[----:B------:R-:W-:Y:S01]  /*7fc0*/  ISETP.GT.U32.AND P5, PT, R11, R23, PT ;  /* 0x000000170b00720c */ /* 0x000fe20003fa4070 */
[----:B------:R-:W-:Y:S02]  /*7fd0*/  IMAD.MOV R9, RZ, RZ, -R9 ;  /* 0x000000ffff097224 */ /* 0x000fe400078e0a09 */
[----:B-1----:R-:W-:Y:S01]  /*7fe0*/  IMAD.MOV.U32 R0, RZ, RZ, R19 ;  /* 0x000000ffff007224 */ /* 0x002fe200078e0013 */
[----:B------:R0:W-:Y:S01]  /*7ff0*/  STL [R1+0x374], R3 ;  /* 0x0003740301007387 */ /* 0x0001e20000100800 */
[----:B------:R-:W-:-:S04]  /*8000*/  IMAD.HI.U32 R19, R14, R13, RZ ;  /* 0x0000000d0e137227 */ /* 0x000fc800078e00ff */
[----:B------:R-:W-:Y:S01]  /*8010*/  @!P3 IMAD.MOV R0, RZ, RZ, -R0 ;  /* 0x000000ffff00b224 */ /* 0x000fe200078e0a00 */
[----:B------:R-:W-:Y:S01]  /*8020*/  ISETP.GE.AND P3, PT, R17, RZ, PT ;  /* 0x000000ff1100720c */ /* 0x000fe20003f66270 */
[----:B------:R-:W-:Y:S02]  /*8030*/  IMAD.MOV R19, RZ, RZ, -R19 ;  /* 0x000000ffff137224 */ /* 0x000fe400078e0a13 */
[----:B------:R-:W-:Y:S01]  /*8040*/  @!P1 IMAD.IADD R10, R10, 0x1, -R11 ;  /* 0x000000010a0a9824 */ /* 0x000fe200078e0a0b */
[----:B------:R1:W-:Y:S01]  /*8050*/  STL [R1+0x394], R0 ;  /* 0x0003940001007387 */ /* 0x0003e20000100800 */
[C---:B------:R-:W-:Y:S01]  /*8060*/  IMAD R7, R11.reuse, R9, R7 ;  /* 0x000000090b077224 */ /* 0x040fe200078e0207 */
[----:B------:R-:W-:Y:S01]  /*8070*/  ISETP.GE.AND P1, PT, R4, RZ, PT ;  /* 0x000000ff0400720c */ /* 0x000fe20003f26270 */
[----:B0-----:R-:W-:Y:S02]  /*8080*/  IMAD.MOV.U32 R3, RZ, RZ, R15 ;  /* 0x000000ffff037224 */ /* 0x001fe400078e000f */
[----:B------:R-:W-:-:S02]  /*8090*/  IMAD R13, R11, R19, R13 ;  /* 0x000000130b0d7224 */ /* 0x000fc400078e020d */
[----:B------:R-:W-:Y:S01]  /*80a0*/  @!P6 IMAD.MOV R3, RZ, RZ, -R3 ;  /* 0x000000ffff03e224 */ /* 0x000fe200078e0a03 */
[----:B------:R-:W-:Y:S01]  /*80b0*/  ISETP.GT.U32.AND P6, PT, R11, R7, PT ;  /* 0x000000070b00720c */ /* 0x000fe20003fc4070 */
[--C-:B------:R-:W-:Y:S02]  /*80c0*/  @!P5 IMAD.IADD R23, R23, 0x1, -R11.reuse ;  /* 0x000000011717d824 */ /* 0x100fe400078e0a0b */
[----:B-1----:R-:W-:Y:S01]  /*80d0*/  IMAD.MOV.U32 R0, RZ, RZ, R10 ;  /* 0x000000ffff007224 */ /* 0x002fe200078e000a */
[----:B------:R-:W-:Y:S01]  /*80e0*/  STL [R1+0x378], R3 ;  /* 0x0003780301007387 */ /* 0x000fe20000100800 */
[----:B------:R-:W-:Y:S01]  /*80f0*/  VIADD R4, R12, 0x11e ;  /* 0x0000011e0c047836 */ /* 0x000fe20000000000 */
[C---:B------:R-:W-:Y:S01]  /*8100*/  ISETP.GT.U32.AND P5, PT, R11.reuse, R23, PT ;  /* 0x000000170b00720c */ /* 0x040fe20003fa4070 */
[----:B------:R-:W-:Y:S01]  /*8110*/  @!P4 IMAD.MOV R0, RZ, RZ, -R0 ;  /* 0x000000ffff00c224 */ /* 0x000fe200078e0a00 */
[----:B------:R-:W-:Y:S01]  /*8120*/  ISETP.GT.U32.AND P4, PT, R11, R13, PT ;  /* 0x0000000d0b00720c */ /* 0x000fe20003f84070 */
[--C-:B------:R-:W-:Y:S01]  /*8130*/  @!P0 IMAD.IADD R18, R18, 0x1, -R11.reuse ;  /* 0x0000000112128824 */ /* 0x100fe200078e0a0b */
[----:B------:R-:W-:Y:S01]  /*8140*/  IABS R17, R4 ;  /* 0x0000000400117213 */ /* 0x000fe20000000000 */
[----:B------:R-:W-:Y:S01]  /*8150*/  VIADD R9, R12, 0x11c ;  /* 0x0000011c0c097836 */ /* 0x000fe20000000000 */
[----:B------:R0:W-:Y:S01]  /*8160*/  STL [R1+0x390], R0 ;  /* 0x0003900001007387 */ /* 0x0001e20000100800 */
[----:B------:R-:W-:Y:S01]  /*8170*/  @!P6 IMAD.IADD R7, R7, 0x1, -R11 ;  /* 0x000000010707e824 */ /* 0x000fe200078e0a0b */
[----:B------:R-:W-:Y:S01]  /*8180*/  ISETP.GT.U32.AND P0, PT, R11, R18, PT ;  /* 0x000000120b00720c */ /* 0x000fe20003f04070 */
[----:B------:R-:W-:Y:S01]  /*8190*/  IMAD.HI.U32 R10, R14, R17, RZ ;  /* 0x000000110e0a7227 */ /* 0x000fe200078e00ff */
[----:B------:R-:W-:-:S02]  /*81a0*/  IABS R16, R9 ;  /* 0x0000000900107213 */ /* 0x000fc40000000000 */
[----:B------:R-:W-:Y:S01]  /*81b0*/  ISETP.GT.U32.AND P6, PT, R11, R7, PT ;  /* 0x000000070b00720c */ /* 0x000fe20003fc4070 */
[--C-:B------:R-:W-:Y:S01]  /*81c0*/  @!P5 IMAD.IADD R23, R23, 0x1, -R11.reuse ;  /* 0x000000011717d824 */ /* 0x100fe200078e0a0b */
[----:B------:R-:W-:Y:S01]  /*81d0*/  ISETP.GE.AND P5, PT, R4, RZ, PT ;  /* 0x000000ff0400720c */ /* 0x000fe20003fa6270 */
[----:B------:R-:W-:Y:S02]  /*81e0*/  @!P4 IMAD.IADD R13, R13, 0x1, -R11 ;  /* 0x000000010d0dc824 */ /* 0x000fe400078e0a0b */
[----:B------:R-:W-:-:S03]  /*81f0*/  IMAD.HI.U32 R4, R14, R16, RZ ;  /* 0x000000100e047227 */ /* 0x000fc600078e00ff */
[C---:B------:R-:W-:Y:S01]  /*8200*/  ISETP.GT.U32.AND P4, PT, R11.reuse, R13, PT ;  /* 0x0000000d0b00720c */ /* 0x040fe20003f84070 */
[----:B------:R-:W-:Y:S02]  /*8210*/  IMAD.MOV R10, RZ, RZ, -R10 ;  /* 0x000000ffff0a7224 */ /* 0x000fe400078e0a0a */
[----:B------:R-:W-:Y:S02]  /*8220*/  IMAD.MOV R4, RZ, RZ, -R4 ;  /* 0x000000ffff047224 */ /* 0x000fe400078e0a04 */
[C---:B------:R-:W-:Y:S02]  /*8230*/  IMAD R17, R11.reuse, R10, R17 ;  /* 0x0000000a0b117224 */ /* 0x040fe400078e0211 */
[----:B------:R-:W-:Y:S01]  /*8240*/  @!P0 IMAD.IADD R18, R18, 0x1, -R11 ;  /* 0x0000000112128824 */ /* 0x000fe200078e0a0b */
[----:B------:R-:W-:Y:S01]  /*8250*/  ISETP.GE.AND P0, PT, R8, RZ, PT ;  /* 0x000000ff0800720c */ /* 0x000fe20003f06270 */
[----:B------:R-:W-:Y:S02]  /*8260*/  VIADD R8, R12, 0x11a ;  /* 0x0000011a0c087836 */ /* 0x000fe40000000000 */
[----:B------:R-:W-:-:S02]  /*8270*/  IMAD R16, R11, R4, R16 ;  /* 0x000000040b107224 */ /* 0x000fc400078e0210 */
[--C-:B------:R-:W-:Y:S01]  /*8280*/  @!P6 IMAD.IADD R7, R7, 0x1, -R11.reuse ;  /* 0x000000010707e824 */ /* 0x100fe200078e0a0b */
[----:B------:R-:W-:Y:S01]  /*8290*/  ISETP.GT.U32.AND P6, PT, R11, R17, PT ;  /* 0x000000110b00720c */ /* 0x000fe20003fc4070 */
[----:B0-----:R-:W-:Y:S01]  /*82a0*/  IMAD.MOV.U32 R0, RZ, RZ, R18 ;  /* 0x000000ffff007224 */ /* 0x001fe200078e0012 */
[----:B------:R-:W-:Y:S01]  /*82b0*/  IABS R15, R8 ;  /* 0x00000008000f7213 */ /* 0x000fe20000000000 */
[----:B------:R-:W-:Y:S01]  /*82c0*/  @!P4 IMAD.IADD R13, R13, 0x1, -R11 ;  /* 0x000000010d0dc824 */ /* 0x000fe200078e0a0b */
[----:B------:R-:W-:Y:S01]  /*82d0*/  ISETP.GT.U32.AND P4, PT, R11, R16, PT ;  /* 0x000000100b00720c */ /* 0x000fe20003f84070 */
[----:B------:R-:W-:Y:S01]  /*82e0*/  @!P3 IMAD.MOV R0, RZ, RZ, -R0 ;  /* 0x000000ffff00b224 */ /* 0x000fe200078e0a00 */
[----:B------:R-:W-:Y:S01]  /*82f0*/  ISETP.GE.AND P3, PT, R9, RZ, PT ;  /* 0x000000ff0900720c */ /* 0x000fe20003f66270 */
[----:B------:R-:W-:Y:S02]  /*8300*/  VIADD R18, R12, 0x118 ;  /* 0x000001180c127836 */ /* 0x000fe40000000000 */
[----:B------:R-:W-:Y:S01]  /*8310*/  IMAD.HI.U32 R9, R14, R15, RZ ;  /* 0x0000000f0e097227 */ /* 0x000fe200078e00ff */
[----:B------:R0:W-:Y:S02]  /*8320*/  STL [R1+0x38c], R0 ;  /* 0x00038c0001007387 */ /* 0x0001e40000100800 */
[----:B------:R-:W-:Y:S01]  /*8330*/  IABS R21, R18 ;  /* 0x0000001200157213 */ /* 0x000fe20000000000 */
[----:B------:R-:W-:-:S02]  /*8340*/  IMAD.MOV R9, RZ, RZ, -R9 ;  /* 0x000000ffff097224 */ /* 0x000fc400078e0a09 */
[----:B------:R-:W-:Y:S02]  /*8350*/  @!P6 IMAD.IADD R17, R17, 0x1, -R11 ;  /* 0x000000011111e824 */ /* 0x000fe400078e0a0b */
[----:B------:R-:W-:Y:S02]  /*8360*/  VIADD R19, R12, 0x116 ;  /* 0x000001160c137836 */ /* 0x000fe40000000000 */
[C---:B------:R-:W-:Y:S02]  /*8370*/  IMAD R15, R11.reuse, R9, R15 ;  /* 0x000000090b0f7224 */ /* 0x040fe400078e020f */
[----:B0-----:R-:W-:Y:S01]  /*8380*/  IMAD.MOV.U32 R0, RZ, RZ, R23 ;  /* 0x000000ffff007224 */ /* 0x001fe200078e0017 */
[----:B------:R-:W-:Y:S01]  /*8390*/  IABS R20, R19 ;  /* 0x0000001300147213 */ /* 0x000fe20000000000 */
[----:B------:R-:W-:Y:S01]  /*83a0*/  @!P4 IMAD.IADD R16, R16, 0x1, -R11 ;  /* 0x000000011010c824 */ /* 0x000fe200078e0a0b */
[C---:B------:R-:W-:Y:S01]  /*83b0*/  ISETP.GT.U32.AND P4, PT, R11.reuse, R17, PT ;  /* 0x000000110b00720c */ /* 0x040fe20003f84070 */
[----:B------:R-:W-:Y:S01]  /*83c0*/  VIADD R4, R12, 0x114 ;  /* 0x000001140c047836 */ /* 0x000fe20000000000 */
[----:B------:R-:W-:Y:S01]  /*83d0*/  ISETP.GT.U32.AND P6, PT, R11, R15, PT ;  /* 0x0000000f0b00720c */ /* 0x000fe20003fc4070 */
[----:B------:R-:W-:-:S03]  /*83e0*/  IMAD.HI.U32 R24, R14, R21, RZ ;  /* 0x000000150e187227 */ /* 0x000fc600078e00ff */
[----:B------:R-:W-:Y:S01]  /*83f0*/  IABS R10, R4 ;  /* 0x00000004000a7213 */ /* 0x000fe20000000000 */
[----:B------:R-:W-:Y:S01]  /*8400*/  @!P2 IMAD.MOV R0, RZ, RZ, -R0 ;  /* 0x000000ffff00a224 */ /* 0x000fe200078e0a00 */
[----:B------:R-:W-:Y:S01]  /*8410*/  ISETP.GE.AND P2, PT, R8, RZ, PT ;  /* 0x000000ff0800720c */ /* 0x000fe20003f46270 */
[----:B------:R-:W-:Y:S02]  /*8420*/  IMAD.MOV R24, RZ, RZ, -R24 ;  /* 0x000000ffff187224 */ /* 0x000fe400078e0a18 */
[----:B------:R-:W-:Y:S01]  /*8430*/  IMAD.HI.U32 R22, R14, R20, RZ ;  /* 0x000000140e167227 */ /* 0x000fe200078e00ff */
[----:B------:R0:W-:Y:S03]  /*8440*/  STL [R1+0x370], R0 ;  /* 0x0003700001007387 */ /* 0x0001e60000100800 */
[----:B------:R-:W-:Y:S02]  /*8450*/  IMAD R8, R11, R24, R21 ;  /* 0x000000180b087224 */ /* 0x000fe400078e0215 */
[----:B------:R-:W-:-:S02]  /*8460*/  IMAD.MOV.U32 R23, RZ, RZ, R10 ;  /* 0x000000ffff177224 */ /* 0x000fc400078e000a */
[----:B------:R-:W-:Y:S02]  /*8470*/  IMAD.MOV R22, RZ, RZ, -R22 ;  /* 0x000000ffff167224 */ /* 0x000fe400078e0a16 */
[----:B------:R-:W-:Y:S01]  /*8480*/  @!P4 IMAD.IADD R17, R17, 0x1, -R11 ;  /* 0x000000011111c824 */ /* 0x000fe200078e0a0b */
[----:B------:R-:W-:Y:S01]  /*8490*/  ISETP.GT.U32.AND P4, PT, R11, R8, PT ;  /* 0x000000080b00720c */ /* 0x000fe20003f84070 */
[----:B0-----:R-:W-:Y:S02]  /*84a0*/  IMAD.MOV.U32 R0, RZ, RZ, R7 ;  /* 0x000000ffff007224 */ /* 0x001fe400078e0007 */
[----:B------:R-:W-:-:S04]  /*84b0*/  IMAD.HI.U32 R7, R14, R23, RZ ;  /* 0x000000170e077227 */ /* 0x000fc800078e00ff */
[----:B------:R-:W-:Y:S02]  /*84c0*/  @!P1 IMAD.MOV R0, RZ, RZ, -R0 ;  /* 0x000000ffff009224 */ /* 0x000fe400078e0a00 */
[----:B------:R-:W-:Y:S02]  /*84d0*/  IMAD R10, R11, R22, R20 ;  /* 0x000000160b0a7224 */ /* 0x000fe400078e0214 */
[----:B------:R-:W-:Y:S01]  /*84e0*/  @!P6 IMAD.IADD R15, R15, 0x1, -R11 ;  /* 0x000000010f0fe824 */ /* 0x000fe200078e0a0b */
[----:B------:R0:W-:Y:S01]  /*84f0*/  STL [R1+0x364], R0 ;  /* 0x0003640001007387 */ /* 0x0001e20000100800 */
[C---:B------:R-:W-:Y:S01]  /*8500*/  ISETP.GT.U32.AND P6, PT, R11.reuse, R16, PT ;  /* 0x000000100b00720c */ /* 0x040fe20003fc4070 */
[----:B------:R-:W-:Y:S02]  /*8510*/  IMAD.MOV R7, RZ, RZ, -R7 ;  /* 0x000000ffff077224 */ /* 0x000fe400078e0a07 */
[----:B------:R-:W-:Y:S01]  /*8520*/  VIADD R9, R12, 0x112 ;  /* 0x000001120c097836 */ /* 0x000fe20000000000 */
[C---:B------:R-:W-:Y:S01]  /*8530*/  ISETP.GT.U32.AND P1, PT, R11.reuse, R15, PT ;  /* 0x0000000f0b00720c */ /* 0x040fe20003f24070 */
[----:B------:R-:W-:-:S02]  /*8540*/  IMAD R7, R11, R7, R23 ;  /* 0x000000070b077224 */ /* 0x000fc400078e0217 */
[----:B------:R-:W-:Y:S01]  /*8550*/  IMAD.MOV.U32 R3, RZ, RZ, R13 ;  /* 0x000000ffff037224 */ /* 0x000fe200078e000d */
[----:B------:R-:W-:Y:S01]  /*8560*/  IABS R21, R9 ;  /* 0x0000000900157213 */ /* 0x000fe20000000000 */
[----:B0-----:R-:W-:Y:S02]  /*8570*/  IMAD.MOV.U32 R0, RZ, RZ, R17 ;  /* 0x000000ffff007224 */ /* 0x001fe400078e0011 */
[----:B------:R-:W-:Y:S01]  /*8580*/  @!P4 IMAD.IADD R8, R8, 0x1, -R11 ;  /* 0x000000010808c824 */ /* 0x000fe200078e0a0b */
[C---:B------:R-:W-:Y:S01]  /*8590*/  ISETP.GT.U32.AND P4, PT, R11.reuse, R7, PT ;  /* 0x000000070b00720c */ /* 0x040fe20003f84070 */
[----:B------:R-:W-:Y:S01]  /*85a0*/  @!P5 IMAD.MOV R0, RZ, RZ, -R0 ;  /* 0x000000ffff00d224 */ /* 0x000fe200078e0a00 */
[----:B------:R-:W-:Y:S01]  /*85b0*/  ISETP.GT.U32.AND P5, PT, R11, R10, PT ;  /* 0x0000000a0b00720c */ /* 0x000fe20003fa4070 */
[----:B------:R-:W-:Y:S01]  /*85c0*/  @!P0 IMAD.MOV R3, RZ, RZ, -R3 ;  /* 0x000000ffff038224 */ /* 0x000fe200078e0a03 */
[----:B------:R-:W-:Y:S01]  /*85d0*/  ISETP.GE.AND P0, PT, R18, RZ, PT ;  /* 0x000000ff1200720c */ /* 0x000fe20003f06270 */
[----:B------:R-:W-:Y:S01]  /*85e0*/  @!P6 IMAD.IADD R16, R16, 0x1, -R11 ;  /* 0x000000011010e824 */ /* 0x000fe200078e0a0b */
[----:B------:R-:W-:Y:S01]  /*85f0*/  ISETP.GE.AND P6, PT, R19, RZ, PT ;  /* 0x000000ff1300720c */ /* 0x000fe20003fc6270 */
[----:B------:R-:W-:Y:S01]  /*8600*/  IMAD.HI.U32 R13, R14, R21, RZ ;  /* 0x000000150e0d7227 */ /* 0x000fe200078e00ff */
[----:B------:R-:W-:Y:S03]  /*8610*/  STL [R1+0x360], R3 ;  /* 0x0003600301007387 */ /* 0x000fe60000100800 */
[----:B------:R-:W-:Y:S01]  /*8620*/  IMAD.MOV R13, RZ, RZ, -R13 ;  /* 0x000000ffff0d7224 */ /* 0x000fe200078e0a0d */
[----:B------:R0:W-:Y:S01]  /*8630*/  STL [R1+0x35c], R0 ;  /* 0x00035c0001007387 */ /* 0x0001e20000100800 */
[----:B------:R-:W-:-:S02]  /*8640*/  VIADD R20, R12, 0x110 ;  /* 0x000001100c147836 */ /* 0x000fc40000000000 */
[--C-:B------:R-:W-:Y:S01]  /*8650*/  @!P5 IMAD.IADD R10, R10, 0x1, -R11.reuse ;  /* 0x000000010a0ad824 */ /* 0x100fe200078e0a0b */
[----:B------:R-:W-:Y:S01]  /*8660*/  ISETP.GT.U32.AND P5, PT, R11, R8, PT ;  /* 0x000000080b00720c */ /* 0x000fe20003fa4070 */
[----:B------:R-:W-:Y:S01]  /*8670*/  @!P1 IMAD.IADD R15, R15, 0x1, -R11 ;  /* 0x000000010f0f9824 */ /* 0x000fe200078e0a0b */
[----:B------:R-:W-:Y:S01]  /*8680*/  ISETP.GE.AND P1, PT, R4, RZ, PT ;  /* 0x000000ff0400720c */ /* 0x000fe20003f26270 */
[----:B------:R-:W-:Y:S01]  /*8690*/  IMAD R4, R11, R13, R21 ;  /* 0x0000000d0b047224 */ /* 0x000fe200078e0215 */
[----:B------:R-:W-:Y:S01]  /*86a0*/  IABS R21, R20 ;  /* 0x0000001400157213 */ /* 0x000fe20000000000 */
[----:B------:R-:W-:Y:S02]  /*86b0*/  @!P4 IMAD.IADD R7, R7, 0x1, -R11 ;  /* 0x000000010707c824 */ /* 0x000fe400078e0a0b */
[----:B0-----:R-:W-:Y:S02]  /*86c0*/  IMAD.MOV.U32 R0, RZ, RZ, R16 ;  /* 0x000000ffff007224 */ /* 0x001fe400078e0010 */
[----:B------:R-:W-:Y:S01]  /*86d0*/  IMAD.HI.U32 R23, R14, R21, RZ ;  /* 0x000000150e177227 */ /* 0x000fe200078e00ff */
[----:B------:R-:W-:-:S03]  /*86e0*/  ISETP.GT.U32.AND P4, PT, R11, R7, PT ;  /* 0x000000070b00720c */ /* 0x000fc60003f84070 */
[----:B------:R-:W-:Y:S01]  /*86f0*/  @!P3 IMAD.MOV R0, RZ, RZ, -R0 ;  /* 0x000000ffff00b224 */ /* 0x000fe200078e0a00 */
[C---:B------:R-:W-:Y:S01]  /*8700*/  ISETP.GT.U32.AND P3, PT, R11.reuse, R10, PT ;  /* 0x0000000a0b00720c */ /* 0x040fe20003f64070 */
[----:B------:R-:W-:Y:S02]  /*8710*/  IMAD.MOV R23, RZ, RZ, -R23 ;  /* 0x000000ffff177224 */ /* 0x000fe400078e0a17 */
[----:B------:R-:W-:Y:S01]  /*8720*/  VIADD R17, R12, 0x10c ;  /* 0x0000010c0c117836 */ /* 0x000fe20000000000 */
[----:B------:R0:W-:Y:S01]  /*8730*/  STL [R1+0x358], R0 ;  /* 0x0003580001007387 */ /* 0x0001e20000100800 */
[--C-:B------:R-:W-:Y:S01]  /*8740*/  @!P5 IMAD.IADD R8, R8, 0x1, -R11.reuse ;  /* 0x000000010808d824 */ /* 0x100fe200078e0a0b */
[----:B------:R-:W-:Y:S01]  /*8750*/  ISETP.GT.U32.AND P5, PT, R11, R4, PT ;  /* 0x000000040b00720c */ /* 0x000fe20003fa4070 */
[----:B------:R-:W-:Y:S01]  /*8760*/  VIADD R13, R12, 0x10e ;  /* 0x0000010e0c0d7836 */ /* 0x000fe20000000000 */
[----:B------:R-:W-:Y:S01]  /*8770*/  IABS R18, R17 ;  /* 0x0000001100127213 */ /* 0x000fe20000000000 */
[----:B------:R-:W-:-:S02]  /*8780*/  @!P4 IMAD.IADD R7, R7, 0x1, -R11 ;  /* 0x000000010707c824 */ /* 0x000fc400078e0a0b */
[----:B------:R-:W-:Y:S01]  /*8790*/  IMAD.MOV.U32 R3, RZ, RZ, R15 ;  /* 0x000000ffff037224 */ /* 0x000fe200078e000f */
[----:B------:R-:W-:Y:S01]  /*87a0*/  IABS R22, R13 ;  /* 0x0000000d00167213 */ /* 0x000fe20000000000 */
[----:B------:R-:W-:Y:S01]  /*87b0*/  @!P3 IMAD.IADD R10, R10, 0x1, -R11 ;  /* 0x000000010a0ab824 */ /* 0x000fe200078e0a0b */
[----:B------:R-:W-:Y:S01]  /*87c0*/  ISETP.GE.AND P3, PT, R9, RZ, PT ;  /* 0x000000ff0900720c */ /* 0x000fe20003f66270 */
[C---:B------:R-:W-:Y:S02]  /*87d0*/  IMAD R9, R11.reuse, R23, R21 ;  /* 0x000000170b097224 */ /* 0x040fe400078e0215 */
[----:B------:R-:W-:Y:S02]  /*87e0*/  VIADD R16, R12, 0x10a ;  /* 0x0000010a0c107836 */ /* 0x000fe40000000000 */
[----:B------:R-:W-:Y:S01]  /*87f0*/  IMAD.HI.U32 R24, R14, R18, RZ ;  /* 0x000000120e187227 */ /* 0x000fe200078e00ff */
[----:B------:R-:W-:Y:S02]  /*8800*/  ISETP.GT.U32.AND P4, PT, R11, R9, PT ;  /* 0x000000090b00720c */ /* 0x000fe40003f84070 */
[----:B------:R-:W-:Y:S01]  /*8810*/  IABS R19, R16 ;  /* 0x0000001000137213 */ /* 0x000fe20000000000 */
[----:B------:R-:W-:-:S02]  /*8820*/  @!P2 IMAD.MOV R3, RZ, RZ, -R3 ;  /* 0x000000ffff03a224 */ /* 0x000fc400078e0a03 */
[----:B------:R-:W-:Y:S02]  /*8830*/  IMAD.MOV R24, RZ, RZ, -R24 ;  /* 0x000000ffff187224 */ /* 0x000fe400078e0a18 */
[----:B------:R-:W-:Y:S01]  /*8840*/  @!P5 IMAD.IADD R4, R4, 0x1, -R11 ;  /* 0x000000010404d824 */ /* 0x000fe200078e0a0b */
[----:B------:R1:W-:Y:S01]  /*8850*/  STL [R1+0x354], R3 ;  /* 0x0003540301007387 */ /* 0x0003e20000100800 */
[----:B0-----:R-:W-:Y:S01]  /*8860*/  IMAD.MOV.U32 R0, RZ, RZ, R8 ;  /* 0x000000ffff007224 */ /* 0x001fe200078e0008 */
[----:B------:R-:W-:Y:S01]  /*8870*/  ISETP.GE.AND P5, PT, R20, RZ, PT ;  /* 0x000000ff1400720c */ /* 0x000fe20003fa6270 */
[----:B------:R-:W-:-:S04]  /*8880*/  IMAD.HI.U32 R21, R14, R22, RZ ;  /* 0x000000160e157227 */ /* 0x000fc800078e00ff */
[----:B------:R-:W-:Y:S02]  /*8890*/  IMAD R18, R11, R24, R18 ;  /* 0x000000180b127224 */ /* 0x000fe400078e0212 */
[----:B------:R-:W-:Y:S01]  /*88a0*/  @!P4 IMAD.IADD R9, R9, 0x1, -R11 ;  /* 0x000000010909c824 */ /* 0x000fe200078e0a0b */
[C---:B------:R-:W-:Y:S01]  /*88b0*/  ISETP.GT.U32.AND P4, PT, R11.reuse, R4, PT ;  /* 0x000000040b00720c */ /* 0x040fe20003f84070 */
[----:B-1----:R-:W-:Y:S02]  /*88c0*/  IMAD.MOV.U32 R3, RZ, RZ, R10 ;  /* 0x000000ffff037224 */ /* 0x002fe400078e000a */
[----:B------:R-:W-:Y:S01]  /*88d0*/  IMAD.HI.U32 R23, R14, R19, RZ ;  /* 0x000000130e177227 */ /* 0x000fe200078e00ff */
[----:B------:R-:W-:-:S03]  /*88e0*/  ISETP.GT.U32.AND P2, PT, R11, R9, PT ;  /* 0x000000090b00720c */ /* 0x000fc60003f44070 */
[----:B------:R-:W-:Y:S02]  /*88f0*/  @!P0 IMAD.MOV R0, RZ, RZ, -R0 ;  /* 0x000000ffff008224 */ /* 0x000fe400078e0a00 */
[----:B------:R-:W-:Y:S02]  /*8900*/  IMAD.MOV R21, RZ, RZ, -R21 ;  /* 0x000000ffff157224 */ /* 0x000fe400078e0a15 */
[----:B------:R-:W-:Y:S01]  /*8910*/  @!P6 IMAD.MOV R3, RZ, RZ, -R3 ;  /* 0x000000ffff03e224 */ /* 0x000fe200078e0a03 */
[C---:B------:R-:W-:Y:S01]  /*8920*/  ISETP.GT.U32.AND P6, PT, R11.reuse, R18, PT ;  /* 0x000000120b00720c */ /* 0x040fe20003fc4070 */
[----:B------:R-:W-:Y:S01]  /*8930*/  IMAD.MOV R23, RZ, RZ, -R23 ;  /* 0x000000ffff177224 */ /* 0x000fe200078e0a17 */
[----:B------:R0:W-:Y:S01]  /*8940*/  STL [R1+0x34c], R0 ;  /* 0x00034c0001007387 */ /* 0x0001e20000100800 */
[C---:B------:R-:W-:Y:S02]  /*8950*/  VIADD R20, R12.reuse, 0x108 ;  /* 0x000001080c147836 */ /* 0x040fe40000000000 */
[C---:B------:R-:W-:Y:S01]  /*8960*/  IMAD R21, R11.reuse, R21, R22 ;  /* 0x000000150b157224 */ /* 0x040fe200078e0216 */
[----:B------:R-:W-:Y:S01]  /*8970*/  STL [R1+0x340], R3 ;  /* 0x0003400301007387 */ /* 0x000fe20000100800 */
[C---:B------:R-:W-:Y:S01]  /*8980*/  IMAD R19, R11.reuse, R23, R19 ;  /* 0x000000170b137224 */ /* 0x040fe200078e0213 */
[----:B------:R-:W-:Y:S01]  /*8990*/  IABS R23, R20 ;  /* 0x0000001400177213 */ /* 0x000fe20000000000 */
[----:B------:R-:W-:Y:S01]  /*89a0*/  VIADD R22, R12, 0x106 ;  /* 0x000001060c167836 */ /* 0x000fe20000000000 */
[C---:B------:R-:W-:Y:S01]  /*89b0*/  ISETP.GT.U32.AND P0, PT, R11.reuse, R21, PT ;  /* 0x000000150b00720c */ /* 0x040fe20003f04070 */
[----:B------:R-:W-:Y:S01]  /*89c0*/  @!P4 IMAD.IADD R4, R4, 0x1, -R11 ;  /* 0x000000010404c824 */ /* 0x000fe200078e0a0b */
[----:B------:R-:W-:Y:S01]  /*89d0*/  ISETP.GT.U32.AND P4, PT, R11, R19, PT ;  /* 0x000000130b00720c */ /* 0x000fe20003f84070 */
[----:B0-----:R-:W-:Y:S01]  /*89e0*/  IMAD.MOV.U32 R0, RZ, RZ, R7 ;  /* 0x000000ffff007224 */ /* 0x001fe200078e0007 */
[----:B------:R-:W-:Y:S01]  /*89f0*/  IABS R15, R22 ;  /* 0x00000016000f7213 */ /* 0x000fe20000000000 */
[----:B------:R-:W-:-:S02]  /*8a00*/  IMAD.MOV.U32 R8, RZ, RZ, R23 ;  /* 0x000000ffff087224 */ /* 0x000fc400078e0017 */
[----:B------:R-:W-:Y:S01]  /*8a10*/  @!P1 IMAD.MOV R0, RZ, RZ, -R0 ;  /* 0x000000ffff009224 */ /* 0x000fe200078e0a00 */
[----:B------:R-:W-:Y:S01]  /*8a20*/  ISETP.GE.AND P1, PT, R13, RZ, PT ;  /* 0x000000ff0d00720c */ /* 0x000fe20003f26270 */
[----:B------:R-:W-:Y:S02]  /*8a30*/  @!P6 IMAD.IADD R18, R18, 0x1, -R11 ;  /* 0x000000011212e824 */ /* 0x000fe400078e0a0b */
[----:B------:R-:W-:Y:S01]  /*8a40*/  IMAD.HI.U32 R10, R14, R8, RZ ;  /* 0x000000080e0a7227 */ /* 0x000fe200078e00ff */
[----:B------:R0:W-:Y:S03]  /*8a50*/  STL [R1+0x33c], R0 ;  /* 0x00033c0001007387 */ /* 0x0001e60000100800 */
[----:B------:R-:W-:Y:S02]  /*8a60*/  IMAD.MOV.U32 R7, RZ, RZ, R15 ;  /* 0x000000ffff077224 */ /* 0x000fe400078e000f */
[----:B------:R-:W-:-:S02]  /*8a70*/  IMAD.MOV R10, RZ, RZ, -R10 ;  /* 0x000000ffff0a7224 */ /* 0x000fc400078e0a0a */
[----:B------:R-:W-:Y:S01]  /*8a80*/  @!P2 IMAD.IADD R9, R9, 0x1, -R11 ;  /* 0x000000010909a824 */ /* 0x000fe200078e0a0b */
[----:B------:R-:W-:Y:S01]  /*8a90*/  ISETP.GE.AND P2, PT, R17, RZ, PT ;  /* 0x000000ff1100720c */ /* 0x000fe20003f46270 */
[----:B------:R-:W-:-:S04]  /*8aa0*/  IMAD.HI.U32 R13, R14, R7, RZ ;  /* 0x000000070e0d7227 */ /* 0x000fc800078e00ff */
[----:B0-----:R-:W-:Y:S02]  /*8ab0*/  IMAD.MOV.U32 R0, RZ, RZ, R4 ;  /* 0x000000ffff007224 */ /* 0x001fe400078e0004 */
[----:B------:R-:W-:Y:S01]  /*8ac0*/  @!P0 IMAD.IADD R21, R21, 0x1, -R11 ;  /* 0x0000000115158824 */ /* 0x000fe200078e0a0b */
[----:B------:R-:W-:Y:S01]  /*8ad0*/  ISETP.GE.AND P0, PT, R16, RZ, PT ;  /* 0x000000ff1000720c */ /* 0x000fe20003f06270 */
[----:B------:R-:W-:Y:S01]  /*8ae0*/  @!P3 IMAD.MOV R0, RZ, RZ, -R0 ;  /* 0x000000ffff00b224 */ /* 0x000fe200078e0a00 */
[C---:B------:R-:W-:Y:S01]  /*8af0*/  ISETP.GT.U32.AND P3, PT, R11.reuse, R18, PT ;  /* 0x000000120b00720c */ /* 0x040fe20003f64070 */
[C---:B------:R-:W-:Y:S01]  /*8b00*/  IMAD R10, R11.reuse, R10, R8 ;  /* 0x0000000a0b0a7224 */ /* 0x040fe200078e0208 */
[----:B------:R-:W-:Y:S01]  /*8b10*/  ISETP.GT.U32.AND P6, PT, R11, R21, PT ;  /* 0x000000150b00720c */ /* 0x000fe20003fc4070 */
[----:B------:R-:W-:Y:S01]  /*8b20*/  IMAD.MOV R4, RZ, RZ, -R13 ;  /* 0x000000ffff047224 */ /* 0x000fe200078e0a0d */
[----:B------:R0:W-:Y:S01]  /*8b30*/  STL [R1+0x338], R0 ;  /* 0x0003380001007387 */ /* 0x0001e20000100800 */
[----:B------:R-:W-:-:S02]  /*8b40*/  @!P4 IMAD.IADD R19, R19, 0x1, -R11 ;  /* 0x000000011313c824 */ /* 0x000fc400078e0a0b */
[C---:B------:R-:W-:Y:S02]  /*8b50*/  IMAD R4, R11.reuse, R4, R7 ;  /* 0x000000040b047224 */ /* 0x040fe400078e0207 */
[C---:B------:R-:W-:Y:S01]  /*8b60*/  VIADD R13, R12.reuse, 0x104 ;  /* 0x000001040c0d7836 */ /* 0x040fe20000000000 */
[C---:B------:R-:W-:Y:S01]  /*8b70*/  ISETP.GT.U32.AND P4, PT, R11.reuse, R19, PT ;  /* 0x000000130b00720c */ /* 0x040fe20003f84070 */
[----:B------:R-:W-:Y:S02]  /*8b80*/  VIADD R8, R12, 0x102 ;  /* 0x000001020c087836 */ /* 0x000fe40000000000 */
[----:B------:R-:W-:Y:S01]  /*8b90*/  @!P3 IMAD.IADD R18, R18, 0x1, -R11 ;  /* 0x000000011212b824 */ /* 0x000fe200078e0a0b */
[----:B------:R-:W-:Y:S01]  /*8ba0*/  ISETP.GT.U32.AND P3, PT, R11, R4, PT ;  /* 0x000000040b00720c */ /* 0x000fe20003f64070 */
[----:B0-----:R-:W-:Y:S01]  /*8bb0*/  IMAD.MOV.U32 R0, RZ, RZ, R9 ;  /* 0x000000ffff007224 */ /* 0x001fe200078e0009 */
[----:B------:R-:W-:Y:S01]  /*8bc0*/  IABS R9, R13 ;  /* 0x0000000d00097213 */ /* 0x000fe20000000000 */
[--C-:B------:R-:W-:Y:S01]  /*8bd0*/  @!P6 IMAD.IADD R21, R21, 0x1, -R11.reuse ;  /* 0x000000011515e824 */ /* 0x100fe200078e0a0b */
[----:B------:R-:W-:Y:S01]  /*8be0*/  IABS R7, R8 ;  /* 0x0000000800077213 */ /* 0x000fe20000000000 */
[----:B------:R-:W-:Y:S01]  /*8bf0*/  @!P5 IMAD.MOV R0, RZ, RZ, -R0 ;  /* 0x000000ffff00d224 */ /* 0x000fe200078e0a00 */
[----:B------:R-:W-:Y:S01]  /*8c00*/  ISETP.GT.U32.AND P5, PT, R11, R10, PT ;  /* 0x0000000a0b00720c */ /* 0x000fe20003fa4070 */
[----:B------:R-:W-:Y:S01]  /*8c10*/  VIADD R15, R12, 0x100 ;  /* 0x000001000c0f7836 */ /* 0x000fe20000000000 */
[----:B------:R-:W-:Y:S01]  /*8c20*/  ISETP.GE.AND P6, PT, R20, RZ, PT ;  /* 0x000000ff1400720c */ /* 0x000fe20003fc6270 */
[----:B------:R-:W-:Y:S01]  /*8c30*/  IMAD.HI.U32 R17, R14, R9, RZ ;  /* 0x000000090e117227 */ /* 0x000fe200078e00ff */
[----:B------:R0:W-:Y:S03]  /*8c40*/  STL [R1+0x334], R0 ;  /* 0x0003340001007387 */ /* 0x0001e60000100800 */
[----:B------:R-:W-:-:S02]  /*8c50*/  @!P3 IMAD.IADD R4, R4, 0x1, -R11 ;  /* 0x000000010404b824 */ /* 0x000fc400078e0a0b */
[----:B------:R-:W-:-:S04]  /*8c60*/  IMAD.HI.U32 R16, R14, R7, RZ ;  /* 0x000000070e107227 */ /* 0x000fc800078e00ff */
[----:B------:R-:W-:Y:S01]  /*8c70*/  @!P5 IMAD.IADD R10, R10, 0x1, -R11 ;  /* 0x000000010a0ad824 */ /* 0x000fe200078e0a0b */
[----:B------:R-:W-:Y:S01]  /*8c80*/  ISETP.GE.AND P5, PT, R13, RZ, PT ;  /* 0x000000ff0d00720c */ /* 0x000fe20003fa6270 */
[----:B0-----:R-:W-:Y:S01]  /*8c90*/  IMAD.MOV.U32 R0, RZ, RZ, R21 ;  /* 0x000000ffff007224 */ /* 0x001fe200078e0015 */
[----:B------:R-:W-:Y:S01]  /*8ca0*/  IABS R13, R15 ;  /* 0x0000000f000d7213 */ /* 0x000fe20000000000 */
[----:B------:R-:W-:Y:S01]  /*8cb0*/  @!P4 IMAD.IADD R19, R19, 0x1, -R11 ;  /* 0x000000011313c824 */ /* 0x000fe200078e0a0b */
[C---:B------:R-:W-:Y:S01]  /*8cc0*/  ISETP.GT.U32.AND P3, PT, R11.reuse, R10, PT ;  /* 0x0000000a0b00720c */ /* 0x040fe20003f64070 */
[----:B------:R-:W-:Y:S01]  /*8cd0*/  @!P1 IMAD.MOV R0, RZ, RZ, -R0 ;  /* 0x000000ffff009224 */ /* 0x000fe200078e0a00 */
[C---:B------:R-:W-:Y:S01]  /*8ce0*/  ISETP.GT.U32.AND P1, PT, R11.reuse, R4, PT ;  /* 0x000000040b00720c */ /* 0x040fe20003f24070 */
[----:B------:R-:W-:Y:S01]  /*8cf0*/  IMAD.MOV R17, RZ, RZ, -R17 ;  /* 0x000000ffff117224 */ /* 0x000fe200078e0a11 */
[----:B------:R-:W-:Y:S01]  /*8d00*/  ISETP.GE.AND P4, PT, R22, RZ, PT ;  /* 0x000000ff1600720c */ /* 0x000fe20003f86270 */
[----:B------:R-:W-:Y:S01]  /*8d10*/  IMAD.MOV R16, RZ, RZ, -R16 ;  /* 0x000000ffff107224 */ /* 0x000fe200078e0a10 */
[----:B------:R0:W-:Y:S01]  /*8d20*/  STL [R1+0x330], R0 ;  /* 0x0003300001007387 */ /* 0x0001e20000100800 */
[----:B------:R-:W-:-:S02]  /*8d30*/  IMAD R9, R11, R17, R9 ;  /* 0x000000110b097224 */ /* 0x000fc400078e0209 */
[----:B------:R-:W-:Y:S02]  /*8d40*/  IMAD.MOV.U32 R3, RZ, RZ, R18 ;  /* 0x000000ffff037224 */ /* 0x000fe400078e0012 */
[----:B------:R-:W-:Y:S02]  /*8d50*/  IMAD R7, R11, R16, R7 ;  /* 0x000000100b077224 */ /* 0x000fe400078e0207 */
[----:B------:R-:W-:-:S04]  /*8d60*/  IMAD.HI.U32 R16, R14, R13, RZ ;  /* 0x0000000d0e107227 */ /* 0x000fc800078e00ff */
[----:B0-----:R-:W-:Y:S02]  /*8d70*/  IMAD.MOV.U32 R0, RZ, RZ, R19 ;  /* 0x000000ffff007224 */ /* 0x001fe400078e0013 */
[----:B------:R-:W-:Y:S01]  /*8d80*/  @!P2 IMAD.MOV R3, RZ, RZ, -R3 ;  /* 0x000000ffff03a224 */ /* 0x000fe200078e0a03 */
[C---:B------:R-:W-:Y:S01]  /*8d90*/  ISETP.GT.U32.AND P2, PT, R11.reuse, R9, PT ;  /* 0x000000090b00720c */ /* 0x040fe20003f44070 */
[----:B------:R-:W-:Y:S01]  /*8da0*/  @!P0 IMAD.MOV R0, RZ, RZ, -R0 ;  /* 0x000000ffff008224 */ /* 0x000fe200078e0a00 */
[----:B------:R-:W-:Y:S01]  /*8db0*/  ISETP.GE.AND P0, PT, R8, RZ, PT ;  /* 0x000000ff0800720c */ /* 0x000fe20003f06270 */
[----:B------:R-:W-:Y:S01]  /*8dc0*/  IMAD.MOV R8, RZ, RZ, -R16 ;  /* 0x000000ffff087224 */ /* 0x000fe200078e0a10 */
[----:B------:R0:W-:Y:S01]  /*8dd0*/  STL [R1+0x2e4], R3 ;  /* 0x0002e40301007387 */ /* 0x0001e20000100800 */
[----:B------:R-:W-:Y:S01]  /*8de0*/  @!P3 IMAD.IADD R10, R10, 0x1, -R11 ;  /* 0x000000010a0ab824 */ /* 0x000fe200078e0a0b */
[C---:B------:R-:W-:Y:S01]  /*8df0*/  ISETP.GT.U32.AND P3, PT, R11.reuse, R7, PT ;  /* 0x000000070b00720c */ /* 0x040fe20003f64070 */
[----:B------:R-:W-:Y:S01]  /*8e00*/  IMAD R8, R11, R8, R13 ;  /* 0x000000080b087224 */ /* 0x000fe200078e020d */
[----:B------:R1:W-:Y:S01]  /*8e10*/  STL [R1+0x2e8], R0 ;  /* 0x0002e80001007387 */ /* 0x0003e20000100800 */
[----:B------:R-:W-:Y:S01]  /*8e20*/  @!P1 IMAD.IADD R4, R4, 0x1, -R11 ;  /* 0x0000000104049824 */ /* 0x000fe200078e0a0b */
[----:B------:R-:W-:Y:S01]  /*8e30*/  ISETP.GE.AND P1, PT, R15, RZ, PT ;  /* 0x000000ff0f00720c */ /* 0x000fe20003f26270 */
[----:B------:R-:W-:-:S02]  /*8e40*/  VIADD R13, R12, 0xfa ;  /* 0x000000fa0c0d7836 */ /* 0x000fc40000000000 */
[----:B------:R-:W-:Y:S02]  /*8e50*/  @!P2 IMAD.IADD R9, R9, 0x1, -R11 ;  /* 0x000000010909a824 */ /* 0x000fe400078e0a0b */
[----:B0-----:R-:W-:Y:S01]  /*8e60*/  IMAD.MOV.U32 R3, RZ, RZ, R10 ;  /* 0x000000ffff037224 */ /* 0x001fe200078e000a */
[----:B------:R-:W-:Y:S01]  /*8e70*/  IABS R17, R13 ;  /* 0x0000000d00117213 */ /* 0x000fe20000000000 */
[C---:B------:R-:W-:Y:S01]  /*8e80*/  VIADD R15, R12.reuse, 0xfc ;  /* 0x000000fc0c0f7836 */ /* 0x040fe20000000000 */
[C---:B------:R-:W-:Y:S01]  /*8e90*/  ISETP.GT.U32.AND P2, PT, R11.reuse, R9, PT ;  /* 0x000000090b00720c */ /* 0x040fe20003f44070 */
[----:B------:R-:W-:Y:S01]  /*8ea0*/  @!P6 IMAD.MOV R3, RZ, RZ, -R3 ;  /* 0x000000ffff03e224 */ /* 0x000fe200078e0a03 */
[----:B------:R-:W-:Y:S01]  /*8eb0*/  ISETP.GT.U32.AND P6, PT, R11, R8, PT ;  /* 0x000000080b00720c */ /* 0x000fe20003fc4070 */
[----:B------:R-:W-:Y:S01]  /*8ec0*/  @!P3 IMAD.IADD R7, R7, 0x1, -R11 ;  /* 0x000000010707b824 */ /* 0x000fe200078e0a0b */
[----:B------:R-:W-:Y:S01]  /*8ed0*/  IABS R25, R15 ;  /* 0x0000000f00197213 */ /* 0x000fe20000000000 */
[----:B------:R-:W-:Y:S01]  /*8ee0*/  IMAD.MOV.U32 R10, RZ, RZ, R17 ;  /* 0x000000ffff0a7224 */ /* 0x000fe200078e0011 */
[----:B------:R0:W-:Y:S01]  /*8ef0*/  STL [R1+0x2ec], R3 ;  /* 0x0002ec0301007387 */ /* 0x0001e20000100800 */
[----:B------:R-:W-:Y:S01]  /*8f00*/  VIADD R16, R12, 0xfe ;  /* 0x000000fe0c107836 */ /* 0x000fe20000000000 */
[----:B------:R-:W-:Y:S01]  /*8f10*/  ISETP.GT.U32.AND P3, PT, R11, R7, PT ;  /* 0x000000070b00720c */ /* 0x000fe20003f64070 */
[----:B------:R-:W-:-:S03]  /*8f20*/  IMAD.HI.U32 R17, R14, R25, RZ ;  /* 0x000000190e117227 */ /* 0x000fc600078e00ff */
[----:B------:R-:W-:Y:S01]  /*8f30*/  IABS R24, R16 ;  /* 0x0000001000187213 */ /* 0x000fe20000000000 */
[--C-:B------:R-:W-:Y:S01]  /*8f40*/  @!P2 IMAD.IADD R9, R9, 0x1, -R11.reuse ;  /* 0x000000010909a824 */ /* 0x100fe200078e0a0b */
[----:B------:R-:W-:Y:S01]  /*8f50*/  ISETP.GE.AND P2, PT, R15, RZ, PT ;  /* 0x000000ff0f00720c */ /* 0x000fe20003f46270 */
[----:B------:R-:W-:Y:S02]  /*8f60*/  @!P6 IMAD.IADD R8, R8, 0x1, -R11 ;  /* 0x000000010808e824 */ /* 0x000fe400078e0a0b */
[----:B------:R-:W-:Y:S02]  /*8f70*/  IMAD.MOV R15, RZ, RZ, -R17 ;  /* 0x000000ffff0f7224 */ /* 0x000fe400078e0a11 */
[----:B-1----:R-:W-:Y:S01]  /*8f80*/  IMAD.MOV.U32 R0, RZ, RZ, R4 ;  /* 0x000000ffff007224 */ /* 0x002fe200078e0004 */
[C---:B------:R-:W-:Y:S01]  /*8f90*/  ISETP.GT.U32.AND P6, PT, R11.reuse, R8, PT ;  /* 0x000000080b00720c */ /* 0x040fe20003fc4070 */
[----:B------:R-:W-:Y:S02]  /*8fa0*/  IMAD R25, R11, R15, R25 ;  /* 0x0000000f0b197224 */ /* 0x000fe400078e0219 */
[----:B------:R-:W-:Y:S01]  /*8fb0*/  @!P4 IMAD.MOV R0, RZ, RZ, -R0 ;  /* 0x000000ffff00c224 */ /* 0x000fe200078e0a00 */
[----:B------:R-:W-:Y:S01]  /*8fc0*/  ISETP.GE.AND P4, PT, R16, RZ, PT ;  /* 0x000000ff1000720c */ /* 0x000fe20003f86270 */
[----:B------:R-:W-:-:S03]  /*8fd0*/  IMAD.HI.U32 R16, R14, R24, RZ ;  /* 0x000000180e107227 */ /* 0x000fc600078e00ff */
[----:B------:R1:W-:Y:S01]  /*8fe0*/  STL [R1+0x320], R0 ;  /* 0x0003200001007387 */ /* 0x0003e20000100800 */
[--C-:B------:R-:W-:Y:S01]  /*8ff0*/  @!P3 IMAD.IADD R7, R7, 0x1, -R11.reuse ;  /* 0x000000010707b824 */ /* 0x100fe200078e0a0b */
[----:B------:R-:W-:Y:S01]  /*9000*/  ISETP.GE.AND P3, PT, R13, RZ, PT ;  /* 0x000000ff0d00720c */ /* 0x000fe20003f66270 */
[----:B------:R-:W-:Y:S02]  /*9010*/  IMAD.MOV R16, RZ, RZ, -R16 ;  /* 0x000000ffff107224 */ /* 0x000fe400078e0a10 */
[----:B------:R-:W-:Y:S01]  /*9020*/  @!P6 IMAD.IADD R8, R8, 0x1, -R11 ;  /* 0x000000010808e824 */ /* 0x000fe200078e0a0b */
[----:B------:R-:W-:Y:S01]  /*9030*/  ISETP.GT.U32.AND P6, PT, R11, R25, PT ;  /* 0x000000190b00720c */ /* 0x000fe20003fc4070 */
[----:B0-----:R-:W-:Y:S02]  /*9040*/  IMAD.MOV.U32 R3, RZ, RZ, R9 ;  /* 0x000000ffff037224 */ /* 0x001fe400078e0009 */
[----:B------:R-:W-:-:S04]  /*9050*/  IMAD.HI.U32 R4, R14, R10, RZ ;  /* 0x0000000a0e047227 */ /* 0x000fc800078e00ff */
[----:B-1----:R-:W-:Y:S02]  /*9060*/  IMAD.MOV.U32 R0, RZ, RZ, R7 ;  /* 0x000000ffff007224 */ /* 0x002fe400078e0007 */
[C---:B------:R-:W-:Y:S02]  /*9070*/  IMAD R24, R11.reuse, R16, R24 ;  /* 0x000000100b187224 */ /* 0x040fe400078e0218 */
[----:B------:R-:W-:Y:S02]  /*9080*/  @!P5 IMAD.MOV R3, RZ, RZ, -R3 ;  /* 0x000000ffff03d224 */ /* 0x000fe400078e0a03 */
[----:B------:R-:W-:Y:S01]  /*9090*/  @!P0 IMAD.MOV R0, RZ, RZ, -R0 ;  /* 0x000000ffff008224 */ /* 0x000fe200078e0a00 */
[----:B------:R-:W-:Y:S01]  /*90a0*/  ISETP.GT.U32.AND P5, PT, R11, R24, PT ;  /* 0x000000180b00720c */ /* 0x000fe20003fa4070 */
[----:B------:R-:W-:Y:S01]  /*90b0*/  VIADD R17, R12, 0xf8 ;  /* 0x000000f80c117836 */ /* 0x000fe20000000000 */
[----:B------:R-:W-:Y:S01]  /*90c0*/  STL [R1+0x328], R3 ;  /* 0x0003280301007387 */ /* 0x000fe20000100800 */
[----:B------:R-:W-:-:S02]  /*90d0*/  IMAD.MOV R4, RZ, RZ, -R4 ;  /* 0x000000ffff047224 */ /* 0x000fc400078e0a04 */
[C---:B------:R-:W-:Y:S01]  /*90e0*/  VIADD R13, R12.reuse, 0xf6 ;  /* 0x000000f60c0d7836 */ /* 0x040fe20000000000 */
[----:B------:R0:W-:Y:S01]  /*90f0*/  STL [R1+0x32c], R0 ;  /* 0x00032c0001007387 */ /* 0x0001e20000100800 */
[----:B------:R-:W-:Y:S01]  /*9100*/  IMAD R4, R11, R4, R10 ;  /* 0x000000040b047224 */ /* 0x000fe200078e020a */
        /* <DEDUP_REMOVED lines=13> */
[C---:B------:R-:W-:Y:S01]  /*91e0*/  ISETP.GT.U32.AND P1, PT, R11.reuse, R4, PT ;  /* 0x000000040b00720c */ /* 0x040fe20003f24070 */
[----:B------:R-:W-:Y:S02]  /*91f0*/  IMAD.MOV R18, RZ, RZ, -R18 ;  /* 0x000000ffff127224 */ /* 0x000fe400078e0a12 */
[----:B------:R-:W-:Y:S01]  /*9200*/  IMAD.MOV R10, RZ, RZ, -R10 ;  /* 0x000000ffff0a7224 */ /* 0x000fe200078e0a0a */
[----:B------:R0:W-:Y:S01]  /*9210*/  STL [R1+0x31c], R0 ;  /* 0x00031c0001007387 */ /* 0x0001e20000100800 */
[----:B------:R-:W-:Y:S02]  /*9220*/  @!P5 IMAD.IADD R24, R24, 0x1, -R11 ;  /* 0x000000011818d824 */ /* 0x000fe400078e0a0b */
[C---:B------:R-:W-:Y:S02]  /*9230*/  IMAD R17, R11.reuse, R18, R17 ;  /* 0x000000120b117224 */ /* 0x040fe400078e0211 */
[C---:B------:R-:W-:Y:S01]  /*9240*/  IMAD R16, R11.reuse, R10, R16 ;  /* 0x0000000a0b107224 */ /* 0x040fe200078e0210 */
[----:B------:R-:W-:Y:S01]  /*9250*/  ISETP.GT.U32.AND P5, PT, R11, R24, PT ;  /* 0x000000180b00720c */ /* 0x000fe20003fa4070 */
[--C-:B------:R-:W-:Y:S01]  /*9260*/  @!P6 IMAD.IADD R25, R25, 0x1, -R11.reuse ;  /* 0x000000011919e824 */ /* 0x100fe200078e0a0b */
[C---:B------:R-:W-:Y:S01]  /*9270*/  ISETP.GT.U32.AND P6, PT, R11.reuse, R17, PT ;  /* 0x000000110b00720c */ /* 0x040fe20003fc4070 */
[----:B------:R-:W-:Y:S01]  /*9280*/  @!P1 IMAD.IADD R4, R4, 0x1, -R11 ;  /* 0x0000000104049824 */ /* 0x000fe200078e0a0b */
[----:B------:R-:W-:Y:S01]  /*9290*/  ISETP.GT.U32.AND P1, PT, R11, R16, PT ;  /* 0x000000100b00720c */ /* 0x000fe20003f24070 */
[----:B------:R-:W-:-:S04]  /*92a0*/  IMAD.HI.U32 R7, R14, R20, RZ ;  /* 0x000000140e077227 */ /* 0x000fc800078e00ff */
[----:B------:R-:W-:-:S04]  /*92b0*/  IMAD.HI.U32 R19, R14, R9, RZ ;  /* 0x000000090e137227 */ /* 0x000fc800078e00ff */
[----:B------:R-:W-:Y:S02]  /*92c0*/  IMAD.MOV R7, RZ, RZ, -R7 ;  /* 0x000000ffff077224 */ /* 0x000fe400078e0a07 */
[----:B------:R-:W-:Y:S02]  /*92d0*/  IMAD.MOV R8, RZ, RZ, -R19 ;  /* 0x000000ffff087224 */ /* 0x000fe400078e0a13 */
[C---:B------:R-:W-:Y:S02]  /*92e0*/  IMAD R20, R11.reuse, R7, R20 ;  /* 0x000000070b147224 */ /* 0x040fe400078e0214 */
[----:B------:R-:W-:Y:S02]  /*92f0*/  IMAD R9, R11, R8, R9 ;  /* 0x000000080b097224 */ /* 0x000fe400078e0209 */
[----:B------:R-:W-:Y:S02]  /*9300*/  VIADD R7, R12, 0xee ;  /* 0x000000ee0c077836 */ /* 0x000fe40000000000 */
        /* <DEDUP_REMOVED lines=8> */
[----:B0-----:R-:W-:-:S02]  /*9390*/  IMAD.MOV.U32 R0, RZ, RZ, R24 ;  /* 0x000000ffff007224 */ /* 0x001fc400078e0018 */
[----:B------:R-:W-:Y:S01]  /*93a0*/  IMAD.HI.U32 R24, R14, R22, RZ ;  /* 0x000000160e187227 */ /* 0x000fe200078e00ff */
[----:B------:R-:W-:-:S03]  /*93b0*/  ISETP.GT.U32.AND P1, PT, R11, R16, PT ;  /* 0x000000100b00720c */ /* 0x000fc60003f24070 */
[----:B------:R-:W-:Y:S01]  /*93c0*/  @!P4 IMAD.MOV R0, RZ, RZ, -R0 ;  /* 0x000000ffff00c224 */ /* 0x000fe200078e0a00 */
[----:B------:R-:W-:Y:S01]  /*93d0*/  ISETP.GT.U32.AND P4, PT, R11, R17, PT ;  /* 0x000000110b00720c */ /* 0x000fe20003f84070 */
[----:B------:R-:W-:-:S03]  /*93e0*/  IMAD.HI.U32 R26, R14, R10, RZ ;  /* 0x0000000a0e1a7227 */ /* 0x000fc600078e00ff */
[----:B------:R0:W-:Y:S01]  /*93f0*/  STL [R1+0x2d8], R0 ;  /* 0x0002d80001007387 */ /* 0x0001e20000100800 */
[----:B------:R-:W-:Y:S02]  /*9400*/  IMAD.MOV R24, RZ, RZ, -R24 ;  /* 0x000000ffff187224 */ /* 0x000fe400078e0a18 */
[----:B------:R-:W-:Y:S02]  /*9410*/  IMAD.MOV R26, RZ, RZ, -R26 ;  /* 0x000000ffff1a7224 */ /* 0x000fe400078e0a1a */
[----:B------:R-:W-:Y:S01]  /*9420*/  @!P6 IMAD.IADD R4, R4, 0x1, -R11 ;  /* 0x000000010404e824 */ /* 0x000fe200078e0a0b */
[C---:B------:R-:W-:Y:S01]  /*9430*/  ISETP.GT.U32.AND P6, PT, R11.reuse, R20, PT ;  /* 0x000000140b00720c */ /* 0x040fe20003fc4070 */
[C---:B------:R-:W-:Y:S02]  /*9440*/  IMAD R22, R11.reuse, R24, R22 ;  /* 0x000000180b167224 */ /* 0x040fe400078e0216 */
[----:B------:R-:W-:Y:S02]  /*9450*/  IMAD R10, R11, R26, R10 ;  /* 0x0000001a0b0a7224 */ /* 0x000fe400078e020a */
[----:B0-----:R-:W-:-:S02]  /*9460*/  IMAD.MOV.U32 R0, RZ, RZ, R25 ;  /* 0x000000ffff007224 */ /* 0x001fc400078e0019 */
[--C-:B------:R-:W-:Y:S01]  /*9470*/  @!P1 IMAD.IADD R16, R16, 0x1, -R11.reuse ;  /* 0x0000000110109824 */ /* 0x100fe200078e0a0b */
[C---:B------:R-:W-:Y:S01]  /*9480*/  ISETP.GT.U32.AND P1, PT, R11.reuse, R22, PT ;  /* 0x000000160b00720c */ /* 0x040fe20003f24070 */
[----:B------:R-:W-:Y:S01]  /*9490*/  @!P2 IMAD.MOV R0, RZ, RZ, -R0 ;  /* 0x000000ffff00a224 */ /* 0x000fe200078e0a00 */
[----:B------:R-:W-:Y:S01]  /*94a0*/  ISETP.GT.U32.AND P2, PT, R11, R9, PT ;  /* 0x000000090b00720c */ /* 0x000fe20003f44070 */
[C---:B------:R-:W-:Y:S02]  /*94b0*/  VIADD R19, R12.reuse, 0xec ;  /* 0x000000ec0c137836 */ /* 0x040fe40000000000 */
[----:B------:R-:W-:Y:S01]  /*94c0*/  @!P4 IMAD.IADD R17, R17, 0x1, -R11 ;  /* 0x000000011111c824 */ /* 0x000fe200078e0a0b */
[----:B------:R-:W-:Y:S01]  /*94d0*/  ISETP.GT.U32.AND P4, PT, R11, R10, PT ;  /* 0x0000000a0b00720c */ /* 0x000fe20003f84070 */
[----:B------:R-:W-:Y:S01]  /*94e0*/  VIADD R13, R12, 0xea ;  /* 0x000000ea0c0d7836 */ /* 0x000fe20000000000 */
[----:B------:R-:W-:Y:S01]  /*94f0*/  IABS R23, R19 ;  /* 0x0000001300177213 */ /* 0x000fe20000000000 */
[----:B------:R0:W-:Y:S01]  /*9500*/  STL [R1+0x2d4], R0 ;  /* 0x0002d40001007387 */ /* 0x0001e20000100800 */
[----:B------:R-:W-:-:S02]  /*9510*/  IMAD.MOV.U32 R3, RZ, RZ, R4 ;  /* 0x000000ffff037224 */ /* 0x000fc400078e0004 */
[----:B------:R-:W-:Y:S01]  /*9520*/  @!P6 IMAD.IADD R20, R20, 0x1, -R11 ;  /* 0x000000011414e824 */ /* 0x000fe200078e0a0b */
[----:B------:R-:W-:Y:S01]  /*9530*/  IABS R18, R13 ;  /* 0x0000000d00127213 */ /* 0x000fe20000000000 */
[----:B------:R-:W-:Y:S01]  /*9540*/  IMAD.HI.U32 R25, R14, R23, RZ ;  /* 0x000000170e197227 */ /* 0x000fe200078e00ff */
[----:B------:R-:W-:-:S03]  /*9550*/  ISETP.GE.AND P6, PT, R15, RZ, PT ;  /* 0x000000ff0f00720c */ /* 0x000fc60003fc6270 */
[----:B------:R-:W-:Y:S01]  /*9560*/  @!P2 IMAD.IADD R9, R9, 0x1, -R11 ;  /* 0x000000010909a824 */ /* 0x000fe200078e0a0b */
[----:B------:R-:W-:Y:S01]  /*9570*/  ISETP.GE.AND P2, PT, R21, RZ, PT ;  /* 0x000000ff1500720c */ /* 0x000fe20003f46270 */
[----:B0-----:R-:W-:Y:S02]  /*9580*/  IMAD.MOV.U32 R0, RZ, RZ, R17 ;  /* 0x000000ffff007224 */ /* 0x001fe400078e0011 */
[----:B------:R-:W-:Y:S02]  /*9590*/  @!P3 IMAD.MOV R3, RZ, RZ, -R3 ;  /* 0x000000ffff03b224 */ /* 0x000fe400078e0a03 */
[----:B------:R-:W-:Y:S02]  /*95a0*/  @!P0 IMAD.MOV R0, RZ, RZ, -R0 ;  /* 0x000000ffff008224 */ /* 0x000fe400078e0a00 */
[----:B------:R-:W-:Y:S01]  /*95b0*/  @!P1 IMAD.IADD R22, R22, 0x1, -R11 ;  /* 0x0000000116169824 */ /* 0x000fe200078e0a0b */
[C---:B------:R-:W-:Y:S01]  /*95c0*/  ISETP.GT.U32.AND P1, PT, R11.reuse, R20, PT ;  /* 0x000000140b00720c */ /* 0x040fe20003f24070 */
[----:B------:R-:W-:Y:S01]  /*95d0*/  IMAD.MOV R25, RZ, RZ, -R25 ;  /* 0x000000ffff197224 */ /* 0x000fe200078e0a19 */
[----:B------:R-:W-:Y:S01]  /*95e0*/  STL [R1+0x2d0], R3 ;  /* 0x0002d00301007387 */ /* 0x000fe20000100800 */
[----:B------:R-:W-:Y:S01]  /*95f0*/  @!P4 IMAD.IADD R10, R10, 0x1, -R11 ;  /* 0x000000010a0ac824 */ /* 0x000fe200078e0a0b */
[C---:B------:R-:W-:Y:S01]  /*9600*/  ISETP.GT.U32.AND P4, PT, R11.reuse, R9, PT ;  /* 0x000000090b00720c */ /* 0x040fe20003f84070 */
[----:B------:R-:W-:Y:S01]  /*9610*/  IMAD.HI.U32 R26, R14, R18, RZ ;  /* 0x000000120e1a7227 */ /* 0x000fe200078e00ff */
[----:B------:R0:W-:Y:S01]  /*9620*/  STL [R1+0x2cc], R0 ;  /* 0x0002cc0001007387 */ /* 0x0001e20000100800 */
[----:B------:R-:W-:-:S02]  /*9630*/  ISETP.GT.U32.AND P0, PT, R11, R22, PT ;  /* 0x000000160b00720c */ /* 0x000fc40003f04070 */
[C---:B------:R-:W-:Y:S01]  /*9640*/  IMAD R23, R11.reuse, R25, R23 ;  /* 0x000000190b177224 */ /* 0x040fe200078e0217 */
[C---:B------:R-:W-:Y:S01]  /*9650*/  ISETP.GT.U32.AND P3, PT, R11.reuse, R10, PT ;  /* 0x0000000a0b00720c */ /* 0x040fe20003f64070 */
[----:B------:R-:W-:Y:S02]  /*9660*/  IMAD.MOV R26, RZ, RZ, -R26 ;  /* 0x000000ffff1a7224 */ /* 0x000fe400078e0a1a */
[----:B------:R-:W-:Y:S02]  /*9670*/  VIADD R21, R12, 0xe8 ;  /* 0x000000e80c157836 */ /* 0x000fe40000000000 */
[C---:B------:R-:W-:Y:S02]  /*9680*/  IMAD R18, R11.reuse, R26, R18 ;  /* 0x0000001a0b127224 */ /* 0x040fe400078e0212 */
[----:B0-----:R-:W-:Y:S01]  /*9690*/  IMAD.MOV.U32 R0, RZ, RZ, R16 ;  /* 0x000000ffff007224 */ /* 0x001fe200078e0010 */
[----:B------:R-:W-:Y:S01]  /*96a0*/  IABS R16, R21 ;  /* 0x0000001500107213 */ /* 0x000fe20000000000 */
[----:B------:R-:W-:Y:S01]  /*96b0*/  @!P1 IMAD.IADD R20, R20, 0x1, -R11 ;  /* 0x0000000114149824 */ /* 0x000fe200078e0a0b */
[C---:B------:R-:W-:Y:S01]  /*96c0*/  ISETP.GT.U32.AND P1, PT, R11.reuse, R18, PT ;  /* 0x000000120b00720c */ /* 0x040fe20003f24070 */
[----:B------:R-:W-:Y:S01]  /*96d0*/  @!P5 IMAD.MOV R0, RZ, RZ, -R0 ;  /* 0x000000ffff00d224 */ /* 0x000fe200078e0a00 */
[----:B------:R-:W-:Y:S01]  /*96e0*/  ISETP.GT.U32.AND P5, PT, R11, R23, PT ;  /* 0x000000170b00720c */ /* 0x000fe20003fa4070 */
[----:B------:R-:W-:-:S02]  /*96f0*/  VIADD R15, R12, 0xe6 ;  /* 0x000000e60c0f7836 */ /* 0x000fc40000000000 */
[----:B------:R-:W-:Y:S01]  /*9700*/  @!P4 IMAD.IADD R9, R9, 0x1, -R11 ;  /* 0x000000010909c824 */ /* 0x000fe200078e0a0b */
[----:B------:R-:W-:Y:S01]  /*9710*/  ISETP.GE.AND P4, PT, R8, RZ, PT ;  /* 0x000000ff0800720c */ /* 0x000fe20003f86270 */
[----:B------:R-:W-:Y:S01]  /*9720*/  IMAD.MOV.U32 R8, RZ, RZ, R16 ;  /* 0x000000ffff087224 */ /* 0x000fe200078e0010 */
[----:B------:R-:W-:Y:S01]  /*9730*/  IABS R4, R15 ;  /* 0x0000000f00047213 */ /* 0x000fe20000000000 */
[----:B------:R-:W-:Y:S01]  /*9740*/  IMAD.MOV.U32 R3, RZ, RZ, R9 ;  /* 0x000000ffff037224 */ /* 0x000fe200078e0009 */
[----:B------:R0:W-:Y:S01]  /*9750*/  STL [R1+0x2c8], R0 ;  /* 0x0002c80001007387 */ /* 0x0001e20000100800 */
[----:B------:R-:W-:-:S04]  /*9760*/  IMAD.HI.U32 R16, R14, R8, RZ ;  /* 0x000000080e107227 */ /* 0x000fc800078e00ff */
[--C-:B------:R-:W-:Y:S01]  /*9770*/  @!P3 IMAD.IADD R10, R10, 0x1, -R11.reuse ;  /* 0x000000010a0ab824 */ /* 0x100fe200078e0a0b */
[----:B------:R-:W-:Y:S01]  /*9780*/  ISETP.GE.AND P3, PT, R7, RZ, PT ;  /* 0x000000ff0700720c */ /* 0x000fe20003f66270 */
[----:B------:R-:W-:Y:S01]  /*9790*/  @!P5 IMAD.IADD R23, R23, 0x1, -R11 ;  /* 0x000000011717d824 */ /* 0x000fe200078e0a0b */
[----:B------:R-:W-:Y:S01]  /*97a0*/  ISETP.GE.AND P5, PT, R13, RZ, PT ;  /* 0x000000ff0d00720c */ /* 0x000fe20003fa6270 */
[----:B------:R-:W-:Y:S02]  /*97b0*/  @!P2 IMAD.MOV R3, RZ, RZ, -R3 ;  /* 0x000000ffff03a224 */ /* 0x000fe400078e0a03 */
[----:B0-----:R-:W-:Y:S02]  /*97c0*/  IMAD.MOV.U32 R0, RZ, RZ, R20 ;  /* 0x000000ffff007224 */ /* 0x001fe400078e0014 */
[----:B------:R-:W-:Y:S01]  /*97d0*/  IMAD.HI.U32 R7, R14, R4, RZ ;  /* 0x000000040e077227 */ /* 0x000fe200078e00ff */
[----:B------:R0:W-:Y:S03]  /*97e0*/  STL [R1+0x2c4], R3 ;  /* 0x0002c40301007387 */ /* 0x0001e60000100800 */
[----:B------:R-:W-:-:S02]  /*97f0*/  IMAD.MOV R13, RZ, RZ, -R16 ;  /* 0x000000ffff0d7224 */ /* 0x000fc400078e0a10 */
[----:B------:R-:W-:Y:S01]  /*9800*/  @!P6 IMAD.MOV R0, RZ, RZ, -R0 ;  /* 0x000000ffff00e224 */ /* 0x000fe200078e0a00 */
[----:B------:R-:W-:Y:S01]  /*9810*/  ISETP.GE.AND P6, PT, R21, RZ, PT ;  /* 0x000000ff1500720c */ /* 0x000fe20003fc6270 */
[--C-:B------:R-:W-:Y:S01]  /*9820*/  @!P1 IMAD.IADD R18, R18, 0x1, -R11.reuse ;  /* 0x0000000112129824 */ /* 0x100fe200078e0a0b */
[C---:B------:R-:W-:Y:S01]  /*9830*/  ISETP.GT.U32.AND P1, PT, R11.reuse, R23, PT ;  /* 0x000000170b00720c */ /* 0x040fe20003f24070 */
[----:B------:R-:W-:Y:S01]  /*9840*/  @!P0 IMAD.IADD R22, R22, 0x1, -R11 ;  /* 0x0000000116168824 */ /* 0x000fe200078e0a0b */
[----:B------:R1:W-:Y:S01]  /*9850*/  STL [R1+0x2c0], R0 ;  /* 0x0002c00001007387 */ /* 0x0003e20000100800 */
[----:B------:R-:W-:Y:S01]  /*9860*/  IMAD.MOV R7, RZ, RZ, -R7 ;  /* 0x000000ffff077224 */ /* 0x000fe200078e0a07 */
[C---:B------:R-:W-:Y:S01]  /*9870*/  ISETP.GT.U32.AND P2, PT, R11.reuse, R18, PT ;  /* 0x000000120b00720c */ /* 0x040fe20003f44070 */
[----:B------:R-:W-:Y:S01]  /*9880*/  IMAD R9, R11, R13, R8 ;  /* 0x0000000d0b097224 */ /* 0x000fe200078e0208 */
[----:B------:R-:W-:Y:S01]  /*9890*/  ISETP.GE.AND P0, PT, R19, RZ, PT ;  /* 0x000000ff1300720c */ /* 0x000fe20003f06270 */
[----:B0-----:R-:W-:-:S02]  /*98a0*/  IMAD.MOV.U32 R3, RZ, RZ, R10 ;  /* 0x000000ffff037224 */ /* 0x001fc400078e000a */
[C---:B------:R-:W-:Y:S02]  /*98b0*/  IMAD R7, R11.reuse, R7, R4 ;  /* 0x000000070b077224 */ /* 0x040fe400078e0204 */
[----:B------:R-:W-:Y:S01]  /*98c0*/  @!P4 IMAD.MOV R3, RZ, RZ, -R3 ;  /* 0x000000ffff03c224 */ /* 0x000fe200078e0a03 */
[C---:B------:R-:W-:Y:S01]  /*98d0*/  ISETP.GT.U32.AND P4, PT, R11.reuse, R9, PT ;  /* 0x000000090b00720c */ /* 0x040fe20003f84070 */
[----:B-1----:R-:W-:Y:S02]  /*98e0*/  IMAD.MOV.U32 R0, RZ, RZ, R22 ;  /* 0x000000ffff007224 */ /* 0x002fe400078e0016 */
[----:B------:R-:W-:Y:S01]  /*98f0*/  VIADD R4, R12, 0xe4 ;  /* 0x000000e40c047836 */ /* 0x000fe20000000000 */
[----:B------:R-:W-:Y:S01]  /*9900*/  STL [R1+0x2bc], R3 ;  /* 0x0002bc0301007387 */ /* 0x000fe20000100800 */
[----:B------:R-:W-:Y:S01]  /*9910*/  @!P3 IMAD.MOV R0, RZ, RZ, -R0 ;  /* 0x000000ffff00b224 */ /* 0x000fe200078e0a00 */
[----:B------:R-:W-:Y:S01]  /*9920*/  ISETP.GT.U32.AND P3, PT, R11, R7, PT ;  /* 0x000000070b00720c */ /* 0x000fe20003f64070 */
[--C-:B------:R-:W-:Y:S01]  /*9930*/  @!P1 IMAD.IADD R23, R23, 0x1, -R11.reuse ;  /* 0x0000000117179824 */ /* 0x100fe200078e0a0b */
[----:B------:R-:W-:Y:S01]  /*9940*/  IABS R13, R4 ;  /* 0x00000004000d7213 */ /* 0x000fe20000000000 */
[--C-:B------:R-:W-:Y:S01]  /*9950*/  @!P2 IMAD.IADD R18, R18, 0x1, -R11.reuse ;  /* 0x000000011212a824 */ /* 0x100fe200078e0a0b */
[----:B------:R0:W-:Y:S01]  /*9960*/  STL [R1+0x194], R0 ;  /* 0x0001940001007387 */ /* 0x0001e20000100800 */
[----:B------:R-:W-:Y:S01]  /*9970*/  ISETP.GE.AND P2, PT, R4, RZ, PT ;  /* 0x000000ff0400720c */ /* 0x000fe20003f46270 */
[----:B------:R-:W-:Y:S01]  /*9980*/  VIADD R10, R12, 0xe2 ;  /* 0x000000e20c0a7836 */ /* 0x000fe20000000000 */
[----:B------:R-:W-:Y:S01]  /*9990*/  ISETP.GE.AND P1, PT, R15, RZ, PT ;  /* 0x000000ff0f00720c */ /* 0x000fe20003f26270 */
[----:B------:R-:W-:-:S02]  /*99a0*/  @!P4 IMAD.IADD R9, R9, 0x1, -R11 ;  /* 0x000000010909c824 */ /* 0x000fc400078e0a0b */
[----:B------:R-:W-:Y:S01]  /*99b0*/  IMAD.MOV.U32 R4, RZ, RZ, R13 ;  /* 0x000000ffff047224 */ /* 0x000fe200078e000d */
[----:B------:R-:W-:Y:S01]  /*99c0*/  IABS R8, R10 ;  /* 0x0000000a00087213 */ /* 0x000fe20000000000 */
[----:B------:R-:W-:Y:S01]  /*99d0*/  VIADD R17, R12, 0xe0 ;  /* 0x000000e00c117836 */ /* 0x000fe20000000000 */
[----:B------:R-:W-:Y:S01]  /*99e0*/  ISETP.GE.AND P4, PT, R10, RZ, PT ;  /* 0x000000ff0a00720c */ /* 0x000fe20003f86270 */
[----:B0-----:R-:W-:Y:S02]  /*99f0*/  IMAD.MOV.U32 R0, RZ, RZ, R23 ;  /* 0x000000ffff007224 */ /* 0x001fe400078e0017 */
[----:B------:R-:W-:Y:S01]  /*9a00*/  @!P3 IMAD.IADD R7, R7, 0x1, -R11 ;  /* 0x000000010707b824 */ /* 0x000fe200078e0a0b */
[C---:B------:R-:W-:Y:S01]  /*9a10*/  ISETP.GT.U32.AND P3, PT, R11.reuse, R9, PT ;  /* 0x000000090b00720c */ /* 0x040fe20003f64070 */
[----:B------:R-:W-:Y:S02]  /*9a20*/  @!P0 IMAD.MOV R0, RZ, RZ, -R0 ;  /* 0x000000ffff008224 */ /* 0x000fe400078e0a00 */
[----:B------:R-:W-:Y:S01]  /*9a30*/  IMAD.HI.U32 R13, R14, R4, RZ ;  /* 0x000000040e0d7227 */ /* 0x000fe200078e00ff */
[----:B------:R-:W-:-:S02]  /*9a40*/  ISETP.GT.U32.AND P0, PT, R11, R7, PT ;  /* 0x000000070b00720c */ /* 0x000fc40003f04070 */
[----:B------:R0:W-:Y:S01]  /*9a50*/  STL [R1+0x284], R0 ;  /* 0x0002840001007387 */ /* 0x0001e20000100800 */
[----:B------:R-:W-:-:S04]  /*9a60*/  IMAD.HI.U32 R10, R14, R8, RZ ;  /* 0x000000080e0a7227 */ /* 0x000fc800078e00ff */
[----:B------:R-:W-:Y:S02]  /*9a70*/  IMAD.MOV R10, RZ, RZ, -R10 ;  /* 0x000000ffff0a7224 */ /* 0x000fe400078e0a0a */
[----:B------:R-:W-:Y:S02]  /*9a80*/  @!P3 IMAD.IADD R9, R9, 0x1, -R11 ;  /* 0x000000010909b824 */ /* 0x000fe400078e0a0b */
[----:B------:R-:W-:Y:S02]  /*9a90*/  IMAD R8, R11, R10, R8 ;  /* 0x0000000a0b087224 */ /* 0x000fe400078e0208 */
[----:B0-----:R-:W-:Y:S02]  /*9aa0*/  IMAD.MOV.U32 R0, RZ, RZ, R18 ;  /* 0x000000ffff007224 */ /* 0x001fe400078e0012 */
[----:B------:R-:W-:Y:S02]  /*9ab0*/  IMAD.MOV R18, RZ, RZ, -R13 ;  /* 0x000000ffff127224 */ /* 0x000fe400078e0a0d */
[----:B------:R-:W-:-:S02]  /*9ac0*/  IMAD.MOV.U32 R3, RZ, RZ, R9 ;  /* 0x000000ffff037224 */ /* 0x000fc400078e0009 */
        /* <DEDUP_REMOVED lines=11> */
[----:B------:R-:W-:Y:S01]  /*9b80*/  VIADD R4, R12, 0xda ;  /* 0x000000da0c047836 */ /* 0x000fe20000000000 */
[----:B------:R-:W-:Y:S01]  /*9b90*/  STL [R1+0x28c], R3 ;  /* 0x00028c0301007387 */ /* 0x000fe20000100800 */
[----:B------:R-:W-:Y:S01]  /*9ba0*/  IMAD.HI.U32 R10, R14, R17, RZ ;  /* 0x000000110e0a7227 */ /* 0x000fe200078e00ff */
[----:B------:R-:W-:Y:S02]  /*9bb0*/  ISETP.GE.AND P0, PT, R13, RZ, PT ;  /* 0x000000ff0d00720c */ /* 0x000fe40003f06270 */
[----:B------:R-:W-:Y:S01]  /*9bc0*/  IABS R13, R13 ;  /* 0x0000000d000d7213 */ /* 0x000fe20000000000 */
[----:B------:R-:W-:Y:S01]  /*9bd0*/  @!P3 IMAD.IADD R18, R18, 0x1, -R11 ;  /* 0x000000011212b824 */ /* 0x000fe200078e0a0b */
[----:B------:R-:W-:Y:S01]  /*9be0*/  IABS R15, R4 ;  /* 0x00000004000f7213 */ /* 0x000fe20000000000 */
        /* <DEDUP_REMOVED lines=19> */
[----:B------:R-:W-:Y:S02]  /*9d20*/  IMAD R13, R11, R7, R13 ;  /* 0x000000070b0d7224 */ /* 0x000fe400078e020d */
        /* <DEDUP_REMOVED lines=8> */
[C---:B------:R-:W-:Y:S01]  /*9db0*/  VIADD R23, R12.reuse, 0xd8 ;  /* 0x000000d80c177836 */ /* 0x040fe20000000000 */
[----:B------:R0:W-:Y:S01]  /*9dc0*/  STL [R1+0x2a0], R0 ;  /* 0x0002a00001007387 */ /* 0x0001e20000100800 */
[----:B------:R-:W-:-:S02]  /*9dd0*/  VIADD R20, R12, 0xd6 ;  /* 0x000000d60c147836 */ /* 0x000fc40000000000 */
[----:B------:R-:W-:Y:S01]  /*9de0*/  VIADD R10, R12, 0xd4 ;  /* 0x000000d40c0a7836 */ /* 0x000fe20000000000 */
[----:B------:R-:W-:Y:S02]  /*9df0*/  IABS R7, R23 ;  /* 0x0000001700077213 */ /* 0x000fe40000000000 */
[----:B------:R-:W-:Y:S01]  /*9e00*/  IABS R19, R20 ;  /* 0x0000001400137213 */ /* 0x000fe20000000000 */
[--C-:B------:R-:W-:Y:S01]  /*9e10*/  @!P6 IMAD.IADD R16, R16, 0x1, -R11.reuse ;  /* 0x000000011010e824 */ /* 0x100fe200078e0a0b */
[----:B------:R-:W-:Y:S01]  /*9e20*/  IABS R22, R10 ;  /* 0x0000000a00167213 */ /* 0x000fe20000000000 */
[--C-:B------:R-:W-:Y:S01]  /*9e30*/  @!P2 IMAD.IADD R13, R13, 0x1, -R11.reuse ;  /* 0x000000010d0da824 */ /* 0x100fe200078e0a0b */
[----:B------:R-:W-:Y:S01]  /*9e40*/  ISETP.GT.U32.AND P2, PT, R11, R17, PT ;  /* 0x000000110b00720c */ /* 0x000fe20003f44070 */
[----:B------:R-:W-:Y:S01]  /*9e50*/  @!P3 IMAD.IADD R15, R15, 0x1, -R11 ;  /* 0x000000010f0fb824 */ /* 0x000fe200078e0a0b */
[C---:B------:R-:W-:Y:S01]  /*9e60*/  ISETP.GT.U32.AND P3, PT, R11.reuse, R16, PT ;  /* 0x000000100b00720c */ /* 0x040fe20003f64070 */
[----:B0-----:R-:W-:Y:S01]  /*9e70*/  IMAD.MOV.U32 R0, RZ, RZ, R8 ;  /* 0x000000ffff007224 */ /* 0x001fe200078e0008 */
[----:B------:R-:W-:Y:S01]  /*9e80*/  ISETP.GT.U32.AND P6, PT, R11, R13, PT ;  /* 0x0000000d0b00720c */ /* 0x000fe20003fc4070 */
[----:B------:R-:W-:-:S04]  /*9e90*/  IMAD.HI.U32 R9, R14, R7, RZ ;  /* 0x000000070e097227 */ /* 0x000fc800078e00ff */
[----:B------:R-:W-:-:S04]  /*9ea0*/  IMAD.HI.U32 R8, R14, R19, RZ ;  /* 0x000000130e087227 */ /* 0x000fc800078e00ff */
[----:B------:R-:W-:Y:S02]  /*9eb0*/  IMAD.MOV R9, RZ, RZ, -R9 ;  /* 0x000000ffff097224 */ /* 0x000fe400078e0a09 */
        /* <DEDUP_REMOVED lines=11> */
[----:B------:R-:W-:Y:S02]  /*9f70*/  IMAD.MOV.U32 R3, RZ, RZ, R17 ;  /* 0x000000ffff037224 */ /* 0x000fe400078e0011 */
[----:B------:R-:W-:Y:S01]  /*9f80*/  @!P4 IMAD.IADD R15, R15, 0x1, -R11 ;  /* 0x000000010f0fc824 */ /* 0x000fe200078e0a0b */
[----:B------:R-:W-:Y:S01]  /*9f90*/  ISETP.GE.AND P4, PT, R23, RZ, PT ;  /* 0x000000ff1700720c */ /* 0x000fe20003f86270 */
[----:B------:R-:W-:Y:S01]  /*9fa0*/  @!P5 IMAD.MOV R3, RZ, RZ, -R3 ;  /* 0x000000ffff03d224 */ /* 0x000fe200078e0a03 */
[----:B------:R-:W-:Y:S01]  /*9fb0*/  IABS R23, R8 ;  /* 0x0000000800177213 */ /* 0x000fe20000000000 */
[----:B------:R-:W-:Y:S02]  /*9fc0*/  VIADD R9, R12, 0xd2 ;  /* 0x000000d20c097836 */ /* 0x000fe40000000000 */
[--C-:B------:R-:W-:Y:S01]  /*9fd0*/  @!P2 IMAD.IADD R7, R7, 0x1, -R11.reuse ;  /* 0x000000010707a824 */ /* 0x100fe200078e0a0b */
[----:B------:R-:W-:Y:S01]  /*9fe0*/  ISETP.GE.AND P2, PT, R20, RZ, PT ;  /* 0x000000ff1400720c */ /* 0x000fe20003f46270 */
[----:B------:R-:W-:Y:S01]  /*9ff0*/  @!P3 IMAD.IADD R19, R19, 0x1, -R11 ;  /* 0x000000011313b824 */ /* 0x000fe200078e0a0b */
[----:B------:R-:W-:Y:S01]  /*a000*/  IABS R21, R9 ;  /* 0x0000000900157213 */ /* 0x000fe20000000000 */
[----:B------:R-:W-:Y:S01]  /*a010*/  IMAD.MOV.U32 R20, RZ, RZ, R23 ;  /* 0x000000ffff147224 */ /* 0x000fe200078e0017 */
[----:B------:R-:W-:Y:S01]  /*a020*/  ISETP.GT.U32.AND P3, PT, R11, R7, PT ;  /* 0x000000070b00720c */ /* 0x000fe20003f64070 */
[----:B------:R-:W-:Y:S01]  /*a030*/  @!P6 IMAD.IADD R13, R13, 0x1, -R11 ;  /* 0x000000010d0de824 */ /* 0x000fe200078e0a0b */
[----:B------:R-:W-:Y:S01]  /*a040*/  ISETP.GT.U32.AND P5, PT, R11, R19, PT ;  /* 0x000000130b00720c */ /* 0x000fe20003fa4070 */
[----:B------:R-:W-:Y:S01]  /*a050*/  IMAD.HI.U32 R18, R14, R22, RZ ;  /* 0x000000160e127227 */ /* 0x000fe200078e00ff */
[----:B------:R-:W-:Y:S01]  /*a060*/  ISETP.GE.AND P6, PT, R4, RZ, PT ;  /* 0x000000ff0400720c */ /* 0x000fe20003fc6270 */
[----:B------:R1:W-:Y:S02]  /*a070*/  STL [R1+0x270], R3 ;  /* 0x0002700301007387 */ /* 0x0003e40000100800 */
[----:B------:R-:W-:-:S04]  /*a080*/  IMAD.HI.U32 R17, R14, R20, RZ ;  /* 0x000000140e117227 */ /* 0x000fc800078e00ff */
[----:B------:R-:W-:Y:S02]  /*a090*/  IMAD.MOV R18, RZ, RZ, -R18 ;  /* 0x000000ffff127224 */ /* 0x000fe400078e0a12 */
[----:B0-----:R-:W-:Y:S02]  /*a0a0*/  IMAD.MOV.U32 R0, RZ, RZ, R13 ;  /* 0x000000ffff007224 */ /* 0x001fe400078e000d */
[----:B------:R-:W-:Y:S02]  /*a0b0*/  IMAD.MOV R13, RZ, RZ, -R17 ;  /* 0x000000ffff0d7224 */ /* 0x000fe400078e0a11 */
[C---:B------:R-:W-:Y:S02]  /*a0c0*/  IMAD R22, R11.reuse, R18, R22 ;  /* 0x000000120b167224 */ /* 0x040fe400078e0216 */
[----:B------:R-:W-:Y:S02]  /*a0d0*/  IMAD R20, R11, R13, R20 ;  /* 0x0000000d0b147224 */ /* 0x000fe400078e0214 */
        /* <DEDUP_REMOVED lines=11> */
[----:B-1----:R-:W-:Y:S02]  /*a190*/  IMAD.MOV.U32 R3, RZ, RZ, R16 ;  /* 0x000000ffff037224 */ /* 0x002fe400078e0010 */
[----:B------:R-:W-:Y:S01]  /*a1a0*/  @!P0 IMAD.IADD R22, R22, 0x1, -R11 ;  /* 0x0000000116168824 */ /* 0x000fe200078e0a0b */
[----:B------:R-:W-:Y:S01]  /*a1b0*/  ISETP.GE.AND P0, PT, R8, RZ, PT ;  /* 0x000000ff0800720c */ /* 0x000fe20003f06270 */
[----:B0-----:R-:W-:Y:S01]  /*a1c0*/  IMAD.MOV.U32 R0, RZ, RZ, R15 ;  /* 0x000000ffff007224 */ /* 0x001fe200078e000f */
        /* <DEDUP_REMOVED lines=33> */
[----:B------:R-:W-:Y:S02]  /*a3e0*/  VIADD R7, R12, 0xc8 ;  /* 0x000000c80c077836 */ /* 0x000fe40000000000 */
[----:B------:R-:W-:Y:S02]  /*a3f0*/  @!P2 IMAD.MOV R3, RZ, RZ, -R3 ;  /* 0x000000ffff03a224 */ /* 0x000fe400078e0a03 */
[----:B0-----:R-:W-:Y:S01]  /*a400*/  IMAD.MOV.U32 R0, RZ, RZ, R22 ;  /* 0x000000ffff007224 */ /* 0x001fe200078e0016 */
[----:B------:R-:W-:Y:S01]  /*a410*/  IABS R13, R7 ;  /* 0x00000007000d7213 */ /* 0x000fe20000000000 */
[--C-:B------:R-:W-:Y:S01]  /*a420*/  @!P4 IMAD.IADD R21, R21, 0x1, -R11.reuse ;  /* 0x000000011515c824 */ /* 0x100fe200078e0a0b */
[----:B------:R0:W-:Y:S01]  /*a430*/  STL [R1+0x190], R3 ;  /* 0x0001900301007387 */ /* 0x0001e20000100800 */
[----:B------:R-:W-:Y:S01]  /*a440*/  @!P1 IMAD.MOV R0, RZ, RZ, -R0 ;  /* 0x000000ffff009224 */ /* 0x000fe200078e0a00 */
[----:B------:R-:W-:Y:S01]  /*a450*/  ISETP.GT.U32.AND P1, PT, R11, R8, PT ;  /* 0x000000080b00720c */ /* 0x000fe20003f24070 */
[----:B------:R-:W-:Y:S01]  /*a460*/  @!P6 IMAD.IADD R17, R17, 0x1, -R11 ;  /* 0x000000011111e824 */ /* 0x000fe200078e0a0b */
[----:B------:R-:W-:Y:S01]  /*a470*/  ISETP.GE.AND P4, PT, R4, RZ, PT ;  /* 0x000000ff0400720c */ /* 0x000fe20003f86270 */
[----:B------:R-:W-:Y:S01]  /*a480*/  IMAD.HI.U32 R19, R14, R16, RZ ;  /* 0x000000100e137227 */ /* 0x000fe200078e00ff */
[----:B------:R1:W-:Y:S01]  /*a490*/  STL [R1+0x170], R0 ;  /* 0x0001700001007387 */ /* 0x0003e20000100800 */
[----:B------:R-:W-:-:S02]  /*a4a0*/  ISETP.GE.AND P6, PT, R9, RZ, PT ;  /* 0x000000ff0900720c */ /* 0x000fc40003fc6270 */
[----:B------:R-:W-:Y:S01]  /*a4b0*/  IMAD.HI.U32 R23, R14, R18, RZ ;  /* 0x000000120e177227 */ /* 0x000fe200078e00ff */
[----:B------:R-:W-:-:S03]  /*a4c0*/  ISETP.GT.U32.AND P2, PT, R11, R17, PT ;  /* 0x000000110b00720c */ /* 0x000fc60003f44070 */
[----:B0-----:R-:W-:Y:S02]  /*a4d0*/  IMAD.MOV.U32 R3, RZ, RZ, R21 ;  /* 0x000000ffff037224 */ /* 0x001fe400078e0015 */
[----:B------:R-:W-:Y:S02]  /*a4e0*/  IMAD.MOV R19, RZ, RZ, -R19 ;  /* 0x000000ffff137224 */ /* 0x000fe400078e0a13 */
[----:B------:R-:W-:-:S04]  /*a4f0*/  IMAD.HI.U32 R4, R14, R13, RZ ;  /* 0x0000000d0e047227 */ /* 0x000fc800078e00ff */
[----:B------:R-:W-:Y:S02]  /*a500*/  IMAD.MOV R23, RZ, RZ, -R23 ;  /* 0x000000ffff177224 */ /* 0x000fe400078e0a17 */
[----:B------:R-:W-:Y:S01]  /*a510*/  @!P3 IMAD.MOV R3, RZ, RZ, -R3 ;  /* 0x000000ffff03b224 */ /* 0x000fe200078e0a03 */
[----:B------:R-:W-:Y:S01]  /*a520*/  ISETP.GE.AND P3, PT, R15, RZ, PT ;  /* 0x000000ff0f00720c */ /* 0x000fe20003f66270 */
[C---:B------:R-:W-:Y:S02]  /*a530*/  IMAD R15, R11.reuse, R19, R16 ;  /* 0x000000130b0f7224 */ /* 0x040fe400078e0210 */
[----:B------:R-:W-:Y:S01]  /*a540*/  IMAD.MOV R4, RZ, RZ, -R4 ;  /* 0x000000ffff047224 */ /* 0x000fe200078e0a04 */
[----:B------:R-:W-:Y:S01]  /*a550*/  STL [R1+0x198], R3 ;  /* 0x0001980301007387 */ /* 0x000fe20000100800 */
[----:B------:R-:W-:Y:S02]  /*a560*/  IMAD R18, R11, R23, R18 ;  /* 0x000000170b127224 */ /* 0x000fe400078e0212 */
[----:B-1----:R-:W-:-:S02]  /*a570*/  IMAD.MOV.U32 R0, RZ, RZ, R20 ;  /* 0x000000ffff007224 */ /* 0x002fc400078e0014 */
[----:B------:R-:W-:Y:S01]  /*a580*/  @!P1 IMAD.IADD R8, R8, 0x1, -R11 ;  /* 0x0000000108089824 */ /* 0x000fe200078e0a0b */
[C---:B------:R-:W-:Y:S01]  /*a590*/  ISETP.GT.U32.AND P1, PT, R11.reuse, R15, PT ;  /* 0x0000000f0b00720c */ /* 0x040fe20003f24070 */
[C---:B------:R-:W-:Y:S01]  /*a5a0*/  IMAD R13, R11.reuse, R4, R13 ;  /* 0x000000040b0d7224 */ /* 0x040fe200078e020d */
[----:B------:R-:W-:Y:S01]  /*a5b0*/  ISETP.GT.U32.AND P5, PT, R11, R18, PT ;  /* 0x000000120b00720c */ /* 0x000fe20003fa4070 */
[----:B------:R-:W-:Y:S02]  /*a5c0*/  @!P0 IMAD.MOV R0, RZ, RZ, -R0 ;  /* 0x000000ffff008224 */ /* 0x000fe400078e0a00 */
[----:B------:R-:W-:Y:S01]  /*a5d0*/  @!P2 IMAD.IADD R17, R17, 0x1, -R11 ;  /* 0x000000011111a824 */ /* 0x000fe200078e0a0b */
[----:B------:R-:W-:Y:S01]  /*a5e0*/  ISETP.GT.U32.AND P0, PT, R11, R13, PT ;  /* 0x0000000d0b00720c */ /* 0x000fe20003f04070 */
[C---:B------:R-:W-:Y:S01]  /*a5f0*/  VIADD R9, R12.reuse, 0xc4 ;  /* 0x000000c40c097836 */ /* 0x040fe20000000000 */
[----:B------:R0:W-:Y:S01]  /*a600*/  STL [R1+0x260], R0 ;  /* 0x0002600001007387 */ /* 0x0001e20000100800 */
[----:B------:R-:W-:Y:S01]  /*a610*/  ISETP.GE.AND P2, PT, R7, RZ, PT ;  /* 0x000000ff0700720c */ /* 0x000fe20003f46270 */
[----:B------:R-:W-:-:S02]  /*a620*/  VIADD R7, R12, 0xc2 ;  /* 0x000000c20c077836 */ /* 0x000fc40000000000 */
[----:B------:R-:W-:Y:S01]  /*a630*/  IABS R4, R9 ;  /* 0x0000000900047213 */ /* 0x000fe20000000000 */
[--C-:B------:R-:W-:Y:S02]  /*a640*/  @!P1 IMAD.IADD R15, R15, 0x1, -R11.reuse ;  /* 0x000000010f0f9824 */ /* 0x100fe400078e0a0b */
[----:B------:R-:W-:Y:S01]  /*a650*/  @!P5 IMAD.IADD R18, R18, 0x1, -R11 ;  /* 0x000000011212d824 */ /* 0x000fe200078e0a0b */
[----:B------:R-:W-:Y:S01]  /*a660*/  ISETP.GE.AND P5, PT, R10, RZ, PT ;  /* 0x000000ff0a00720c */ /* 0x000fe20003fa6270 */
[----:B------:R-:W-:Y:S01]  /*a670*/  IMAD.HI.U32 R16, R14, R4, RZ ;  /* 0x000000040e107227 */ /* 0x000fe200078e00ff */
[----:B------:R-:W-:-:S03]  /*a680*/  ISETP.GT.U32.AND P1, PT, R11, R15, PT ;  /* 0x0000000f0b00720c */ /* 0x000fc60003f24070 */
[----:B0-----:R-:W-:Y:S01]  /*a690*/  IMAD.MOV.U32 R0, RZ, RZ, R17 ;  /* 0x000000ffff007224 */ /* 0x001fe200078e0011 */
[----:B------:R-:W-:Y:S01]  /*a6a0*/  IABS R17, R7 ;  /* 0x0000000700117213 */ /* 0x000fe20000000000 */
[----:B------:R-:W-:Y:S01]  /*a6b0*/  @!P0 IMAD.IADD R13, R13, 0x1, -R11 ;  /* 0x000000010d0d8824 */ /* 0x000fe200078e0a0b */
[C---:B------:R-:W-:Y:S01]  /*a6c0*/  ISETP.GT.U32.AND P0, PT, R11.reuse, R18, PT ;  /* 0x000000120b00720c */ /* 0x040fe20003f04070 */
[----:B------:R-:W-:Y:S02]  /*a6d0*/  @!P4 IMAD.MOV R0, RZ, RZ, -R0 ;  /* 0x000000ffff00c224 */ /* 0x000fe400078e0a00 */
[----:B------:R-:W-:Y:S01]  /*a6e0*/  IMAD.MOV R16, RZ, RZ, -R16 ;  /* 0x000000ffff107224 */ /* 0x000fe200078e0a10 */
[C---:B------:R-:W-:Y:S01]  /*a6f0*/  ISETP.GT.U32.AND P4, PT, R11.reuse, R13, PT ;  /* 0x0000000d0b00720c */ /* 0x040fe20003f84070 */
[----:B------:R-:W-:Y:S01]  /*a700*/  VIADD R10, R12, 0xc0 ;  /* 0x000000c00c0a7836 */ /* 0x000fe20000000000 */
[----:B------:R0:W-:Y:S01]  /*a710*/  STL [R1+0x264], R0 ;  /* 0x0002640001007387 */ /* 0x0001e20000100800 */
[----:B------:R-:W-:-:S02]  /*a720*/  IMAD R4, R11, R16, R4 ;  /* 0x000000100b047224 */ /* 0x000fc400078e0204 */
[--C-:B------:R-:W-:Y:S01]  /*a730*/  @!P1 IMAD.IADD R15, R15, 0x1, -R11.reuse ;  /* 0x000000010f0f9824 */ /* 0x100fe200078e0a0b */
[----:B------:R-:W-:Y:S01]  /*a740*/  IABS R16, R10 ;  /* 0x0000000a00107213 */ /* 0x000fe20000000000 */
[----:B------:R-:W-:Y:S02]  /*a750*/  VIADD R23, R12, 0x9a ;  /* 0x0000009a0c177836 */ /* 0x000fe40000000000 */
[----:B------:R-:W-:Y:S01]  /*a760*/  @!P0 IMAD.IADD R18, R18, 0x1, -R11 ;  /* 0x0000000112128824 */ /* 0x000fe200078e0a0b */
[----:B------:R-:W-:Y:S01]  /*a770*/  ISETP.GT.U32.AND P0, PT, R11, R4, PT ;  /* 0x000000040b00720c */ /* 0x000fe20003f04070 */
[----:B------:R-:W-:Y:S01]  /*a780*/  IMAD.HI.U32 R20, R14, R16, RZ ;  /* 0x000000100e147227 */ /* 0x000fe200078e00ff */
[----:B------:R-:W-:-:S03]  /*a790*/  IABS R24, R23 ;  /* 0x0000001700187213 */ /* 0x000fc60000000000 */
[----:B0-----:R-:W-:Y:S02]  /*a7a0*/  IMAD.MOV.U32 R0, RZ, RZ, R8 ;  /* 0x000000ffff007224 */ /* 0x001fe400078e0008 */
        /* <DEDUP_REMOVED lines=8> */
[C---:B------:R-:W-:Y:S01]  /*a830*/  ISETP.GT.U32.AND P1, PT, R11.reuse, R17, PT ;  /* 0x000000110b00720c */ /* 0x040fe20003f24070 */
[----:B------:R-:W-:Y:S01]  /*a840*/  IMAD.MOV R20, RZ, RZ, -R20 ;  /* 0x000000ffff147224 */ /* 0x000fe200078e0a14 */
[----:B------:R0:W-:Y:S01]  /*a850*/  STL [R1+0x26c], R0 ;  /* 0x00026c0001007387 */ /* 0x0001e20000100800 */
[----:B------:R-:W-:Y:S01]  /*a860*/  @!P0 IMAD.IADD R4, R4, 0x1, -R11 ;  /* 0x0000000104048824 */ /* 0x000fe200078e0a0b */
[----:B------:R-:W-:Y:S01]  /*a870*/  IABS R9, R7 ;  /* 0x0000000700097213 */ /* 0x000fe20000000000 */
[----:B------:R-:W-:Y:S01]  /*a880*/  IMAD R16, R11, R20, R16 ;  /* 0x000000140b107224 */ /* 0x000fe200078e0210 */
[----:B------:R-:W-:Y:S01]  /*a890*/  ISETP.GE.AND P0, PT, R10, RZ, PT ;  /* 0x000000ff0a00720c */ /* 0x000fe20003f06270 */
[----:B------:R-:W-:-:S02]  /*a8a0*/  IMAD.MOV.U32 R3, RZ, RZ, R13 ;  /* 0x000000ffff037224 */ /* 0x000fc400078e000d */
[----:B------:R-:W-:Y:S02]  /*a8b0*/  VIADD R8, R12, 0xbc ;  /* 0x000000bc0c087836 */ /* 0x000fe40000000000 */
[----:B------:R-:W-:-:S03]  /*a8c0*/  IMAD.HI.U32 R10, R14, R9, RZ ;  /* 0x000000090e0a7227 */ /* 0x000fc600078e00ff */
[----:B------:R-:W-:Y:S01]  /*a8d0*/  IABS R19, R8 ;  /* 0x0000000800137213 */ /* 0x000fe20000000000 */
[----:B------:R-:W-:Y:S02]  /*a8e0*/  @!P1 IMAD.IADD R17, R17, 0x1, -R11 ;  /* 0x0000000111119824 */ /* 0x000fe400078e0a0b */
[----:B0-----:R-:W-:Y:S02]  /*a8f0*/  IMAD.MOV.U32 R0, RZ, RZ, R18 ;  /* 0x000000ffff007224 */ /* 0x001fe400078e0012 */
[----:B------:R-:W-:Y:S01]  /*a900*/  @!P2 IMAD.MOV R3, RZ, RZ, -R3 ;  /* 0x000000ffff03a224 */ /* 0x000fe200078e0a03 */
[C---:B------:R-:W-:Y:S01]  /*a910*/  ISETP.GT.U32.AND P1, PT, R11.reuse, R17, PT ;  /* 0x000000110b00720c */ /* 0x040fe20003f24070 */
[----:B------:R-:W-:Y:S01]  /*a920*/  @!P3 IMAD.MOV R0, RZ, RZ, -R0 ;  /* 0x000000ffff00b224 */ /* 0x000fe200078e0a00 */
[C---:B------:R-:W-:Y:S01]  /*a930*/  ISETP.GT.U32.AND P3, PT, R11.reuse, R4, PT ;  /* 0x000000040b00720c */ /* 0x040fe20003f64070 */
[----:B------:R-:W-:Y:S01]  /*a940*/  IMAD.MOV R10, RZ, RZ, -R10 ;  /* 0x000000ffff0a7224 */ /* 0x000fe200078e0a0a */
[C---:B------:R-:W-:Y:S01]  /*a950*/  ISETP.GT.U32.AND P2, PT, R11.reuse, R16, PT ;  /* 0x000000100b00720c */ /* 0x040fe20003f44070 */
[----:B------:R-:W-:Y:S01]  /*a960*/  IMAD.HI.U32 R13, R14, R19, RZ ;  /* 0x000000130e0d7227 */ /* 0x000fe200078e00ff */
[----:B------:R0:W-:Y:S03]  /*a970*/  STL [R1+0x268], R0 ;  /* 0x0002680001007387 */ /* 0x0001e60000100800 */
[----:B------:R-:W-:Y:S01]  /*a980*/  IMAD R9, R11, R10, R9 ;  /* 0x0000000a0b097224 */ /* 0x000fe200078e0209 */
[----:B------:R1:W-:Y:S01]  /*a990*/  STL [R1+0x244], R3 ;  /* 0x0002440301007387 */ /* 0x0003e20000100800 */
[----:B------:R-:W-:-:S02]  /*a9a0*/  IMAD.MOV R13, RZ, RZ, -R13 ;  /* 0x000000ffff0d7224 */ /* 0x000fc400078e0a0d */
[--C-:B------:R-:W-:Y:S01]  /*a9b0*/  @!P1 IMAD.IADD R17, R17, 0x1, -R11.reuse ;  /* 0x0000000111119824 */ /* 0x100fe200078e0a0b */
        /* <DEDUP_REMOVED lines=62> */
[----:B------:R-:W-:-:S04]  /*ada0*/  IMAD.HI.U32 R21, R14, R17, RZ ;  /* 0x000000110e157227 */ /* 0x000fc800078e00ff */
[----:B0-----:R-:W-:Y:S02]  /*adb0*/  IMAD.MOV.U32 R0, RZ, RZ, R19 ;  /* 0x000000ffff007224 */ /* 0x001fe400078e0013 */
[----:B------:R-:W-:Y:S02]  /*adc0*/  @!P5 IMAD.IADD R7, R7, 0x1, -R11 ;  /* 0x000000010707d824 */ /* 0x000fe400078e0a0b */
[----:B------:R-:W-:Y:S01]  /*add0*/  @!P3 IMAD.MOV R0, RZ, RZ, -R0 ;  /* 0x000000ffff00b224 */ /* 0x000fe200078e0a00 */
[C---:B------:R-:W-:Y:S01]  /*ade0*/  ISETP.GT.U32.AND P3, PT, R11.reuse, R4, PT ;  /* 0x000000040b00720c */ /* 0x040fe20003f64070 */
[----:B------:R-:W-:Y:S01]  /*adf0*/  IMAD.HI.U32 R19, R14, R15, RZ ;  /* 0x0000000f0e137227 */ /* 0x000fe200078e00ff */
[----:B------:R-:W-:Y:S02]  /*ae00*/  ISETP.GT.U32.AND P5, PT, R11, R7, PT ;  /* 0x000000070b00720c */ /* 0x000fe40003fa4070 */
[----:B------:R0:W-:Y:S01]  /*ae10*/  STL [R1+0x24c], R0 ;  /* 0x00024c0001007387 */ /* 0x0001e20000100800 */
[----:B------:R-:W-:-:S02]  /*ae20*/  IMAD.MOV R19, RZ, RZ, -R19 ;  /* 0x000000ffff137224 */ /* 0x000fc400078e0a13 */
[----:B------:R-:W-:Y:S01]  /*ae30*/  @!P1 IMAD.IADD R8, R8, 0x1, -R11 ;  /* 0x0000000108089824 */ /* 0x000fe200078e0a0b */
[----:B------:R-:W-:Y:S01]  /*ae40*/  ISETP.GE.AND P1, PT, R9, RZ, PT ;  /* 0x000000ff0900720c */ /* 0x000fe20003f26270 */
[----:B------:R-:W-:Y:S02]  /*ae50*/  IMAD R15, R11, R19, R15 ;  /* 0x000000130b0f7224 */ /* 0x000fe400078e020f */
[----:B------:R-:W-:-:S04]  /*ae60*/  IMAD.HI.U32 R9, R14, R18, RZ ;  /* 0x000000120e097227 */ /* 0x000fc800078e00ff */
[--C-:B------:R-:W-:Y:S02]  /*ae70*/  @!P3 IMAD.IADD R4, R4, 0x1, -R11.reuse ;  /* 0x000000010404b824 */ /* 0x100fe400078e0a0b */
[----:B------:R-:W-:Y:S01]  /*ae80*/  @!P5 IMAD.IADD R7, R7, 0x1, -R11 ;  /* 0x000000010707d824 */ /* 0x000fe200078e0a0b */
[C---:B------:R-:W-:Y:S01]  /*ae90*/  ISETP.GT.U32.AND P5, PT, R11.reuse, R15, PT ;  /* 0x0000000f0b00720c */ /* 0x040fe20003fa4070 */
[----:B------:R-:W-:Y:S01]  /*aea0*/  IMAD.MOV.U32 R3, RZ, RZ, R8 ;  /* 0x000000ffff037224 */ /* 0x000fe200078e0008 */
[----:B------:R-:W-:Y:S01]  /*aeb0*/  ISETP.GT.U32.AND P3, PT, R11, R4, PT ;  /* 0x000000040b00720c */ /* 0x000fe20003f64070 */
[----:B------:R-:W-:Y:S02]  /*aec0*/  IMAD.MOV R21, RZ, RZ, -R21 ;  /* 0x000000ffff157224 */ /* 0x000fe400078e0a15 */
[----:B0-----:R-:W-:Y:S02]  /*aed0*/  IMAD.MOV.U32 R0, RZ, RZ, R7 ;  /* 0x000000ffff007224 */ /* 0x001fe400078e0007 */
[----:B------:R-:W-:-:S02]  /*aee0*/  IMAD.MOV R8, RZ, RZ, -R9 ;  /* 0x000000ffff087224 */ /* 0x000fc400078e0a09 */
[----:B------:R-:W-:Y:S02]  /*aef0*/  @!P4 IMAD.MOV R3, RZ, RZ, -R3 ;  /* 0x000000ffff03c224 */ /* 0x000fe400078e0a03 */
[----:B------:R-:W-:Y:S01]  /*af00*/  @!P2 IMAD.MOV R0, RZ, RZ, -R0 ;  /* 0x000000ffff00a224 */ /* 0x000fe200078e0a00 */
[----:B------:R-:W-:Y:S01]  /*af10*/  ISETP.GE.AND P2, PT, R10, RZ, PT ;  /* 0x000000ff0a00720c */ /* 0x000fe20003f46270 */
[----:B------:R-:W-:Y:S01]  /*af20*/  IMAD R9, R11, R21, R17 ;  /* 0x000000150b097224 */ /* 0x000fe200078e0211 */
[----:B------:R-:W-:Y:S01]  /*af30*/  STL [R1+0x240], R3 ;  /* 0x0002400301007387 */ /* 0x000fe20000100800 */
[----:B------:R-:W-:-:S03]  /*af40*/  IMAD.HI.U32 R20, R14, R16, RZ ;  /* 0x000000100e147227 */ /* 0x000fc600078e00ff */
[----:B------:R0:W-:Y:S01]  /*af50*/  STL [R1+0x23c], R0 ;  /* 0x00023c0001007387 */ /* 0x0001e20000100800 */
[--C-:B------:R-:W-:Y:S01]  /*af60*/  @!P3 IMAD.IADD R4, R4, 0x1, -R11.reuse ;  /* 0x000000010404b824 */ /* 0x100fe200078e0a0b */
[C---:B------:R-:W-:Y:S01]  /*af70*/  ISETP.GT.U32.AND P3, PT, R11.reuse, R9, PT ;  /* 0x000000090b00720c */ /* 0x040fe20003f64070 */
[----:B------:R-:W-:Y:S02]  /*af80*/  IMAD.MOV R20, RZ, RZ, -R20 ;  /* 0x000000ffff147224 */ /* 0x000fe400078e0a14 */
[C---:B------:R-:W-:Y:S02]  /*af90*/  IMAD R8, R11.reuse, R8, R18 ;  /* 0x000000080b087224 */ /* 0x040fe400078e0212 */
[----:B------:R-:W-:Y:S02]  /*afa0*/  IMAD R16, R11, R20, R16 ;  /* 0x000000140b107224 */ /* 0x000fe400078e0210 */
[--C-:B------:R-:W-:Y:S02]  /*afb0*/  @!P5 IMAD.IADD R15, R15, 0x1, -R11.reuse ;  /* 0x000000010f0fd824 */ /* 0x100fe400078e0a0b */
[----:B0-----:R-:W-:Y:S01]  /*afc0*/  IMAD.MOV.U32 R0, RZ, RZ, R4 ;  /* 0x000000ffff007224 */ /* 0x001fe200078e0004 */
[C---:B------:R-:W-:Y:S01]  /*afd0*/  ISETP.GT.U32.AND P4, PT, R11.reuse, R16, PT ;  /* 0x000000100b00720c */ /* 0x040fe20003f84070 */
[C---:B------:R-:W-:Y:S01]  /*afe0*/  VIADD R10, R12.reuse, 0xaa ;  /* 0x000000aa0c0a7836 */ /* 0x040fe20000000000 */
[C---:B------:R-:W-:Y:S01]  /*aff0*/  ISETP.GT.U32.AND P5, PT, R11.reuse, R15, PT ;  /* 0x0000000f0b00720c */ /* 0x040fe20003fa4070 */
[----:B------:R-:W-:Y:S01]  /*b000*/  @!P0 IMAD.MOV R0, RZ, RZ, -R0 ;  /* 0x000000ffff008224 */ /* 0x000fe200078e0a00 */
[----:B------:R-:W-:Y:S01]  /*b010*/  ISETP.GT.U32.AND P0, PT, R11, R8, PT ;  /* 0x000000080b00720c */ /* 0x000fe20003f04070 */
[----:B------:R-:W-:Y:S01]  /*b020*/  @!P3 IMAD.IADD R9, R9, 0x1, -R11 ;  /* 0x000000010909b824 */ /* 0x000fe200078e0a0b */
[----:B------:R-:W-:Y:S01]  /*b030*/  IABS R19, R10 ;  /* 0x0000000a00137213 */ /* 0x000fe20000000000 */
[C---:B------:R-:W-:Y:S01]  /*b040*/  VIADD R7, R12.reuse, 0xac ;  /* 0x000000ac0c077836 */ /* 0x040fe20000000000 */
[----:B------:R0:W-:Y:S01]  /*b050*/  STL [R1+0x238], R0 ;  /* 0x0002380001007387 */ /* 0x0001e20000100800 */
[----:B------:R-:W-:Y:S01]  /*b060*/  VIADD R17, R12, 0xa8 ;  /* 0x000000a80c117836 */ /* 0x000fe20000000000 */
[----:B------:R-:W-:Y:S01]  /*b070*/  ISETP.GT.U32.AND P3, PT, R11, R9, PT ;  /* 0x000000090b00720c */ /* 0x000fe20003f64070 */
[----:B------:R-:W-:Y:S01]  /*b080*/  IMAD.MOV R27, RZ, RZ, -R27 ;  /* 0x000000ffff1b7224 */ /* 0x000fe200078e0a1b */
[----:B------:R-:W-:Y:S01]  /*b090*/  IABS R18, R7 ;  /* 0x0000000700127213 */ /* 0x000fe20000000000 */
[--C-:B------:R-:W-:Y:S01]  /*b0a0*/  @!P4 IMAD.IADD R16, R16, 0x1, -R11.reuse ;  /* 0x000000011010c824 */ /* 0x100fe200078e0a0b */
[----:B------:R-:W-:Y:S01]  /*b0b0*/  IABS R4, R17 ;  /* 0x0000001100047213 */ /* 0x000fe20000000000 */
[--C-:B------:R-:W-:Y:S01]  /*b0c0*/  @!P5 IMAD.IADD R15, R15, 0x1, -R11.reuse ;  /* 0x000000010f0fd824 */ /* 0x100fe200078e0a0b */
[----:B------:R-:W-:Y:S01]  /*b0d0*/  ISETP.GE.AND P5, PT, R13, RZ, PT ;  /* 0x000000ff0d00720c */ /* 0x000fe20003fa6270 */
[----:B------:R-:W-:Y:S01]  /*b0e0*/  @!P0 IMAD.IADD R8, R8, 0x1, -R11 ;  /* 0x0000000108088824 */ /* 0x000fe200078e0a0b */
[----:B------:R-:W-:Y:S01]  /*b0f0*/  ISETP.GT.U32.AND P4, PT, R11, R16, PT ;  /* 0x000000100b00720c */ /* 0x000fe20003f84070 */
[----:B------:R-:W-:-:S03]  /*b100*/  IMAD.HI.U32 R13, R14, R19, RZ ;  /* 0x000000130e0d7227 */ /* 0x000fc600078e00ff */
[----:B------:R-:W-:Y:S01]  /*b110*/  ISETP.GT.U32.AND P0, PT, R11, R8, PT ;  /* 0x000000080b00720c */ /* 0x000fe20003f04070 */
[----:B------:R-:W-:-:S04]  /*b120*/  IMAD.HI.U32 R20, R14, R18, RZ ;  /* 0x000000120e147227 */ /* 0x000fc800078e00ff */
[----:B------:R-:W-:Y:S02]  /*b130*/  IMAD.MOV R13, RZ, RZ, -R13 ;  /* 0x000000ffff0d7224 */ /* 0x000fe400078e0a0d */
[----:B------:R-:W-:Y:S01]  /*b140*/  @!P3 IMAD.IADD R9, R9, 0x1, -R11 ;  /* 0x000000010909b824 */ /* 0x000fe200078e0a0b */
[----:B------:R-:W-:Y:S01]  /*b150*/  ISETP.GE.AND P3, PT, R17, RZ, PT ;  /* 0x000000ff1100720c */ /* 0x000fe20003f66270 */
[----:B------:R-:W-:Y:S02]  /*b160*/  IMAD.MOV R20, RZ, RZ, -R20 ;  /* 0x000000ffff147224 */ /* 0x000fe400078e0a14 */
[C---:B------:R-:W-:Y:S02]  /*b170*/  IMAD R17, R11.reuse, R13, R19 ;  /* 0x0000000d0b117224 */ /* 0x040fe400078e0213 */
[----:B------:R-:W-:Y:S02]  /*b180*/  IMAD R18, R11, R20, R18 ;  /* 0x000000140b127224 */ /* 0x000fe400078e0212 */
[----:B------:R-:W-:-:S02]  /*b190*/  IMAD.MOV.U32 R3, RZ, RZ, R15 ;  /* 0x000000ffff037224 */ /* 0x000fc400078e000f */
[----:B------:R-:W-:Y:S01]  /*b1a0*/  @!P0 IMAD.IADD R8, R8, 0x1, -R11 ;  /* 0x0000000108088824 */ /* 0x000fe200078e0a0b */
[----:B------:R-:W-:Y:S01]  /*b1b0*/  ISETP.GT.U32.AND P0, PT, R11, R17, PT ;  /* 0x000000110b00720c */ /* 0x000fe20003f04070 */
[----:B------:R-:W-:-:S04]  /*b1c0*/  IMAD.HI.U32 R15, R14, R4, RZ ;  /* 0x000000040e0f7227 */ /* 0x000fc800078e00ff */
[----:B------:R-:W-:Y:S01]  /*b1d0*/  @!P4 IMAD.IADD R16, R16, 0x1, -R11 ;  /* 0x000000011010c824 */ /* 0x000fe200078e0a0b */
[----:B------:R-:W-:Y:S01]  /*b1e0*/  ISETP.GT.U32.AND P4, PT, R11, R18, PT ;  /* 0x000000120b00720c */ /* 0x000fe20003f84070 */
[----:B------:R-:W-:Y:S02]  /*b1f0*/  IMAD.MOV R15, RZ, RZ, -R15 ;  /* 0x000000ffff0f7224 */ /* 0x000fe400078e0a0f */
[----:B------:R-:W-:Y:S01]  /*b200*/  @!P6 IMAD.MOV R3, RZ, RZ, -R3 ;  /* 0x000000ffff03e224 */ /* 0x000fe200078e0a03 */
[----:B------:R-:W-:Y:S01]  /*b210*/  ISETP.GE.AND P6, PT, R7, RZ, PT ;  /* 0x000000ff0700720c */ /* 0x000fe20003fc6270 */
[----:B0-----:R-:W-:Y:S02]  /*b220*/  IMAD.MOV.U32 R0, RZ, RZ, R16 ;  /* 0x000000ffff007224 */ /* 0x001fe400078e0010 */
[----:B------:R-:W-:Y:S01]  /*b230*/  IMAD R7, R11, R15, R4 ;  /* 0x0000000f0b077224 */ /* 0x000fe200078e0204 */
[----:B------:R0:W-:Y:S01]  /*b240*/  STL [R1+0x234], R3 ;  /* 0x0002340301007387 */ /* 0x0001e20000100800 */
[----:B------:R-:W-:-:S02]  /*b250*/  VIADD R4, R12, 0xa6 ;  /* 0x000000a60c047836 */ /* 0x000fc40000000000 */
[----:B------:R-:W-:Y:S01]  /*b260*/  @!P1 IMAD.MOV R0, RZ, RZ, -R0 ;  /* 0x000000ffff009224 */ /* 0x000fe200078e0a00 */
[----:B------:R-:W-:Y:S01]  /*b270*/  ISETP.GE.AND P1, PT, R10, RZ, PT ;  /* 0x000000ff0a00720c */ /* 0x000fe20003f26270 */
[--C-:B------:R-:W-:Y:S01]  /*b280*/  @!P0 IMAD.IADD R17, R17, 0x1, -R11.reuse ;  /* 0x0000000111118824 */ /* 0x100fe200078e0a0b */
[----:B------:R-:W-:Y:S01]  /*b290*/  IABS R10, R4 ;  /* 0x00000004000a7213 */ /* 0x000fe20000000000 */
[----:B------:R-:W-:Y:S01]  /*b2a0*/  @!P4 IMAD.IADD R18, R18, 0x1, -R11 ;  /* 0x000000011212c824 */ /* 0x000fe200078e0a0b */
[----:B------:R1:W-:Y:S01]  /*b2b0*/  STL [R1+0x218], R0 ;  /* 0x0002180001007387 */ /* 0x0003e20000100800 */
[----:B------:R-:W-:Y:S01]  /*b2c0*/  VIADD R13, R12, 0xa0 ;  /* 0x000000a00c0d7836 */ /* 0x000fe20000000000 */
[C---:B------:R-:W-:Y:S01]  /*b2d0*/  ISETP.GT.U32.AND P0, PT, R11.reuse, R17, PT ;  /* 0x000000110b00720c */ /* 0x040fe20003f04070 */
[----:B------:R-:W-:Y:S01]  /*b2e0*/  IMAD.HI.U32 R16, R14, R10, RZ ;  /* 0x0000000a0e107227 */ /* 0x000fe200078e00ff */
[----:B------:R-:W-:Y:S02]  /*b2f0*/  ISETP.GT.U32.AND P4, PT, R11, R18, PT ;  /* 0x000000120b00720c */ /* 0x000fe40003f84070 */
[----:B------:R-:W-:Y:S01]  /*b300*/  IABS R20, R13 ;  /* 0x0000000d00147213 */ /* 0x000fe20000000000 */
[----:B0-----:R-:W-:-:S02]  /*b310*/  IMAD.MOV.U32 R3, RZ, RZ, R9 ;  /* 0x000000ffff037224 */ /* 0x001fc400078e0009 */
[----:B------:R-:W-:Y:S02]  /*b320*/  VIADD R9, R12, 0xa4 ;  /* 0x000000a40c097836 */ /* 0x000fe40000000000 */
[----:B------:R-:W-:Y:S02]  /*b330*/  IMAD.MOV R16, RZ, RZ, -R16 ;  /* 0x000000ffff107224 */ /* 0x000fe400078e0a10 */
[----:B-1----:R-:W-:Y:S01]  /*b340*/  IMAD.MOV.U32 R0, RZ, RZ, R8 ;  /* 0x000000ffff007224 */ /* 0x002fe200078e0008 */
[----:B------:R-:W-:Y:S01]  /*b350*/  IABS R15, R9 ;  /* 0x00000009000f7213 */ /* 0x000fe20000000000 */
[----:B------:R-:W-:Y:S02]  /*b360*/  IMAD R10, R11, R16, R10 ;  /* 0x000000100b0a7224 */ /* 0x000fe400078e020a */
[----:B------:R-:W-:Y:S02]  /*b370*/  @!P0 IMAD.IADD R17, R17, 0x1, -R11 ;  /* 0x0000000111118824 */ /* 0x000fe400078e0a0b */
[----:B------:R-:W-:Y:S01]  /*b380*/  IMAD.HI.U32 R8, R14, R15, RZ ;  /* 0x0000000f0e087227 */ /* 0x000fe200078e00ff */
[----:B------:R-:W-:-:S03]  /*b390*/  ISETP.GT.U32.AND P0, PT, R11, R10, PT ;  /* 0x0000000a0b00720c */ /* 0x000fc60003f04070 */
[----:B------:R-:W-:Y:S01]  /*b3a0*/  @!P2 IMAD.MOV R3, RZ, RZ, -R3 ;  /* 0x000000ffff03a224 */ /* 0x000fe200078e0a03 */
[----:B------:R-:W-:Y:S01]  /*b3b0*/  ISETP.GE.AND P2, PT, R4, RZ, PT ;  /* 0x000000ff0400720c */ /* 0x000fe20003f46270 */
[----:B------:R-:W-:Y:S01]  /*b3c0*/  @!P4 IMAD.IADD R18, R18, 0x1, -R11 ;  /* 0x000000011212c824 */ /* 0x000fe200078e0a0b */
[C---:B------:R-:W-:Y:S01]  /*b3d0*/  ISETP.GT.U32.AND P4, PT, R11.reuse, R7, PT ;  /* 0x000000070b00720c */ /* 0x040fe20003f84070 */
[----:B------:R-:W-:Y:S01]  /*b3e0*/  IMAD.MOV R8, RZ, RZ, -R8 ;  /* 0x000000ffff087224 */ /* 0x000fe200078e0a08 */
[----:B------:R0:W-:Y:S01]  /*b3f0*/  STL [R1+0x228], R3 ;  /* 0x0002280301007387 */ /* 0x0001e20000100800 */
[----:B------:R-:W-:Y:S02]  /*b400*/  VIADD R4, R12, 0xa2 ;  /* 0x000000a20c047836 */ /* 0x000fe40000000000 */
[----:B------:R-:W-:Y:S02]  /*b410*/  IMAD R15, R11, R8, R15 ;  /* 0x000000080b0f7224 */ /* 0x000fe400078e020f */
[----:B------:R-:W-:Y:S01]  /*b420*/  @!P5 IMAD.MOV R0, RZ, RZ, -R0 ;  /* 0x000000ffff00d224 */ /* 0x000fe200078e0a00 */
[----:B------:R-:W-:Y:S01]  /*b430*/  ISETP.GE.AND P5, PT, R9, RZ, PT ;  /* 0x000000ff0900720c */ /* 0x000fe20003fa6270 */
[----:B------:R-:W-:Y:S01]  /*b440*/  @!P0 IMAD.IADD R10, R10, 0x1, -R11 ;  /* 0x000000010a0a8824 */ /* 0x000fe200078e0a0b */
[----:B------:R-:W-:Y:S01]  /*b450*/  IABS R9, R4 ;  /* 0x0000000400097213 */ /* 0x000fe20000000000 */
[----:B------:R-:W-:Y:S01]  /*b460*/  VIADD R19, R12, 0x9e ;  /* 0x0000009e0c137836 */ /* 0x000fe20000000000 */
[----:B------:R1:W-:Y:S01]  /*b470*/  STL [R1+0x230], R0 ;  /* 0x0002300001007387 */ /* 0x0003e20000100800 */
[----:B0-----:R-:W-:Y:S01]  /*b480*/  IMAD.MOV.U32 R3, RZ, RZ, R18 ;  /* 0x000000ffff037224 */ /* 0x001fe200078e0012 */
[----:B------:R-:W-:Y:S01]  /*b490*/  ISETP.GT.U32.AND P0, PT, R11, R10, PT ;  /* 0x0000000a0b00720c */ /* 0x000fe20003f04070 */
[----:B------:R-:W-:-:S04]  /*b4a0*/  IMAD.HI.U32 R16, R14, R9, RZ ;  /* 0x000000090e107227 */ /* 0x000fc800078e00ff */
[----:B------:R-:W-:Y:S01]  /*b4b0*/  @!P6 IMAD.MOV R3, RZ, RZ, -R3 ;  /* 0x000000ffff03e224 */ /* 0x000fe200078e0a03 */
[----:B------:R-:W-:Y:S01]  /*b4c0*/  ISETP.GT.U32.AND P6, PT, R11, R15, PT ;  /* 0x0000000f0b00720c */ /* 0x000fe20003fc4070 */
[----:B------:R-:W-:Y:S02]  /*b4d0*/  IMAD.MOV R16, RZ, RZ, -R16 ;  /* 0x000000ffff107224 */ /* 0x000fe400078e0a10 */
[----:B-1----:R-:W-:Y:S01]  /*b4e0*/  IMAD.MOV.U32 R0, RZ, RZ, R17 ;  /* 0x000000ffff007224 */ /* 0x002fe200078e0011 */
[----:B------:R-:W-:Y:S01]  /*b4f0*/  STL [R1+0x21c], R3 ;  /* 0x00021c0301007387 */ /* 0x000fe20000100800 */
[----:B------:R-:W-:Y:S02]  /*b500*/  @!P4 IMAD.IADD R7, R7, 0x1, -R11 ;  /* 0x000000010707c824 */ /* 0x000fe400078e0a0b */
[----:B------:R-:W-:Y:S01]  /*b510*/  @!P1 IMAD.MOV R0, RZ, RZ, -R0 ;  /* 0x000000ffff009224 */ /* 0x000fe200078e0a00 */
[----:B------:R-:W-:Y:S01]  /*b520*/  ISETP.GE.AND P1, PT, R4, RZ, PT ;  /* 0x000000ff0400720c */ /* 0x000fe20003f26270 */
[----:B------:R-:W-:Y:S01]  /*b530*/  IMAD.HI.U32 R8, R14, R20, RZ ;  /* 0x000000140e087227 */ /* 0x000fe200078e00ff */
[----:B------:R-:W-:-:S02]  /*b540*/  ISETP.GT.U32.AND P4, PT, R11, R7, PT ;  /* 0x000000070b00720c */ /* 0x000fc40003f84070 */
[----:B------:R0:W-:Y:S01]  /*b550*/  STL [R1+0x224], R0 ;  /* 0x0002240001007387 */ /* 0x0001e20000100800 */
[----:B------:R-:W-:Y:S02]  /*b560*/  @!P6 IMAD.IADD R15, R15, 0x1, -R11 ;  /* 0x000000010f0fe824 */ /* 0x000fe400078e0a0b */
[C---:B------:R-:W-:Y:S01]  /*b570*/  IMAD R4, R11.reuse, R16, R9 ;  /* 0x000000100b047224 */ /* 0x040fe200078e0209 */
[----:B------:R-:W-:Y:S01]  /*b580*/  IABS R16, R19 ;  /* 0x0000001300107213 */ /* 0x000fe20000000000 */
[----:B------:R-:W-:Y:S01]  /*b590*/  IMAD.MOV R8, RZ, RZ, -R8 ;  /* 0x000000ffff087224 */ /* 0x000fe200078e0a08 */
[C---:B------:R-:W-:Y:S01]  /*b5a0*/  ISETP.GT.U32.AND P6, PT, R11.reuse, R15, PT ;  /* 0x0000000f0b00720c */ /* 0x040fe20003fc4070 */
[----:B------:R-:W-:Y:S01]  /*b5b0*/  @!P0 IMAD.IADD R10, R10, 0x1, -R11 ;  /* 0x000000010a0a8824 */ /* 0x000fe200078e0a0b */
[----:B------:R-:W-:Y:S01]  /*b5c0*/  ISETP.GT.U32.AND P0, PT, R11, R4, PT ;  /* 0x000000040b00720c */ /* 0x000fe20003f04070 */
[----:B------:R-:W-:-:S04]  /*b5d0*/  IMAD.HI.U32 R21, R14, R16, RZ ;  /* 0x000000100e157227 */ /* 0x000fc800078e00ff */
[----:B------:R-:W-:Y:S02]  /*b5e0*/  IMAD R20, R11, R8, R20 ;  /* 0x000000080b147224 */ /* 0x000fe400078e0214 */
[----:B------:R-:W-:Y:S02]  /*b5f0*/  VIADD R8, R12, 0x9c ;  /* 0x0000009c0c087836 */ /* 0x000fe40000000000 */
[----:B------:R-:W-:Y:S02]  /*b600*/  IMAD.MOV R21, RZ, RZ, -R21 ;  /* 0x000000ffff157224 */ /* 0x000fe400078e0a15 */
[--C-:B------:R-:W-:Y:S01]  /*b610*/  @!P6 IMAD.IADD R15, R15, 0x1, -R11.reuse ;  /* 0x000000010f0fe824 */ /* 0x100fe200078e0a0b */
[----:B------:R-:W-:Y:S01]  /*b620*/  IABS R26, R8 ;  /* 0x00000008001a7213 */ /* 0x000fe20000000000 */
[C---:B------:R-:W-:Y:S01]  /*b630*/  IMAD R16, R11.reuse, R21, R16 ;  /* 0x000000150b107224 */ /* 0x040fe200078e0210 */
[----:B------:R-:W-:Y:S01]  /*b640*/  ISETP.GT.U32.AND P6, PT, R11, R20, PT ;  /* 0x000000140b00720c */ /* 0x000fe20003fc4070 */
[----:B------:R-:W-:Y:S01]  /*b650*/  @!P4 IMAD.IADD R7, R7, 0x1, -R11 ;  /* 0x000000010707c824 */ /* 0x000fe200078e0a0b */
[----:B------:R-:W-:Y:S01]  /*b660*/  ISETP.GE.AND P4, PT, R13, RZ, PT ;  /* 0x000000ff0d00720c */ /* 0x000fe20003f86270 */
[----:B------:R-:W-:-:S04]  /*b670*/  IMAD.HI.U32 R25, R14, R26, RZ ;  /* 0x0000001a0e197227 */ /* 0x000fc800078e00ff */
[----:B------:R-:W-:Y:S01]  /*b680*/  @!P0 IMAD.IADD R4, R4, 0x1, -R11 ;  /* 0x0000000104048824 */ /* 0x000fe200078e0a0b */
[C---:B------:R-:W-:Y:S01]  /*b690*/  ISETP.GT.U32.AND P0, PT, R11.reuse, R16, PT ;  /* 0x000000100b00720c */ /* 0x040fe20003f04070 */
[----:B0-----:R-:W-:Y:S02]  /*b6a0*/  IMAD.MOV.U32 R0, RZ, RZ, R7 ;  /* 0x000000ffff007224 */ /* 0x001fe400078e0007 */
[----:B------:R-:W-:Y:S02]  /*b6b0*/  IMAD.MOV R25, RZ, RZ, -R25 ;  /* 0x000000ffff197224 */ /* 0x000fe400078e0a19 */
[----:B------:R-:W-:Y:S02]  /*b6c0*/  VIADD R9, R12, 0x98 ;  /* 0x000000980c097836 */ /* 0x000fe40000000000 */
[----:B------:R-:W-:Y:S02]  /*b6d0*/  @!P3 IMAD.MOV R0, RZ, RZ, -R0 ;  /* 0x000000ffff00b224 */ /* 0x000fe400078e0a00 */
[C---:B------:R-:W-:Y:S01]  /*b6e0*/  IMAD R25, R11.reuse, R25, R26 ;  /* 0x000000190b197224 */ /* 0x040fe200078e021a */
[----:B------:R-:W-:Y:S01]  /*b6f0*/  IABS R13, R9 ;  /* 0x00000009000d7213 */ /* 0x000fe20000000000 */
[--C-:B------:R-:W-:Y:S01]  /*b700*/  @!P6 IMAD.IADD R20, R20, 0x1, -R11.reuse ;  /* 0x000000011414e824 */ /* 0x100fe200078e0a0b */
[----:B------:R0:W-:Y:S01]  /*b710*/  STL [R1+0x208], R0 ;  /* 0x0002080001007387 */ /* 0x0001e20000100800 */
[----:B------:R-:W-:Y:S01]  /*b720*/  @!P0 IMAD.IADD R16, R16, 0x1, -R11 ;  /* 0x0000000110108824 */ /* 0x000fe200078e0a0b */
[C---:B------:R-:W-:Y:S01]  /*b730*/  ISETP.GT.U32.AND P6, PT, R11.reuse, R25, PT ;  /* 0x000000190b00720c */ /* 0x040fe20003fc4070 */
[----:B------:R-:W-:Y:S01]  /*b740*/  VIADD R18, R12, 0x96 ;  /* 0x000000960c127836 */ /* 0x000fe20000000000 */
[C---:B------:R-:W-:Y:S01]  /*b750*/  ISETP.GT.U32.AND P0, PT, R11.reuse, R4, PT ;  /* 0x000000040b00720c */ /* 0x040fe20003f04070 */
[----:B------:R-:W-:Y:S01]  /*b760*/  IMAD.HI.U32 R22, R14, R13, RZ ;  /* 0x0000000d0e167227 */ /* 0x000fe200078e00ff */
[----:B------:R-:W-:-:S02]  /*b770*/  ISETP.GT.U32.AND P3, PT, R11, R20, PT ;  /* 0x000000140b00720c */ /* 0x000fc40003f64070 */
[----:B------:R-:W-:Y:S01]  /*b780*/  IABS R17, R18 ;  /* 0x0000001200117213 */ /* 0x000fe20000000000 */
[----:B------:R-:W-:Y:S01]  /*b790*/  IMAD.MOV R22, RZ, RZ, -R22 ;  /* 0x000000ffff167224 */ /* 0x000fe200078e0a16 */
[----:B------:R-:W-:Y:S01]  /*b7a0*/  IABS R26, R28 ;  /* 0x0000001c001a7213 */ /* 0x000fe20000000000 */
[----:B0-----:R-:W-:Y:S02]  /*b7b0*/  IMAD.MOV.U32 R0, RZ, RZ, R10 ;  /* 0x000000ffff007224 */ /* 0x001fe400078e000a */
[C---:B------:R-:W-:Y:S02]  /*b7c0*/  IMAD R24, R11.reuse, R27, R24 ;  /* 0x0000001b0b187224 */ /* 0x040fe400078e0218 */
[----:B------:R-:W-:Y:S01]  /*b7d0*/  @!P2 IMAD.MOV R0, RZ, RZ, -R0 ;  /* 0x000000ffff00a224 */ /* 0x000fe200078e0a00 */
[C---:B------:R-:W-:Y:S01]  /*b7e0*/  ISETP.GT.U32.AND P2, PT, R11.reuse, R16, PT ;  /* 0x000000100b00720c */ /* 0x040fe20003f44070 */
[----:B------:R-:W-:Y:S02]  /*b7f0*/  IMAD R13, R11, R22, R13 ;  /* 0x000000160b0d7224 */ /* 0x000fe400078e020d */
[----:B------:R-:W-:Y:S01]  /*b800*/  IMAD.HI.U32 R21, R14, R17, RZ ;  /* 0x000000110e157227 */ /* 0x000fe200078e00ff */
[----:B------:R0:W-:Y:S03]  /*b810*/  STL [R1+0x1d8], R0 ;  /* 0x0001d80001007387 */ /* 0x0001e60000100800 */
[----:B------:R-:W-:-:S02]  /*b820*/  @!P6 IMAD.IADD R25, R25, 0x1, -R11 ;  /* 0x000000011919e824 */ /* 0x000fc400078e0a0b */
[----:B------:R-:W-:Y:S01]  /*b830*/  @!P0 IMAD.IADD R4, R4, 0x1, -R11 ;  /* 0x0000000104048824 */ /* 0x000fe200078e0a0b */
[C---:B------:R-:W-:Y:S01]  /*b840*/  ISETP.GT.U32.AND P0, PT, R11.reuse, R13, PT ;  /* 0x0000000d0b00720c */ /* 0x040fe20003f04070 */
[----:B------:R-:W-:Y:S01]  /*b850*/  IMAD.MOV R21, RZ, RZ, -R21 ;  /* 0x000000ffff157224 */ /* 0x000fe200078e0a15 */
[C---:B------:R-:W-:Y:S01]  /*b860*/  ISETP.GT.U32.AND P6, PT, R11.reuse, R25, PT ;  /* 0x000000190b00720c */ /* 0x040fe20003fc4070 */
[----:B------:R-:W-:Y:S02]  /*b870*/  VIADD R22, R12, 0x94 ;  /* 0x000000940c167836 */ /* 0x000fe40000000000 */
[----:B0-----:R-:W-:Y:S02]  /*b880*/  IMAD.MOV.U32 R0, RZ, RZ, R15 ;  /* 0x000000ffff007224 */ /* 0x001fe400078e000f */
[C---:B------:R-:W-:Y:S01]  /*b890*/  IMAD R17, R11.reuse, R21, R17 ;  /* 0x000000150b117224 */ /* 0x040fe200078e0211 */
[----:B------:R-:W-:Y:S01]  /*b8a0*/  IABS R7, R22 ;  /* 0x0000001600077213 */ /* 0x000fe20000000000 */
[----:B------:R-:W-:Y:S01]  /*b8b0*/  @!P5 IMAD.MOV R0, RZ, RZ, -R0 ;  /* 0x000000ffff00d224 */ /* 0x000fe200078e0a00 */
[----:B------:R-:W-:Y:S01]  /*b8c0*/  ISETP.GT.U32.AND P5, PT, R11, R24, PT ;  /* 0x000000180b00720c */ /* 0x000fe20003fa4070 */
[--C-:B------:R-:W-:Y:S01]  /*b8d0*/  @!P3 IMAD.IADD R20, R20, 0x1, -R11.reuse ;  /* 0x000000011414b824 */ /* 0x100fe200078e0a0b */
[----:B------:R-:W-:Y:S01]  /*b8e0*/  ISETP.GE.AND P3, PT, R19, RZ, PT ;  /* 0x000000ff1300720c */ /* 0x000fe20003f66270 */
[----:B------:R-:W-:Y:S01]  /*b8f0*/  @!P2 IMAD.IADD R16, R16, 0x1, -R11 ;  /* 0x000000011010a824 */ /* 0x000fe200078e0a0b */
[----:B------:R-:W-:Y:S01]  /*b900*/  ISETP.GT.U32.AND P2, PT, R11, R17, PT ;  /* 0x000000110b00720c */ /* 0x000fe20003f44070 */
[----:B------:R-:W-:Y:S01]  /*b910*/  VIADD R21, R12, 0x92 ;  /* 0x000000920c157836 */ /* 0x000fe20000000000 */
[----:B------:R0:W-:Y:S01]  /*b920*/  STL [R1+0x1c0], R0 ;  /* 0x0001c00001007387 */ /* 0x0001e20000100800 */
[----:B------:R-:W-:-:S02]  /*b930*/  IMAD.MOV.U32 R3, RZ, RZ, R4 ;  /* 0x000000ffff037224 */ /* 0x000fc400078e0004 */
[--C-:B------:R-:W-:Y:S01]  /*b940*/  @!P0 IMAD.IADD R13, R13, 0x1, -R11.reuse ;  /* 0x000000010d0d8824 */ /* 0x100fe200078e0a0b */
[----:B------:R-:W-:Y:S01]  /*b950*/  IABS R10, R21 ;  /* 0x00000015000a7213 */ /* 0x000fe20000000000 */
[--C-:B------:R-:W-:Y:S01]  /*b960*/  @!P6 IMAD.IADD R25, R25, 0x1, -R11.reuse ;  /* 0x000000011919e824 */ /* 0x100fe200078e0a0b */
[----:B------:R-:W-:Y:S01]  /*b970*/  ISETP.GE.AND P6, PT, R8, RZ, PT ;  /* 0x000000ff0800720c */ /* 0x000fe20003fc6270 */
[----:B------:R-:W-:Y:S01]  /*b980*/  @!P5 IMAD.IADD R24, R24, 0x1, -R11 ;  /* 0x000000011818d824 */ /* 0x000fe200078e0a0b */
[----:B------:R-:W-:Y:S01]  /*b990*/  ISETP.GE.AND P5, PT, R23, RZ, PT ;  /* 0x000000ff1700720c */ /* 0x000fe20003fa6270 */
[----:B------:R-:W-:Y:S01]  /*b9a0*/  @!P1 IMAD.MOV R3, RZ, RZ, -R3 ;  /* 0x000000ffff039224 */ /* 0x000fe200078e0a03 */
[----:B------:R-:W-:Y:S01]  /*b9b0*/  ISETP.GE.AND P0, PT, R9, RZ, PT ;  /* 0x000000ff0900720c */ /* 0x000fe20003f06270 */
[----:B0-----:R-:W-:Y:S01]  /*b9c0*/  IMAD.MOV.U32 R0, RZ, RZ, R20 ;  /* 0x000000ffff007224 */ /* 0x001fe200078e0014 */
[C---:B------:R-:W-:Y:S01]  /*b9d0*/  ISETP.GT.U32.AND P1, PT, R11.reuse, R24, PT ;  /* 0x000000180b00720c */ /* 0x040fe20003f24070 */
[C---:B------:R-:W-:Y:S01]  /*b9e0*/  IMAD.HI.U32 R19, R14.reuse, R7, RZ ;  /* 0x000000070e137227 */ /* 0x040fe200078e00ff */
[----:B------:R0:W-:Y:S03]  /*b9f0*/  STL [R1+0x15c], R3 ;  /* 0x00015c0301007387 */ /* 0x0001e60000100800 */
[----:B------:R-:W-:Y:S01]  /*ba00*/  @!P4 IMAD.MOV R0, RZ, RZ, -R0 ;  /* 0x000000ffff00c224 */ /* 0x000fe200078e0a00 */
[----:B------:R-:W-:Y:S01]  /*ba10*/  ISETP.GT.U32.AND P4, PT, R11, R13, PT ;  /* 0x0000000d0b00720c */ /* 0x000fe20003f84070 */
[----:B------:R-:W-:-:S03]  /*ba20*/  IMAD.HI.U32 R15, R14, R10, RZ ;  /* 0x0000000a0e0f7227 */ /* 0x000fc600078e00ff */
[----:B------:R1:W-:Y:S01]  /*ba30*/  STL [R1+0x154], R0 ;  /* 0x0001540001007387 */ /* 0x0003e20000100800 */
[----:B------:R-:W-:Y:S02]  /*ba40*/  IMAD.MOV R19, RZ, RZ, -R19 ;  /* 0x000000ffff137224 */ /* 0x000fe400078e0a13 */
[----:B------:R-:W-:Y:S02]  /*ba50*/  @!P2 IMAD.IADD R17, R17, 0x1, -R11 ;  /* 0x000000011111a824 */ /* 0x000fe400078e0a0b */
[----:B0-----:R-:W-:Y:S02]  /*ba60*/  IMAD.MOV.U32 R3, RZ, RZ, R16 ;  /* 0x000000ffff037224 */ /* 0x001fe400078e0010 */
[----:B------:R-:W-:Y:S01]  /*ba70*/  IMAD.MOV R15, RZ, RZ, -R15 ;  /* 0x000000ffff0f7224 */ /* 0x000fe200078e0a0f */
[C---:B------:R-:W-:Y:S01]  /*ba80*/  ISETP.GT.U32.AND P2, PT, R11.reuse, R17, PT ;  /* 0x000000110b00720c */ /* 0x040fe20003f44070 */
[----:B------:R-:W-:Y:S02]  /*ba90*/  IMAD R8, R11, R19, R7 ;  /* 0x000000130b087224 */ /* 0x000fe400078e0207 */
[----:B-1----:R-:W-:-:S02]  /*baa0*/  IMAD.MOV.U32 R0, RZ, RZ, R25 ;  /* 0x000000ffff007224 */ /* 0x002fc400078e0019 */
[----:B------:R-:W-:Y:S02]  /*bab0*/  VIADD R4, R12, 0x90 ;  /* 0x000000900c047836 */ /* 0x000fe40000000000 */
[----:B------:R-:W-:Y:S01]  /*bac0*/  @!P3 IMAD.MOV R3, RZ, RZ, -R3 ;  /* 0x000000ffff03b224 */ /* 0x000fe200078e0a03 */
[C---:B------:R-:W-:Y:S01]  /*bad0*/  ISETP.GT.U32.AND P3, PT, R11.reuse, R8, PT ;  /* 0x000000080b00720c */ /* 0x040fe20003f64070 */
[C---:B------:R-:W-:Y:S01]  /*bae0*/  IMAD R7, R11.reuse, R15, R10 ;  /* 0x0000000f0b077224 */ /* 0x040fe200078e020a */
[----:B------:R-:W-:Y:S01]  /*baf0*/  IABS R16, R4 ;  /* 0x0000000400107213 */ /* 0x000fe20000000000 */
[----:B------:R-:W-:Y:S01]  /*bb00*/  @!P6 IMAD.MOV R0, RZ, RZ, -R0 ;  /* 0x000000ffff00e224 */ /* 0x000fe200078e0a00 */
[----:B------:R0:W-:Y:S01]  /*bb10*/  STL [R1+0x150], R3 ;  /* 0x0001500301007387 */ /* 0x0001e20000100800 */
[--C-:B------:R-:W-:Y:S01]  /*bb20*/  @!P1 IMAD.IADD R24, R24, 0x1, -R11.reuse ;  /* 0x0000000118189824 */ /* 0x100fe200078e0a0b */
[----:B------:R-:W-:Y:S01]  /*bb30*/  ISETP.GT.U32.AND P1, PT, R11, R7, PT ;  /* 0x000000070b00720c */ /* 0x000fe20003f24070 */
[----:B------:R-:W-:Y:S01]  /*bb40*/  @!P4 IMAD.IADD R13, R13, 0x1, -R11 ;  /* 0x000000010d0dc824 */ /* 0x000fe200078e0a0b */
[----:B------:R1:W-:Y:S01]  /*bb50*/  STL [R1+0x14c], R0 ;  /* 0x00014c0001007387 */ /* 0x0003e20000100800 */
[----:B------:R-:W-:Y:S01]  /*bb60*/  ISETP.GE.AND P6, PT, R18, RZ, PT ;  /* 0x000000ff1200720c */ /* 0x000fe20003fc6270 */
[----:B------:R-:W-:Y:S01]  /*bb70*/  IMAD.HI.U32 R15, R14, R16, RZ ;  /* 0x000000100e0f7227 */ /* 0x000fe200078e00ff */
[----:B------:R-:W-:-:S03]  /*bb80*/  ISETP.GE.AND P4, PT, R22, RZ, PT ;  /* 0x000000ff1600720c */ /* 0x000fc60003f86270 */
[----:B0-----:R-:W-:Y:S02]  /*bb90*/  IMAD.MOV.U32 R3, RZ, RZ, R24 ;  /* 0x000000ffff037224 */ /* 0x001fe400078e0018 */
[----:B------:R-:W-:Y:S01]  /*bba0*/  @!P2 IMAD.IADD R17, R17, 0x1, -R11 ;  /* 0x000000011111a824 */ /* 0x000fe200078e0a0b */
[----:B------:R-:W-:Y:S01]  /*bbb0*/  ISETP.GE.AND P2, PT, R21, RZ, PT ;  /* 0x000000ff1500720c */ /* 0x000fe20003f46270 */
[----:B-1----:R-:W-:Y:S02]  /*bbc0*/  IMAD.MOV.U32 R0, RZ, RZ, R13 ;  /* 0x000000ffff007224 */ /* 0x002fe400078e000d */
[----:B------:R-:W-:Y:S02]  /*bbd0*/  @!P5 IMAD.MOV R3, RZ, RZ, -R3 ;  /* 0x000000ffff03d224 */ /* 0x000fe400078e0a03 */
[----:B------:R-:W-:Y:S02]  /*bbe0*/  @!P0 IMAD.MOV R0, RZ, RZ, -R0 ;  /* 0x000000ffff008224 */ /* 0x000fe400078e0a00 */
[----:B------:R-:W-:Y:S01]  /*bbf0*/  IMAD.MOV R15, RZ, RZ, -R15 ;  /* 0x000000ffff0f7224 */ /* 0x000fe200078e0a0f */
[----:B------:R-:W-:Y:S01]  /*bc00*/  STL [R1+0x8c], R3 ;  /* 0x00008c0301007387 */ /* 0x000fe20000100800 */
[----:B------:R-:W-:-:S02]  /*bc10*/  VIADD R9, R12, 0x8e ;  /* 0x0000008e0c097836 */ /* 0x000fc40000000000 */
[--C-:B------:R-:W-:Y:S01]  /*bc20*/  @!P3 IMAD.IADD R8, R8, 0x1, -R11.reuse ;  /* 0x000000010808b824 */ /* 0x100fe200078e0a0b */
[----:B------:R0:W-:Y:S01]  /*bc30*/  STL [R1+0x54], R0 ;  /* 0x0000540001007387 */ /* 0x0001e20000100800 */
[----:B------:R-:W-:Y:S01]  /*bc40*/  IMAD R16, R11, R15, R16 ;  /* 0x0000000f0b107224 */ /* 0x000fe200078e0210 */
[----:B------:R-:W-:Y:S01]  /*bc50*/  IABS R10, R9 ;  /* 0x00000009000a7213 */ /* 0x000fe20000000000 */
[----:B------:R-:W-:Y:S01]  /*bc60*/  @!P1 IMAD.IADD R7, R7, 0x1, -R11 ;  /* 0x0000000107079824 */ /* 0x000fe200078e0a0b */
[C---:B------:R-:W-:Y:S01]  /*bc70*/  ISETP.GT.U32.AND P1, PT, R11.reuse, R8, PT ;  /* 0x000000080b00720c */ /* 0x040fe20003f24070 */
[----:B------:R-:W-:Y:S01]  /*bc80*/  VIADD R18, R12, 0x8c ;  /* 0x0000008c0c127836 */ /* 0x000fe20000000000 */
[----:B------:R-:W-:Y:S01]  /*bc90*/  ISETP.GE.AND P3, PT, R4, RZ, PT ;  /* 0x000000ff0400720c */ /* 0x000fe20003f66270 */
[----:B------:R-:W-:Y:S01]  /*bca0*/  IMAD.HI.U32 R4, R14, R10, RZ ;  /* 0x0000000a0e047227 */ /* 0x000fe200078e00ff */
[----:B------:R-:W-:Y:S02]  /*bcb0*/  ISETP.GT.U32.AND P5, PT, R11, R7, PT ;  /* 0x000000070b00720c */ /* 0x000fe40003fa4070 */
[----:B------:R-:W-:Y:S01]  /*bcc0*/  ISETP.GE.AND P0, PT, R9, RZ, PT ;  /* 0x000000ff0900720c */ /* 0x000fe20003f06270 */
[----:B0-----:R-:W-:-:S02]  /*bcd0*/  IMAD.MOV.U32 R0, RZ, RZ, R17 ;  /* 0x000000ffff007224 */ /* 0x001fc400078e0011 */
[----:B------:R-:W-:Y:S02]  /*bce0*/  IMAD.MOV R4, RZ, RZ, -R4 ;  /* 0x000000ffff047224 */ /* 0x000fe400078e0a04 */
[----:B------:R-:W-:Y:S01]  /*bcf0*/  @!P6 IMAD.MOV R0, RZ, RZ, -R0 ;  /* 0x000000ffff00e224 */ /* 0x000fe200078e0a00 */
[C---:B------:R-:W-:Y:S01]  /*bd00*/  ISETP.GT.U32.AND P6, PT, R11.reuse, R16, PT ;  /* 0x000000100b00720c */ /* 0x040fe20003fc4070 */
[----:B------:R-:W-:Y:S02]  /*bd10*/  IMAD R21, R11, R4, R10 ;  /* 0x000000040b157224 */ /* 0x000fe400078e020a */
[--C-:B------:R-:W-:Y:S01]  /*bd20*/  @!P1 IMAD.IADD R8, R8, 0x1, -R11.reuse ;  /* 0x0000000108089824 */ /* 0x100fe200078e0a0b */
[----:B------:R-:W-:Y:S01]  /*bd30*/  ISETP.GE.AND P1, PT, R18, RZ, PT ;  /* 0x000000ff1200720c */ /* 0x000fe20003f26270 */
[----:B------:R-:W-:Y:S01]  /*bd40*/  @!P5 IMAD.IADD R7, R7, 0x1, -R11 ;  /* 0x000000010707d824 */ /* 0x000fe200078e0a0b */
[----:B------:R-:W-:Y:S01]  /*bd50*/  IABS R18, R18 ;  /* 0x0000001200127213 */ /* 0x000fe20000000000 */
[C---:B------:R-:W-:Y:S01]  /*bd60*/  VIADD R4, R12.reuse, 0x88 ;  /* 0x000000880c047836 */ /* 0x040fe20000000000 */
[----:B------:R-:W-:Y:S01]  /*bd70*/  ISETP.GT.U32.AND P5, PT, R11, R21, PT ;  /* 0x000000150b00720c */ /* 0x000fe20003fa4070 */
[----:B------:R-:W-:Y:S01]  /*bd80*/  VIADD R9, R12, 0x8a ;  /* 0x0000008a0c097836 */ /* 0x000fe20000000000 */
[----:B------:R0:W-:Y:S01]  /*bd90*/  STL [R1+0x4c], R0 ;  /* 0x00004c0001007387 */ /* 0x0001e20000100800 */
[----:B------:R-:W-:Y:S01]  /*bda0*/  IMAD.HI.U32 R15, R14, R18, RZ ;  /* 0x000000120e0f7227 */ /* 0x000fe200078e00ff */
[----:B------:R-:W-:-:S02]  /*bdb0*/  IABS R10, R4 ;  /* 0x00000004000a7213 */ /* 0x000fc40000000000 */
[----:B------:R-:W-:Y:S01]  /*bdc0*/  IABS R13, R9 ;  /* 0x00000009000d7213 */ /* 0x000fe20000000000 */
[----:B------:R-:W-:Y:S02]  /*bdd0*/  @!P6 IMAD.IADD R16, R16, 0x1, -R11 ;  /* 0x000000011010e824 */ /* 0x000fe400078e0a0b */
[----:B------:R-:W-:Y:S02]  /*bde0*/  IMAD.MOV R15, RZ, RZ, -R15 ;  /* 0x000000ffff0f7224 */ /* 0x000fe400078e0a0f */
[----:B------:R-:W-:Y:S01]  /*bdf0*/  VIADD R17, R12, 0x84 ;  /* 0x000000840c117836 */ /* 0x000fe20000000000 */
[C---:B------:R-:W-:Y:S01]  /*be00*/  ISETP.GT.U32.AND P6, PT, R11.reuse, R16, PT ;  /* 0x000000100b00720c */ /* 0x040fe20003fc4070 */
[----:B------:R-:W-:Y:S02]  /*be10*/  IMAD R18, R11, R15, R18 ;  /* 0x0000000f0b127224 */ /* 0x000fe400078e0212 */
[----:B0-----:R-:W-:Y:S01]  /*be20*/  IMAD.MOV.U32 R0, RZ, RZ, R8 ;  /* 0x000000ffff007224 */ /* 0x001fe200078e0008 */
[----:B------:R-:W-:Y:S01]  /*be30*/  IABS R20, R17 ;  /* 0x0000001100147213 */ /* 0x000fe20000000000 */
[----:B------:R-:W-:-:S02]  /*be40*/  @!P5 IMAD.IADD R21, R21, 0x1, -R11 ;  /* 0x000000011515d824 */ /* 0x000fc400078e0a0b */
[----:B------:R-:W-:Y:S01]  /*be50*/  @!P4 IMAD.MOV R0, RZ, RZ, -R0 ;  /* 0x000000ffff00c224 */ /* 0x000fe200078e0a00 */
[----:B------:R-:W-:Y:S01]  /*be60*/  ISETP.GE.AND P4, PT, R9, RZ, PT ;  /* 0x000000ff0900720c */ /* 0x000fe20003f86270 */
[----:B------:R-:W-:Y:S01]  /*be70*/  IMAD.HI.U32 R8, R14, R10, RZ ;  /* 0x0000000a0e087227 */ /* 0x000fe200078e00ff */
[C---:B------:R-:W-:Y:S02]  /*be80*/  ISETP.GT.U32.AND P5, PT, R11.reuse, R21, PT ;  /* 0x000000150b00720c */ /* 0x040fe40003fa4070 */
[----:B------:R0:W-:Y:S01]  /*be90*/  STL [R1+0x40], R0 ;  /* 0x0000400001007387 */ /* 0x0001e20000100800 */
[----:B------:R-:W-:Y:S01]  /*bea0*/  @!P6 IMAD.IADD R16, R16, 0x1, -R11 ;  /* 0x000000011010e824 */ /* 0x000fe200078e0a0b */
[----:B------:R-:W-:Y:S01]  /*beb0*/  ISETP.GT.U32.AND P6, PT, R11, R18, PT ;  /* 0x000000120b00720c */ /* 0x000fe20003fc4070 */
[----:B------:R-:W-:-:S04]  /*bec0*/  IMAD.HI.U32 R9, R14, R13, RZ ;  /* 0x0000000d0e097227 */ /* 0x000fc800078e00ff */
[----:B------:R-:W-:Y:S02]  /*bed0*/  IMAD.MOV R8, RZ, RZ, -R8 ;  /* 0x000000ffff087224 */ /* 0x000fe400078e0a08 */
[----:B------:R-:W-:Y:S02]  /*bee0*/  IMAD.MOV R9, RZ, RZ, -R9 ;  /* 0x000000ffff097224 */ /* 0x000fe400078e0a09 */
[----:B0-----:R-:W-:Y:S02]  /*bef0*/  IMAD.MOV.U32 R0, RZ, RZ, R7 ;  /* 0x000000ffff007224 */ /* 0x001fe400078e0007 */
[C---:B------:R-:W-:Y:S02]  /*bf00*/  IMAD R10, R11.reuse, R8, R10 ;  /* 0x000000080b0a7224 */ /* 0x040fe400078e020a */
[----:B------:R-:W-:Y:S01]  /*bf10*/  @!P2 IMAD.MOV R0, RZ, RZ, -R0 ;  /* 0x000000ffff00a224 */ /* 0x000fe200078e0a00 */
[----:B------:R-:W-:Y:S01]  /*bf20*/  ISETP.GE.AND P2, PT, R4, RZ, PT ;  /* 0x000000ff0400720c */ /* 0x000fe20003f46270 */
[----:B------:R-:W-:-:S02]  /*bf30*/  IMAD R13, R11, R9, R13 ;  /* 0x000000090b0d7224 */ /* 0x000fc400078e020d */
[--C-:B------:R-:W-:Y:S01]  /*bf40*/  @!P6 IMAD.IADD R18, R18, 0x1, -R11.reuse ;  /* 0x000000011212e824 */ /* 0x100fe200078e0a0b */
[----:B------:R-:W-:Y:S01]  /*bf50*/  ISETP.GT.U32.AND P6, PT, R11, R10, PT ;  /* 0x0000000a0b00720c */ /* 0x000fe20003fc4070 */
[----:B------:R-:W-:Y:S01]  /*bf60*/  @!P5 IMAD.IADD R21, R21, 0x1, -R11 ;  /* 0x000000011515d824 */ /* 0x000fe200078e0a0b */
[----:B------:R0:W-:Y:S01]  /*bf70*/  STL [R1+0x108], R0 ;  /* 0x0001080001007387 */ /* 0x0001e20000100800 */
[----:B------:R-:W-:Y:S01]  /*bf80*/  ISETP.GT.U32.AND P5, PT, R11, R13, PT ;  /* 0x0000000d0b00720c */ /* 0x000fe20003fa4070 */
[C---:B------:R-:W-:Y:S02]  /*bf90*/  VIADD R4, R12.reuse, 0x86 ;  /* 0x000000860c047836 */ /* 0x040fe40000000000 */
[C---:B------:R-:W-:Y:S02]  /*bfa0*/  VIADD R8, R12.reuse, 0x82 ;  /* 0x000000820c087836 */ /* 0x040fe40000000000 */
[----:B------:R-:W-:Y:S01]  /*bfb0*/  VIADD R7, R12, 0x80 ;  /* 0x000000800c077836 */ /* 0x000fe20000000000 */
[----:B------:R-:W-:-:S02]  /*bfc0*/  IABS R9, R4 ;  /* 0x0000000400097213 */ /* 0x000fc40000000000 */
[----:B------:R-:W-:Y:S01]  /*bfd0*/  IABS R19, R8 ;  /* 0x0000000800137213 */ /* 0x000fe20000000000 */
[----:B0-----:R-:W-:Y:S01]  /*bfe0*/  IMAD.MOV.U32 R0, RZ, RZ, R16 ;  /* 0x000000ffff007224 */ /* 0x001fe200078e0010 */
[----:B------:R-:W-:Y:S01]  /*bff0*/  IABS R15, R7 ;  /* 0x00000007000f7213 */ /* 0x000fe20000000000 */
[--C-:B------:R-:W-:Y:S02]  /*c000*/  @!P6 IMAD.IADD R10, R10, 0x1, -R11.reuse ;  /* 0x000000010a0ae824 */ /* 0x100fe400078e0a0b */
[----:B------:R-:W-:Y:S01]  /*c010*/  @!P3 IMAD.MOV R0, RZ, RZ, -R0 ;  /* 0x000000ffff00b224 */ /* 0x000fe200078e0a00 */
[C---:B------:R-:W-:Y:S01]  /*c020*/  ISETP.GT.U32.AND P3, PT, R11.reuse, R18, PT ;  /* 0x000000120b00720c */ /* 0x040fe20003f64070 */
[----:B------:R-:W-:Y:S01]  /*c030*/  IMAD.HI.U32 R16, R14, R9, RZ ;  /* 0x000000090e107227 */ /* 0x000fe200078e00ff */
[----:B------:R-:W-:Y:S02]  /*c040*/  ISETP.GT.U32.AND P6, PT, R11, R10, PT ;  /* 0x0000000a0b00720c */ /* 0x000fe40003fc4070 */
[----:B------:R0:W-:Y:S01]  /*c050*/  STL [R1+0x148], R0 ;  /* 0x0001480001007387 */ /* 0x0001e20000100800 */
[----:B------:R-:W-:-:S02]  /*c060*/  @!P5 IMAD.IADD R13, R13, 0x1, -R11 ;  /* 0x000000010d0dd824 */ /* 0x000fc400078e0a0b */
[----:B------:R-:W-:-:S03]  /*c070*/  IMAD.MOV R16, RZ, RZ, -R16 ;  /* 0x000000ffff107224 */ /* 0x000fc600078e0a10 */
[----:B------:R-:W-:-:S03]  /*c080*/  ISETP.GT.U32.AND P5, PT, R11, R13, PT ;  /* 0x0000000d0b00720c */ /* 0x000fc60003fa4070 */
[----:B------:R-:W-:Y:S02]  /*c090*/  @!P3 IMAD.IADD R18, R18, 0x1, -R11 ;  /* 0x000000011212b824 */ /* 0x000fe400078e0a0b */
[----:B0-----:R-:W-:Y:S02]  /*c0a0*/  IMAD.MOV.U32 R0, RZ, RZ, R21 ;  /* 0x000000ffff007224 */ /* 0x001fe400078e0015 */
[----:B------:R-:W-:-:S04]  /*c0b0*/  IMAD.HI.U32 R21, R14, R20, RZ ;  /* 0x000000140e157227 */ /* 0x000fc800078e00ff */
[----:B------:R-:W-:Y:S01]  /*c0c0*/  @!P0 IMAD.MOV R0, RZ, RZ, -R0 ;  /* 0x000000ffff008224 */ /* 0x000fe200078e0a00 */
[----:B------:R-:W-:Y:S01]  /*c0d0*/  ISETP.GE.AND P0, PT, R4, RZ, PT ;  /* 0x000000ff0400720c */ /* 0x000fe20003f06270 */
[C---:B------:R-:W-:Y:S02]  /*c0e0*/  IMAD R4, R11.reuse, R16, R9 ;  /* 0x000000100b047224 */ /* 0x040fe400078e0209 */
[C---:B------:R-:W-:Y:S01]  /*c0f0*/  IMAD.HI.U32 R9, R14.reuse, R19, RZ ;  /* 0x000000130e097227 */ /* 0x040fe200078e00ff */
[----:B------:R0:W-:Y:S02]  /*c100*/  STL [R1+0x144], R0 ;  /* 0x0001440001007387 */ /* 0x0001e40000100800 */
[----:B------:R-:W-:Y:S01]  /*c110*/  ISETP.GT.U32.AND P3, PT, R11, R4, PT ;  /* 0x000000040b00720c */ /* 0x000fe20003f64070 */
[----:B------:R-:W-:-:S04]  /*c120*/  IMAD.HI.U32 R16, R14, R15, RZ ;  /* 0x0000000f0e107227 */ /* 0x000fc800078e00ff */
[----:B------:R-:W-:Y:S02]  /*c130*/  IMAD.MOV R9, RZ, RZ, -R9 ;  /* 0x000000ffff097224 */ /* 0x000fe400078e0a09 */
[----:B------:R-:W-:Y:S02]  /*c140*/  IMAD.MOV R21, RZ, RZ, -R21 ;  /* 0x000000ffff157224 */ /* 0x000fe400078e0a15 */
[----:B0-----:R-:W-:Y:S02]  /*c150*/  IMAD.MOV.U32 R0, RZ, RZ, R18 ;  /* 0x000000ffff007224 */ /* 0x001fe400078e0012 */
[----:B------:R-:W-:Y:S02]  /*c160*/  IMAD.MOV R16, RZ, RZ, -R16 ;  /* 0x000000ffff107224 */ /* 0x000fe400078e0a10 */
[----:B------:R-:W-:Y:S02]  /*c170*/  @!P1 IMAD.MOV R0, RZ, RZ, -R0 ;  /* 0x000000ffff009224 */ /* 0x000fe400078e0a00 */
[----:B------:R-:W-:-:S02]  /*c180*/  IMAD R19, R11, R9, R19 ;  /* 0x000000090b137224 */ /* 0x000fc400078e0213 */
[--C-:B------:R-:W-:Y:S01]  /*c190*/  @!P6 IMAD.IADD R10, R10, 0x1, -R11.reuse ;  /* 0x000000010a0ae824 */ /* 0x100fe200078e0a0b */
[----:B------:R0:W-:Y:S01]  /*c1a0*/  STL [R1+0x130], R0 ;  /* 0x0001300001007387 */ /* 0x0001e20000100800 */
[----:B------:R-:W-:Y:S01]  /*c1b0*/  @!P5 IMAD.IADD R13, R13, 0x1, -R11 ;  /* 0x000000010d0dd824 */ /* 0x000fe200078e0a0b */
[----:B------:R-:W-:Y:S01]  /*c1c0*/  ISETP.GE.AND P5, PT, R17, RZ, PT ;  /* 0x000000ff1100720c */ /* 0x000fe20003fa6270 */
[C---:B------:R-:W-:Y:S01]  /*c1d0*/  IMAD R17, R11.reuse, R21, R20 ;  /* 0x000000150b117224 */ /* 0x040fe200078e0214 */
[C---:B------:R-:W-:Y:S01]  /*c1e0*/  ISETP.GT.U32.AND P6, PT, R11.reuse, R19, PT ;  /* 0x000000130b00720c */ /* 0x040fe20003fc4070 */
[C---:B------:R-:W-:Y:S02]  /*c1f0*/  IMAD R15, R11.reuse, R16, R15 ;  /* 0x000000100b0f7224 */ /* 0x040fe400078e020f */
[----:B------:R-:W-:Y:S01]  /*c200*/  IMAD.MOV.U32 R3, RZ, RZ, R13 ;  /* 0x000000ffff037224 */ /* 0x000fe200078e000d */
[----:B------:R-:W-:Y:S01]  /*c210*/  ISETP.GT.U32.AND P1, PT, R11, R17, PT ;  /* 0x000000110b00720c */ /* 0x000fe20003f24070 */
[----:B------:R-:W-:-:S02]  /*c220*/  @!P3 IMAD.IADD R4, R4, 0x1, -R11 ;  /* 0x000000010404b824 */ /* 0x000fc400078e0a0b */
[----:B0-----:R-:W-:Y:S02]  /*c230*/  IMAD.MOV.U32 R0, RZ, RZ, R10 ;  /* 0x000000ffff007224 */ /* 0x001fe400078e000a */
[----:B------:R-:W-:Y:S01]  /*c240*/  @!P4 IMAD.MOV R3, RZ, RZ, -R3 ;  /* 0x000000ffff03c224 */ /* 0x000fe200078e0a03 */
[----:B------:R-:W-:Y:S01]  /*c250*/  ISETP.GE.AND P4, PT, R8, RZ, PT ;  /* 0x000000ff0800720c */ /* 0x000fe20003f86270 */
[----:B------:R-:W-:Y:S01]  /*c260*/  @!P2 IMAD.MOV R0, RZ, RZ, -R0 ;  /* 0x000000ffff00a224 */ /* 0x000fe200078e0a00 */
[C---:B------:R-:W-:Y:S01]  /*c270*/  ISETP.GT.U32.AND P2, PT, R11.reuse, R15, PT ;  /* 0x0000000f0b00720c */ /* 0x040fe20003f44070 */
[C---:B------:R-:W-:Y:S01]  /*c280*/  VIADD R8, R12.reuse, 0x7c ;  /* 0x0000007c0c087836 */ /* 0x040fe20000000000 */
[----:B------:R-:W-:Y:S01]  /*c290*/  ISETP.GT.U32.AND P3, PT, R11, R4, PT ;  /* 0x000000040b00720c */ /* 0x000fe20003f64070 */
[----:B------:R-:W-:Y:S01]  /*c2a0*/  VIADD R9, R12, 0x7e ;  /* 0x0000007e0c097836 */ /* 0x000fe20000000000 */
[----:B------:R-:W-:Y:S01]  /*c2b0*/  STL [R1+0x138], R3 ;  /* 0x0001380301007387 */ /* 0x000fe20000100800 */
[--C-:B------:R-:W-:Y:S01]  /*c2c0*/  @!P6 IMAD.IADD R19, R19, 0x1, -R11.reuse ;  /* 0x000000011313e824 */ /* 0x100fe200078e0a0b */
[----:B------:R-:W-:Y:S01]  /*c2d0*/  IABS R13, R8 ;  /* 0x00000008000d7213 */ /* 0x000fe20000000000 */
[----:B------:R-:W-:Y:S01]  /*c2e0*/  @!P1 IMAD.IADD R17, R17, 0x1, -R11 ;  /* 0x0000000111119824 */ /* 0x000fe200078e0a0b */
[----:B------:R-:W-:Y:S01]  /*c2f0*/  IABS R18, R9 ;  /* 0x0000000900127213 */ /* 0x000fe20000000000 */
[----:B------:R0:W-:Y:S01]  /*c300*/  STL [R1+0x13c], R0 ;  /* 0x00013c0001007387 */ /* 0x0001e20000100800 */
[----:B------:R-:W-:Y:S01]  /*c310*/  ISETP.GE.AND P1, PT, R9, RZ, PT ;  /* 0x000000ff0900720c */ /* 0x000fe20003f26270 */
[----:B------:R-:W-:Y:S01]  /*c320*/  IMAD.HI.U32 R9, R14, R13, RZ ;  /* 0x0000000d0e097227 */ /* 0x000fe200078e00ff */
[----:B------:R-:W-:-:S03]  /*c330*/  ISETP.GT.U32.AND P6, PT, R11, R17, PT ;  /* 0x000000110b00720c */ /* 0x000fc60003fc4070 */
[----:B------:R-:W-:Y:S01]  /*c340*/  @!P2 IMAD.IADD R15, R15, 0x1, -R11 ;  /* 0x000000010f0fa824 */ /* 0x000fe200078e0a0b */
[----:B------:R-:W-:Y:S01]  /*c350*/  ISETP.GT.U32.AND P2, PT, R11, R19, PT ;  /* 0x000000130b00720c */ /* 0x000fe20003f44070 */
[----:B------:R-:W-:-:S04]  /*c360*/  IMAD.HI.U32 R10, R14, R18, RZ ;  /* 0x000000120e0a7227 */ /* 0x000fc800078e00ff */
[----:B------:R-:W-:Y:S01]  /*c370*/  @!P3 IMAD.IADD R4, R4, 0x1, -R11 ;  /* 0x000000010404b824 */ /* 0x000fe200078e0a0b */
[----:B------:R-:W-:Y:S01]  /*c380*/  ISETP.GE.AND P3, PT, R7, RZ, PT ;  /* 0x000000ff0700720c */ /* 0x000fe20003f66270 */
[----:B------:R-:W-:Y:S02]  /*c390*/  IMAD.MOV R9, RZ, RZ, -R9 ;  /* 0x000000ffff097224 */ /* 0x000fe400078e0a09 */
[----:B------:R-:W-:Y:S02]  /*c3a0*/  IMAD.MOV R10, RZ, RZ, -R10 ;  /* 0x000000ffff0a7224 */ /* 0x000fe400078e0a0a */
[----:B0-----:R-:W-:Y:S02]  /*c3b0*/  IMAD.MOV.U32 R0, RZ, RZ, R4 ;  /* 0x000000ffff007224 */ /* 0x001fe400078e0004 */
[C---:B------:R-:W-:Y:S02]  /*c3c0*/  IMAD R13, R11.reuse, R9, R13 ;  /* 0x000000090b0d7224 */ /* 0x040fe400078e020d */
[----:B------:R-:W-:-:S02]  /*c3d0*/  IMAD R18, R11, R10, R18 ;  /* 0x0000000a0b127224 */ /* 0x000fc400078e0212 */
[----:B------:R-:W-:Y:S01]  /*c3e0*/  @!P0 IMAD.MOV R0, RZ, RZ, -R0 ;  /* 0x000000ffff008224 */ /* 0x000fe200078e0a00 */
[----:B------:R-:W-:Y:S01]  /*c3f0*/  ISETP.GT.U32.AND P0, PT, R11, R15, PT ;  /* 0x0000000f0b00720c */ /* 0x000fe20003f04070 */
[--C-:B------:R-:W-:Y:S01]  /*c400*/  @!P2 IMAD.IADD R19, R19, 0x1, -R11.reuse ;  /* 0x000000011313a824 */ /* 0x100fe200078e0a0b */
[----:B------:R-:W-:Y:S01]  /*c410*/  ISETP.GT.U32.AND P2, PT, R11, R13, PT ;  /* 0x0000000d0b00720c */ /* 0x000fe20003f44070 */
[----:B------:R-:W-:Y:S01]  /*c420*/  @!P6 IMAD.IADD R17, R17, 0x1, -R11 ;  /* 0x000000011111e824 */ /* 0x000fe200078e0a0b */
[----:B------:R-:W-:Y:S01]  /*c430*/  ISETP.GT.U32.AND P6, PT, R11, R18, PT ;  /* 0x000000120b00720c */ /* 0x000fe20003fc4070 */
[C---:B------:R-:W-:Y:S01]  /*c440*/  VIADD R4, R12.reuse, 0x78 ;  /* 0x000000780c047836 */ /* 0x040fe20000000000 */
[----:B------:R0:W-:Y:S01]  /*c450*/  STL [R1+0x140], R0 ;  /* 0x0001400001007387 */ /* 0x0001e20000100800 */
[C---:B------:R-:W-:Y:S02]  /*c460*/  VIADD R16, R12.reuse, 0x76 ;  /* 0x000000760c107836 */ /* 0x040fe40000000000 */
[----:B------:R-:W-:Y:S01]  /*c470*/  VIADD R7, R12, 0x7a ;  /* 0x0000007a0c077836 */ /* 0x000fe20000000000 */
[----:B------:R-:W-:Y:S01]  /*c480*/  IABS R9, R4 ;  /* 0x0000000400097213 */ /* 0x000fe20000000000 */
[----:B------:R-:W-:Y:S01]  /*c490*/  IMAD.MOV.U32 R3, RZ, RZ, R19 ;  /* 0x000000ffff037224 */ /* 0x000fe200078e0013 */
[----:B------:R-:W-:Y:S01]  /*c4a0*/  IABS R20, R16 ;  /* 0x0000001000147213 */ /* 0x000fe20000000000 */
[--C-:B------:R-:W-:Y:S01]  /*c4b0*/  @!P0 IMAD.IADD R15, R15, 0x1, -R11.reuse ;  /* 0x000000010f0f8824 */ /* 0x100fe200078e0a0b */
[----:B------:R-:W-:Y:S01]  /*c4c0*/  ISETP.GE.AND P0, PT, R8, RZ, PT ;  /* 0x000000ff0800720c */ /* 0x000fe20003f06270 */
[----:B------:R-:W-:Y:S01]  /*c4d0*/  @!P2 IMAD.IADD R13, R13, 0x1, -R11 ;  /* 0x000000010d0da824 */ /* 0x000fe200078e0a0b */
[----:B------:R-:W-:Y:S01]  /*c4e0*/  IABS R10, R7 ;  /* 0x00000007000a7213 */ /* 0x000fe20000000000 */
[----:B0-----:R-:W-:-:S02]  /*c4f0*/  IMAD.MOV.U32 R0, RZ, RZ, R17 ;  /* 0x000000ffff007224 */ /* 0x001fc400078e0011 */
[----:B------:R-:W-:Y:S02]  /*c500*/  IMAD.MOV.U32 R8, RZ, RZ, R20 ;  /* 0x000000ffff087224 */ /* 0x000fe400078e0014 */
[----:B------:R-:W-:-:S04]  /*c510*/  IMAD.HI.U32 R21, R14, R9, RZ ;  /* 0x000000090e157227 */ /* 0x000fc800078e00ff */
[----:B------:R-:W-:Y:S01]  /*c520*/  @!P6 IMAD.IADD R18, R18, 0x1, -R11 ;  /* 0x000000011212e824 */ /* 0x000fe200078e0a0b */
[----:B------:R-:W-:Y:S01]  /*c530*/  ISETP.GE.AND P6, PT, R7, RZ, PT ;  /* 0x000000ff0700720c */ /* 0x000fe20003fc6270 */
[----:B------:R-:W-:Y:S01]  /*c540*/  @!P5 IMAD.MOV R0, RZ, RZ, -R0 ;  /* 0x000000ffff00d224 */ /* 0x000fe200078e0a00 */
[C---:B------:R-:W-:Y:S01]  /*c550*/  ISETP.GT.U32.AND P5, PT, R11.reuse, R13, PT ;  /* 0x0000000d0b00720c */ /* 0x040fe20003fa4070 */
[----:B------:R-:W-:Y:S01]  /*c560*/  IMAD.HI.U32 R7, R14, R8, RZ ;  /* 0x000000080e077227 */ /* 0x000fe200078e00ff */
[----:B------:R-:W-:Y:S02]  /*c570*/  ISETP.GT.U32.AND P2, PT, R11, R18, PT ;  /* 0x000000120b00720c */ /* 0x000fe40003f44070 */
[----:B------:R0:W-:Y:S01]  /*c580*/  STL [R1+0x134], R0 ;  /* 0x0001340001007387 */ /* 0x0001e20000100800 */
[----:B------:R-:W-:Y:S02]  /*c590*/  IMAD.MOV R17, RZ, RZ, -R21 ;  /* 0x000000ffff117224 */ /* 0x000fe400078e0a15 */
[----:B------:R-:W-:-:S02]  /*c5a0*/  IMAD.MOV R7, RZ, RZ, -R7 ;  /* 0x000000ffff077224 */ /* 0x000fc400078e0a07 */
[----:B------:R-:W-:Y:S02]  /*c5b0*/  IMAD R9, R11, R17, R9 ;  /* 0x000000110b097224 */ /* 0x000fe400078e0209 */
[----:B------:R-:W-:-:S04]  /*c5c0*/  IMAD.HI.U32 R20, R14, R10, RZ ;  /* 0x0000000a0e147227 */ /* 0x000fc800078e00ff */
[----:B0-----:R-:W-:Y:S02]  /*c5d0*/  IMAD.MOV.U32 R0, RZ, RZ, R15 ;  /* 0x000000ffff007224 */ /* 0x001fe400078e000f */
[C---:B------:R-:W-:Y:S02]  /*c5e0*/  IMAD R8, R11.reuse, R7, R8 ;  /* 0x000000070b087224 */ /* 0x040fe400078e0208 */
[----:B------:R-:W-:Y:S01]  /*c5f0*/  @!P3 IMAD.MOV R0, RZ, RZ, -R0 ;  /* 0x000000ffff00b224 */ /* 0x000fe200078e0a00 */
[----:B------:R-:W-:Y:S01]  /*c600*/  ISETP.GT.U32.AND P3, PT, R11, R9, PT ;  /* 0x000000090b00720c */ /* 0x000fe20003f64070 */
[----:B------:R-:W-:Y:S02]  /*c610*/  IMAD.MOV R20, RZ, RZ, -R20 ;  /* 0x000000ffff147224 */ /* 0x000fe400078e0a14 */
[----:B------:R-:W-:Y:S01]  /*c620*/  @!P5 IMAD.IADD R13, R13, 0x1, -R11 ;  /* 0x000000010d0dd824 */ /* 0x000fe200078e0a0b */
[C---:B------:R-:W-:Y:S01]  /*c630*/  ISETP.GT.U32.AND P5, PT, R11.reuse, R8, PT ;  /* 0x000000080b00720c */ /* 0x040fe20003fa4070 */
[----:B------:R-:W-:-:S02]  /*c640*/  IMAD R10, R11, R20, R10 ;  /* 0x000000140b0a7224 */ /* 0x000fc400078e020a */
[----:B------:R-:W-:Y:S02]  /*c650*/  @!P4 IMAD.MOV R3, RZ, RZ, -R3 ;  /* 0x000000ffff03c224 */ /* 0x000fe400078e0a03 */
[----:B------:R-:W-:Y:S01]  /*c660*/  VIADD R15, R12, 0x72 ;  /* 0x000000720c0f7836 */ /* 0x000fe20000000000 */
[----:B------:R-:W-:Y:S01]  /*c670*/  ISETP.GT.U32.AND P4, PT, R11, R10, PT ;  /* 0x0000000a0b00720c */ /* 0x000fe20003f84070 */
[--C-:B------:R-:W-:Y:S01]  /*c680*/  @!P2 IMAD.IADD R18, R18, 0x1, -R11.reuse ;  /* 0x000000011212a824 */ /* 0x100fe200078e0a0b */
[----:B------:R-:W-:Y:S01]  /*c690*/  ISETP.GE.AND P2, PT, R4, RZ, PT ;  /* 0x000000ff0400720c */ /* 0x000fe20003f46270 */
[--C-:B------:R-:W-:Y:S01]  /*c6a0*/  @!P3 IMAD.IADD R9, R9, 0x1, -R11.reuse ;  /* 0x000000010909b824 */ /* 0x100fe200078e0a0b */
[----:B------:R-:W-:Y:S01]  /*c6b0*/  IABS R4, R15 ;  /* 0x0000000f00047213 */ /* 0x000fe20000000000 */
[----:B------:R-:W-:Y:S01]  /*c6c0*/  VIADD R21, R12, 0x74 ;  /* 0x000000740c157836 */ /* 0x000fe20000000000 */
[----:B------:R-:W-:Y:S01]  /*c6d0*/  STL [R1+0x124], R3 ;  /* 0x0001240301007387 */ /* 0x000fe20000100800 */
[--C-:B------:R-:W-:Y:S01]  /*c6e0*/  @!P5 IMAD.IADD R8, R8, 0x1, -R11.reuse ;  /* 0x000000010808d824 */ /* 0x100fe200078e0a0b */
[----:B------:R-:W-:Y:S01]  /*c6f0*/  ISETP.GT.U32.AND P5, PT, R11, R9, PT ;  /* 0x000000090b00720c */ /* 0x000fe20003fa4070 */
[----:B------:R-:W-:Y:S01]  /*c700*/  IMAD.HI.U32 R19, R14, R4, RZ ;  /* 0x000000040e137227 */ /* 0x000fe200078e00ff */
[----:B------:R-:W-:Y:S01]  /*c710*/  IABS R7, R21 ;  /* 0x0000001500077213 */ /* 0x000fe20000000000 */
[----:B------:R0:W-:Y:S02]  /*c720*/  STL [R1+0x128], R0 ;  /* 0x0001280001007387 */ /* 0x0001e40000100800 */
[----:B------:R-:W-:Y:S01]  /*c730*/  @!P4 IMAD.IADD R10, R10, 0x1, -R11 ;  /* 0x000000010a0ac824 */ /* 0x000fe200078e0a0b */
[----:B------:R-:W-:Y:S01]  /*c740*/  ISETP.GE.AND P4, PT, R16, RZ, PT ;  /* 0x000000ff1000720c */ /* 0x000fe20003f86270 */
[----:B------:R-:W-:-:S02]  /*c750*/  IMAD.MOV R19, RZ, RZ, -R19 ;  /* 0x000000ffff137224 */ /* 0x000fc400078e0a13 */
[----:B------:R-:W-:Y:S01]  /*c760*/  IMAD.HI.U32 R17, R14, R7, RZ ;  /* 0x000000070e117227 */ /* 0x000fe200078e00ff */
[----:B------:R-:W-:-:S03]  /*c770*/  ISETP.GT.U32.AND P3, PT, R11, R10, PT ;  /* 0x0000000a0b00720c */ /* 0x000fc60003f64070 */
[----:B0-----:R-:W-:Y:S02]  /*c780*/  IMAD.MOV.U32 R0, RZ, RZ, R18 ;  /* 0x000000ffff007224 */ /* 0x001fe400078e0012 */
[C---:B------:R-:W-:Y:S02]  /*c790*/  IMAD R4, R11.reuse, R19, R4 ;  /* 0x000000130b047224 */ /* 0x040fe400078e0204 */
[----:B------:R-:W-:Y:S01]  /*c7a0*/  @!P1 IMAD.MOV R0, RZ, RZ, -R0 ;  /* 0x000000ffff009224 */ /* 0x000fe200078e0a00 */
[----:B------:R-:W-:Y:S01]  /*c7b0*/  ISETP.GT.U32.AND P1, PT, R11, R8, PT ;  /* 0x000000080b00720c */ /* 0x000fe20003f24070 */
[----:B------:R-:W-:Y:S02]  /*c7c0*/  VIADD R16, R12, 0x70 ;  /* 0x000000700c107836 */ /* 0x000fe40000000000 */
[----:B------:R-:W-:Y:S01]  /*c7d0*/  @!P5 IMAD.IADD R9, R9, 0x1, -R11 ;  /* 0x000000010909d824 */ /* 0x000fe200078e0a0b */
[C---:B------:R-:W-:Y:S01]  /*c7e0*/  ISETP.GT.U32.AND P5, PT, R11.reuse, R4, PT ;  /* 0x000000040b00720c */ /* 0x040fe20003fa4070 */
[----:B------:R-:W-:Y:S01]  /*c7f0*/  IMAD.MOV R17, RZ, RZ, -R17 ;  /* 0x000000ffff117224 */ /* 0x000fe200078e0a11 */
[----:B------:R-:W-:Y:S01]  /*c800*/  IABS R18, R16 ;  /* 0x0000001000127213 */ /* 0x000fe20000000000 */
[----:B------:R-:W-:Y:S01]  /*c810*/  @!P3 IMAD.IADD R10, R10, 0x1, -R11 ;  /* 0x000000010a0ab824 */ /* 0x000fe200078e0a0b */
[----:B------:R0:W-:Y:S01]  /*c820*/  STL [R1+0x12c], R0 ;  /* 0x00012c0001007387 */ /* 0x0001e20000100800 */
[----:B------:R-:W-:-:S02]  /*c830*/  IMAD R7, R11, R17, R7 ;  /* 0x000000110b077224 */ /* 0x000fc400078e0207 */
[----:B------:R-:W-:Y:S02]  /*c840*/  VIADD R17, R12, 0x6e ;  /* 0x0000006e0c117836 */ /* 0x000fe40000000000 */
[----:B------:R-:W-:Y:S01]  /*c850*/  IMAD.HI.U32 R22, R14, R18, RZ ;  /* 0x000000120e167227 */ /* 0x000fe200078e00ff */
[----:B------:R-:W-:Y:S02]  /*c860*/  ISETP.GT.U32.AND P3, PT, R11, R7, PT ;  /* 0x000000070b00720c */ /* 0x000fe40003f64070 */
[----:B------:R-:W-:Y:S01]  /*c870*/  IABS R20, R17 ;  /* 0x0000001100147213 */ /* 0x000fe20000000000 */
[--C-:B------:R-:W-:Y:S01]  /*c880*/  @!P1 IMAD.IADD R8, R8, 0x1, -R11.reuse ;  /* 0x0000000108089824 */ /* 0x100fe200078e0a0b */
[----:B------:R-:W-:Y:S01]  /*c890*/  ISETP.GE.AND P1, PT, R21, RZ, PT ;  /* 0x000000ff1500720c */ /* 0x000fe20003f26270 */
[----:B------:R-:W-:Y:S02]  /*c8a0*/  IMAD.MOV R21, RZ, RZ, -R22 ;  /* 0x000000ffff157224 */ /* 0x000fe400078e0a16 */
[----:B------:R-:W-:-:S02]  /*c8b0*/  @!P5 IMAD.IADD R4, R4, 0x1, -R11 ;  /* 0x000000010404d824 */ /* 0x000fc400078e0a0b */
[C---:B------:R-:W-:Y:S02]  /*c8c0*/  IMAD R18, R11.reuse, R21, R18 ;  /* 0x000000150b127224 */ /* 0x040fe400078e0212 */
[----:B------:R-:W-:Y:S01]  /*c8d0*/  IMAD.MOV.U32 R5, RZ, RZ, R10 ;  /* 0x000000ffff057224 */ /* 0x000fe200078e000a */
[----:B------:R-:W-:Y:S01]  /*c8e0*/  ISETP.GT.U32.AND P5, PT, R11, R4, PT ;  /* 0x000000040b00720c */ /* 0x000fe20003fa4070 */
[----:B------:R-:W-:-:S04]  /*c8f0*/  IMAD.HI.U32 R23, R14, R20, RZ ;  /* 0x000000140e177227 */ /* 0x000fc800078e00ff */
[----:B------:R-:W-:Y:S01]  /*c900*/  @!P6 IMAD.MOV R5, RZ, RZ, -R5 ;  /* 0x000000ffff05e224 */ /* 0x000fe200078e0a05 */
[----:B------:R-:W-:Y:S01]  /*c910*/  ISETP.GT.U32.AND P6, PT, R11, R18, PT ;  /* 0x000000120b00720c */ /* 0x000fe20003fc4070 */
[----:B------:R-:W-:Y:S01]  /*c920*/  @!P3 IMAD.IADD R7, R7, 0x1, -R11 ;  /* 0x000000010707b824 */ /* 0x000fe200078e0a0b */
[----:B------:R-:W-:Y:S01]  /*c930*/  ISETP.GE.AND P3, PT, R15, RZ, PT ;  /* 0x000000ff0f00720c */ /* 0x000fe20003f66270 */
[----:B0-----:R-:W-:Y:S02]  /*c940*/  IMAD.MOV.U32 R0, RZ, RZ, R13 ;  /* 0x000000ffff007224 */ /* 0x001fe400078e000d */
[----:B------:R-:W-:Y:S02]  /*c950*/  IMAD.MOV R23, RZ, RZ, -R23 ;  /* 0x000000ffff177224 */ /* 0x000fe400078e0a17 */
[----:B------:R-:W-:Y:S01]  /*c960*/  @!P0 IMAD.MOV R0, RZ, RZ, -R0 ;  /* 0x000000ffff008224 */ /* 0x000fe200078e0a00 */
[C---:B------:R-:W-:Y:S01]  /*c970*/  ISETP.GT.U32.AND P0, PT, R11.reuse, R7, PT ;  /* 0x000000070b00720c */ /* 0x040fe20003f04070 */
[----:B------:R-:W-:-:S02]  /*c980*/  IMAD R20, R11, R23, R20 ;  /* 0x000000170b147224 */ /* 0x000fc400078e0214 */
[----:B------:R-:W-:Y:S01]  /*c990*/  @!P5 IMAD.IADD R4, R4, 0x1, -R11 ;  /* 0x000000010404d824 */ /* 0x000fe200078e0a0b */
[----:B------:R0:W-:Y:S01]  /*c9a0*/  STL [R1+0x118], R0 ;  /* 0x0001180001007387 */ /* 0x0001e20000100800 */
[----:B------:R-:W-:Y:S01]  /*c9b0*/  IMAD.MOV.U32 R3, RZ, RZ, R9 ;  /* 0x000000ffff037224 */ /* 0x000fe200078e0009 */
[C---:B------:R-:W-:Y:S01]  /*c9c0*/  ISETP.GT.U32.AND P5, PT, R11.reuse, R20, PT ;  /* 0x000000140b00720c */ /* 0x040fe20003fa4070 */
[----:B------:R-:W-:Y:S01]  /*c9d0*/  @!P6 IMAD.IADD R18, R18, 0x1, -R11 ;  /* 0x000000011212e824 */ /* 0x000fe200078e0a0b */
[----:B------:R-:W-:Y:S01]  /*c9e0*/  STL [R1+0x114], R5 ;  /* 0x0001140501007387 */ /* 0x000fe20000100800 */
[C---:B------:R-:W-:Y:S02]  /*c9f0*/  VIADD R19, R12.reuse, 0x6c ;  /* 0x0000006c0c137836 */ /* 0x040fe40000000000 */
[----:B------:R-:W-:Y:S01]  /*ca00*/  @!P2 IMAD.MOV R3, RZ, RZ, -R3 ;  /* 0x000000ffff03a224 */ /* 0x000fe200078e0a03 */
[----:B------:R-:W-:Y:S01]  /*ca10*/  ISETP.GT.U32.AND P6, PT, R11, R18, PT ;  /* 0x000000120b00720c */ /* 0x000fe20003fc4070 */
[----:B------:R-:W-:Y:S01]  /*ca20*/  VIADD R9, R12, 0x6a ;  /* 0x0000006a0c097836 */ /* 0x000fe20000000000 */
[----:B------:R-:W-:Y:S01]  /*ca30*/  IABS R22, R19 ;  /* 0x0000001300167213 */ /* 0x000fe20000000000 */
[----:B0-----:R-:W-:Y:S01]  /*ca40*/  IMAD.MOV.U32 R0, RZ, RZ, R8 ;  /* 0x000000ffff007224 */ /* 0x001fe200078e0008 */
[----:B------:R0:W-:Y:S01]  /*ca50*/  STL [R1+0x110], R3 ;  /* 0x0001100301007387 */ /* 0x0001e20000100800 */
[--C-:B------:R-:W-:Y:S01]  /*ca60*/  @!P0 IMAD.IADD R7, R7, 0x1, -R11.reuse ;  /* 0x0000000107078824 */ /* 0x100fe200078e0a0b */
[----:B------:R-:W-:Y:S01]  /*ca70*/  IABS R10, R9 ;  /* 0x00000009000a7213 */ /* 0x000fe20000000000 */
[----:B------:R-:W-:Y:S01]  /*ca80*/  @!P4 IMAD.MOV R0, RZ, RZ, -R0 ;  /* 0x000000ffff00c224 */ /* 0x000fe200078e0a00 */
[----:B------:R-:W-:Y:S01]  /*ca90*/  ISETP.GE.AND P2, PT, R16, RZ, PT ;  /* 0x000000ff1000720c */ /* 0x000fe20003f46270 */
[----:B------:R-:W-:Y:S01]  /*caa0*/  @!P5 IMAD.IADD R20, R20, 0x1, -R11 ;  /* 0x000000011414d824 */ /* 0x000fe200078e0a0b */
[----:B------:R-:W-:Y:S01]  /*cab0*/  ISETP.GE.AND P4, PT, R17, RZ, PT ;  /* 0x000000ff1100720c */ /* 0x000fe20003f86270 */
[----:B------:R-:W-:Y:S01]  /*cac0*/  IMAD.HI.U32 R8, R14, R22, RZ ;  /* 0x000000160e087227 */ /* 0x000fe200078e00ff */
[----:B------:R1:W-:Y:S01]  /*cad0*/  STL [R1+0x10c], R0 ;  /* 0x00010c0001007387 */ /* 0x0003e20000100800 */
[----:B------:R-:W-:-:S02]  /*cae0*/  ISETP.GE.AND P0, PT, R19, RZ, PT ;  /* 0x000000ff1300720c */ /* 0x000fc40003f06270 */
[----:B0-----:R-:W-:Y:S01]  /*caf0*/  IMAD.MOV.U32 R3, RZ, RZ, R7 ;  /* 0x000000ffff037224 */ /* 0x001fe200078e0007 */
[----:B------:R-:W-:Y:S01]  /*cb00*/  ISETP.GT.U32.AND P5, PT, R11, R20, PT ;  /* 0x000000140b00720c */ /* 0x000fe20003fa4070 */
[----:B------:R-:W-:Y:S02]  /*cb10*/  IMAD.MOV R8, RZ, RZ, -R8 ;  /* 0x000000ffff087224 */ /* 0x000fe400078e0a08 */
[----:B------:R-:W-:Y:S01]  /*cb20*/  @!P1 IMAD.MOV R3, RZ, RZ, -R3 ;  /* 0x000000ffff039224 */ /* 0x000fe200078e0a03 */
[----:B------:R-:W-:Y:S01]  /*cb30*/  ISETP.GE.AND P1, PT, R9, RZ, PT ;  /* 0x000000ff0900720c */ /* 0x000fe20003f26270 */
[----:B------:R-:W-:-:S03]  /*cb40*/  IMAD.HI.U32 R9, R14, R10, RZ ;  /* 0x0000000a0e097227 */ /* 0x000fc600078e00ff */
[----:B------:R-:W-:Y:S01]  /*cb50*/  STL [R1+0xf8], R3 ;  /* 0x0000f80301007387 */ /* 0x000fe20000100800 */
[----:B-1----:R-:W-:Y:S02]  /*cb60*/  IMAD.MOV.U32 R0, RZ, RZ, R4 ;  /* 0x000000ffff007224 */ /* 0x002fe400078e0004 */
[----:B------:R-:W-:Y:S02]  /*cb70*/  VIADD R4, R12, 0x68 ;  /* 0x000000680c047836 */ /* 0x000fe40000000000 */
[----:B------:R-:W-:Y:S02]  /*cb80*/  @!P3 IMAD.MOV R0, RZ, RZ, -R0 ;  /* 0x000000ffff00b224 */ /* 0x000fe400078e0a00 */
[----:B------:R-:W-:Y:S01]  /*cb90*/  @!P6 IMAD.IADD R18, R18, 0x1, -R11 ;  /* 0x000000011212e824 */ /* 0x000fe200078e0a0b */
[----:B------:R-:W-:Y:S01]  /*cba0*/  IABS R15, R4 ;  /* 0x00000004000f7213 */ /* 0x000fe20000000000 */
[----:B------:R-:W-:Y:S01]  /*cbb0*/  IMAD.MOV R9, RZ, RZ, -R9 ;  /* 0x000000ffff097224 */ /* 0x000fe200078e0a09 */
[----:B------:R0:W-:Y:S01]  /*cbc0*/  STL [R1+0xf4], R0 ;  /* 0x0000f40001007387 */ /* 0x0001e20000100800 */
[C---:B------:R-:W-:Y:S01]  /*cbd0*/  IMAD R8, R11.reuse, R8, R22 ;  /* 0x000000080b087224 */ /* 0x040fe200078e0216 */
[----:B------:R-:W-:Y:S01]  /*cbe0*/  ISETP.GE.AND P6, PT, R4, RZ, PT ;  /* 0x000000ff0400720c */ /* 0x000fe20003fc6270 */
[----:B------:R-:W-:-:S02]  /*cbf0*/  IMAD R10, R11, R9, R10 ;  /* 0x000000090b0a7224 */ /* 0x000fc400078e020a */
[----:B------:R-:W-:Y:S01]  /*cc00*/  IMAD.HI.U32 R9, R14, R15, RZ ;  /* 0x0000000f0e097227 */ /* 0x000fe200078e00ff */
[----:B------:R-:W-:-:S03]  /*cc10*/  ISETP.GT.U32.AND P3, PT, R11, R8, PT ;  /* 0x000000080b00720c */ /* 0x000fc60003f64070 */
[----:B------:R-:W-:Y:S02]  /*cc20*/  IMAD.MOV R9, RZ, RZ, -R9 ;  /* 0x000000ffff097224 */ /* 0x000fe400078e0a09 */
[----:B0-----:R-:W-:Y:S02]  /*cc30*/  IMAD.MOV.U32 R0, RZ, RZ, R18 ;  /* 0x000000ffff007224 */ /* 0x001fe400078e0012 */
[----:B------:R-:W-:Y:S02]  /*cc40*/  @!P5 IMAD.IADD R20, R20, 0x1, -R11 ;  /* 0x000000011414d824 */ /* 0x000fe400078e0a0b */
[----:B------:R-:W-:Y:S01]  /*cc50*/  @!P2 IMAD.MOV R0, RZ, RZ, -R0 ;  /* 0x000000ffff00a224 */ /* 0x000fe200078e0a00 */
[C---:B------:R-:W-:Y:S01]  /*cc60*/  ISETP.GT.U32.AND P2, PT, R11.reuse, R10, PT ;  /* 0x0000000a0b00720c */ /* 0x040fe20003f44070 */
[----:B------:R-:W-:Y:S02]  /*cc70*/  IMAD R15, R11, R9, R15 ;  /* 0x000000090b0f7224 */ /* 0x000fe400078e020f */
[----:B------:R-:W-:Y:S01]  /*cc80*/  @!P3 IMAD.IADD R8, R8, 0x1, -R11 ;  /* 0x000000010808b824 */ /* 0x000fe200078e0a0b */
[----:B------:R0:W-:Y:S01]  /*cc90*/  STL [R1+0xd8], R0 ;  /* 0x0000d80001007387 */ /* 0x0001e20000100800 */
[----:B------:R-:W-:-:S02]  /*cca0*/  VIADD R7, R12, 0x66 ;  /* 0x000000660c077836 */ /* 0x000fc40000000000 */
[C---:B------:R-:W-:Y:S01]  /*ccb0*/  VIADD R13, R12.reuse, 0x62 ;  /* 0x000000620c0d7836 */ /* 0x040fe20000000000 */
[----:B------:R-:W-:Y:S01]  /*ccc0*/  ISETP.GT.U32.AND P3, PT, R11, R8, PT ;  /* 0x000000080b00720c */ /* 0x000fe20003f64070 */
[----:B------:R-:W-:Y:S01]  /*ccd0*/  VIADD R4, R12, 0x64 ;  /* 0x000000640c047836 */ /* 0x000fe20000000000 */
[----:B------:R-:W-:Y:S02]  /*cce0*/  IABS R19, R7 ;  /* 0x0000000700137213 */ /* 0x000fe40000000000 */
[----:B------:R-:W-:Y:S01]  /*ccf0*/  ISETP.GE.AND P5, PT, R7, RZ, PT ;  /* 0x000000ff0700720c */ /* 0x000fe20003fa6270 */
[----:B------:R-:W-:Y:S01]  /*cd00*/  @!P2 IMAD.IADD R10, R10, 0x1, -R11 ;  /* 0x000000010a0aa824 */ /* 0x000fe200078e0a0b */
[----:B------:R-:W-:Y:S01]  /*cd10*/  IABS R17, R13 ;  /* 0x0000000d00117213 */ /* 0x000fe20000000000 */
[----:B0-----:R-:W-:Y:S01]  /*cd20*/  IMAD.MOV.U32 R0, RZ, RZ, R20 ;  /* 0x000000ffff007224 */ /* 0x001fe200078e0014 */
[----:B------:R-:W-:Y:S01]  /*cd30*/  IABS R18, R4 ;  /* 0x0000000400127213 */ /* 0x000fe20000000000 */
[----:B------:R-:W-:Y:S01]  /*cd40*/  IMAD.HI.U32 R7, R14, R19, RZ ;  /* 0x000000130e077227 */ /* 0x000fe200078e00ff */
[----:B------:R-:W-:-:S03]  /*cd50*/  ISETP.GT.U32.AND P2, PT, R11, R10, PT ;  /* 0x0000000a0b00720c */ /* 0x000fc60003f44070 */
[----:B------:R-:W-:Y:S01]  /*cd60*/  @!P4 IMAD.MOV R0, RZ, RZ, -R0 ;  /* 0x000000ffff00c224 */ /* 0x000fe200078e0a00 */
[C---:B------:R-:W-:Y:S01]  /*cd70*/  ISETP.GT.U32.AND P4, PT, R11.reuse, R15, PT ;  /* 0x0000000f0b00720c */ /* 0x040fe20003f84070 */
[----:B------:R-:W-:Y:S02]  /*cd80*/  IMAD.MOV R7, RZ, RZ, -R7 ;  /* 0x000000ffff077224 */ /* 0x000fe400078e0a07 */
[----:B------:R-:W-:Y:S01]  /*cd90*/  IMAD.HI.U32 R9, R14, R17, RZ ;  /* 0x000000110e097227 */ /* 0x000fe200078e00ff */
[----:B------:R0:W-:Y:S03]  /*cda0*/  STL [R1+0x100], R0 ;  /* 0x0001000001007387 */ /* 0x0001e60000100800 */
[----:B------:R-:W-:Y:S01]  /*cdb0*/  @!P3 IMAD.IADD R8, R8, 0x1, -R11 ;  /* 0x000000010808b824 */ /* 0x000fe200078e0a0b */
[----:B------:R-:W-:Y:S01]  /*cdc0*/  ISETP.GE.AND P3, PT, R4, RZ, PT ;  /* 0x000000ff0400720c */ /* 0x000fe20003f66270 */
[----:B------:R-:W-:-:S02]  /*cdd0*/  IMAD R19, R11, R7, R19 ;  /* 0x000000070b137224 */ /* 0x000fc400078e0213 */
[----:B------:R-:W-:-:S04]  /*cde0*/  IMAD.HI.U32 R7, R14, R18, RZ ;  /* 0x000000120e077227 */ /* 0x000fc800078e00ff */
[----:B------:R-:W-:Y:S02]  /*cdf0*/  @!P4 IMAD.IADD R15, R15, 0x1, -R11 ;  /* 0x000000010f0fc824 */ /* 0x000fe400078e0a0b */
[----:B------:R-:W-:Y:S02]  /*ce00*/  IMAD.MOV R9, RZ, RZ, -R9 ;  /* 0x000000ffff097224 */ /* 0x000fe400078e0a09 */
[----:B0-----:R-:W-:Y:S01]  /*ce10*/  IMAD.MOV.U32 R0, RZ, RZ, R8 ;  /* 0x000000ffff007224 */ /* 0x001fe200078e0008 */
[C---:B------:R-:W-:Y:S01]  /*ce20*/  ISETP.GT.U32.AND P4, PT, R11.reuse, R15, PT ;  /* 0x0000000f0b00720c */ /* 0x040fe20003f84070 */
[----:B------:R-:W-:Y:S02]  /*ce30*/  IMAD.MOV R7, RZ, RZ, -R7 ;  /* 0x000000ffff077224 */ /* 0x000fe400078e0a07 */
[C---:B------:R-:W-:Y:S02]  /*ce40*/  IMAD R17, R11.reuse, R9, R17 ;  /* 0x000000090b117224 */ /* 0x040fe400078e0211 */
[----:B------:R-:W-:Y:S01]  /*ce50*/  @!P0 IMAD.MOV R0, RZ, RZ, -R0 ;  /* 0x000000ffff008224 */ /* 0x000fe200078e0a00 */
[C---:B------:R-:W-:Y:S01]  /*ce60*/  ISETP.GT.U32.AND P0, PT, R11.reuse, R19, PT ;  /* 0x000000130b00720c */ /* 0x040fe20003f04070 */
[----:B------:R-:W-:-:S02]  /*ce70*/  IMAD R18, R11, R7, R18 ;  /* 0x000000070b127224 */ /* 0x000fc400078e0212 */
[----:B------:R-:W-:Y:S01]  /*ce80*/  VIADD R4, R12, 0x60 ;  /* 0x000000600c047836 */ /* 0x000fe20000000000 */
[----:B------:R0:W-:Y:S01]  /*ce90*/  STL [R1+0x104], R0 ;  /* 0x0001040001007387 */ /* 0x0001e20000100800 */
[--C-:B------:R-:W-:Y:S01]  /*cea0*/  @!P2 IMAD.IADD R10, R10, 0x1, -R11.reuse ;  /* 0x000000010a0aa824 */ /* 0x100fe200078e0a0b */
[----:B------:R-:W-:Y:S01]  /*ceb0*/  ISETP.GT.U32.AND P2, PT, R11, R18, PT ;  /* 0x000000120b00720c */ /* 0x000fe20003f44070 */
[--C-:B------:R-:W-:Y:S01]  /*cec0*/  @!P4 IMAD.IADD R15, R15, 0x1, -R11.reuse ;  /* 0x000000010f0fc824 */ /* 0x100fe200078e0a0b */
[----:B------:R-:W-:Y:S01]  /*ced0*/  ISETP.GT.U32.AND P4, PT, R11, R17, PT ;  /* 0x000000110b00720c */ /* 0x000fe20003f84070 */
[C---:B------:R-:W-:Y:S01]  /*cee0*/  VIADD R8, R12.reuse, 0x5e ;  /* 0x0000005e0c087836 */ /* 0x040fe20000000000 */
[----:B------:R-:W-:Y:S01]  /*cef0*/  IABS R16, R4 ;  /* 0x0000000400107213 */ /* 0x000fe20000000000 */
[----:B------:R-:W-:Y:S02]  /*cf00*/  VIADD R7, R12, 0x5c ;  /* 0x0000005c0c077836 */ /* 0x000fe40000000000 */
[----:B------:R-:W-:Y:S01]  /*cf10*/  @!P0 IMAD.IADD R19, R19, 0x1, -R11 ;  /* 0x0000000113138824 */ /* 0x000fe200078e0a0b */
[----:B------:R-:W-:Y:S01]  /*cf20*/  IABS R20, R8 ;  /* 0x0000000800147213 */ /* 0x000fe20000000000 */
[----:B0-----:R-:W-:Y:S01]  /*cf30*/  IMAD.MOV.U32 R0, RZ, RZ, R10 ;  /* 0x000000ffff007224 */ /* 0x001fe200078e000a */
[----:B------:R-:W-:Y:S01]  /*cf40*/  IABS R9, R7 ;  /* 0x0000000700097213 */ /* 0x000fe20000000000 */
[----:B------:R-:W-:Y:S01]  /*cf50*/  IMAD.HI.U32 R21, R14, R16, RZ ;  /* 0x000000100e157227 */ /* 0x000fe200078e00ff */
[----:B------:R-:W-:-:S03]  /*cf60*/  ISETP.GT.U32.AND P0, PT, R11, R19, PT ;  /* 0x000000130b00720c */ /* 0x000fc60003f04070 */
[----:B------:R-:W-:Y:S02]  /*cf70*/  @!P1 IMAD.MOV R0, RZ, RZ, -R0 ;  /* 0x000000ffff009224 */ /* 0x000fe400078e0a00 */
[----:B------:R-:W-:Y:S02]  /*cf80*/  @!P4 IMAD.IADD R17, R17, 0x1, -R11 ;  /* 0x000000011111c824 */ /* 0x000fe400078e0a0b */
[----:B------:R-:W-:Y:S01]  /*cf90*/  IMAD.MOV R21, RZ, RZ, -R21 ;  /* 0x000000ffff157224 */ /* 0x000fe200078e0a15 */
[----:B------:R0:W-:Y:S01]  /*cfa0*/  STL [R1+0xfc], R0 ;  /* 0x0000fc0001007387 */ /* 0x0001e20000100800 */
[----:B------:R-:W-:Y:S01]  /*cfb0*/  IMAD.MOV.U32 R10, RZ, RZ, R20 ;  /* 0x000000ffff0a7224 */ /* 0x000fe200078e0014 */
[----:B------:R-:W-:Y:S01]  /*cfc0*/  ISETP.GT.U32.AND P4, PT, R11, R17, PT ;  /* 0x000000110b00720c */ /* 0x000fe20003f84070 */
[----:B------:R-:W-:Y:S01]  /*cfd0*/  @!P2 IMAD.IADD R18, R18, 0x1, -R11 ;  /* 0x000000011212a824 */ /* 0x000fe200078e0a0b */
[----:B------:R-:W-:Y:S01]  /*cfe0*/  ISETP.GE.AND P2, PT, R13, RZ, PT ;  /* 0x000000ff0d00720c */ /* 0x000fe20003f46270 */
[----:B------:R-:W-:-:S02]  /*cff0*/  IMAD R13, R11, R21, R16 ;  /* 0x000000150b0d7224 */ /* 0x000fc400078e0210 */
[----:B------:R-:W-:Y:S01]  /*d000*/  IMAD.HI.U32 R16, R14, R10, RZ ;  /* 0x0000000a0e107227 */ /* 0x000fe200078e00ff */
[----:B------:R-:W-:-:S03]  /*d010*/  ISETP.GT.U32.AND P1, PT, R11, R18, PT ;  /* 0x000000120b00720c */ /* 0x000fc60003f24070 */
[----:B0-----:R-:W-:Y:S02]  /*d020*/  IMAD.MOV.U32 R0, RZ, RZ, R15 ;  /* 0x000000ffff007224 */ /* 0x001fe400078e000f */
[----:B------:R-:W-:Y:S02]  /*d030*/  IMAD.MOV R20, RZ, RZ, -R16 ;  /* 0x000000ffff147224 */ /* 0x000fe400078e0a10 */
[----:B------:R-:W-:Y:S01]  /*d040*/  @!P6 IMAD.MOV R0, RZ, RZ, -R0 ;  /* 0x000000ffff00e224 */ /* 0x000fe200078e0a00 */
[----:B------:R-:W-:Y:S01]  /*d050*/  ISETP.GE.AND P6, PT, R4, RZ, PT ;  /* 0x000000ff0400720c */ /* 0x000fe20003fc6270 */
[----:B------:R-:W-:-:S03]  /*d060*/  IMAD.HI.U32 R4, R14, R9, RZ ;  /* 0x000000090e047227 */ /* 0x000fc600078e00ff */
[----:B------:R0:W-:Y:S01]  /*d070*/  STL [R1+0xe0], R0 ;  /* 0x0000e00001007387 */ /* 0x0001e20000100800 */
[----:B------:R-:W-:Y:S02]  /*d080*/  IMAD R10, R11, R20, R10 ;  /* 0x000000140b0a7224 */ /* 0x000fe400078e020a */
[--C-:B------:R-:W-:Y:S01]  /*d090*/  @!P0 IMAD.IADD R19, R19, 0x1, -R11.reuse ;  /* 0x0000000113138824 */ /* 0x100fe200078e0a0b */
[----:B------:R-:W-:Y:S01]  /*d0a0*/  ISETP.GT.U32.AND P0, PT, R11, R13, PT ;  /* 0x0000000d0b00720c */ /* 0x000fe20003f04070 */
[----:B------:R-:W-:Y:S02]  /*d0b0*/  IMAD.MOV R16, RZ, RZ, -R4 ;  /* 0x000000ffff107224 */ /* 0x000fe400078e0a04 */
[----:B------:R-:W-:Y:S01]  /*d0c0*/  @!P4 IMAD.IADD R17, R17, 0x1, -R11 ;  /* 0x000000011111c824 */ /* 0x000fe200078e0a0b */
[C---:B------:R-:W-:Y:S01]  /*d0d0*/  ISETP.GT.U32.AND P4, PT, R11.reuse, R10, PT ;  /* 0x0000000a0b00720c */ /* 0x040fe20003f84070 */
[----:B------:R-:W-:Y:S02]  /*d0e0*/  IMAD R9, R11, R16, R9 ;  /* 0x000000100b097224 */ /* 0x000fe400078e0209 */
[----:B------:R-:W-:-:S02]  /*d0f0*/  IMAD.MOV.U32 R5, RZ, RZ, R19 ;  /* 0x000000ffff057224 */ /* 0x000fc400078e0013 */
[----:B------:R-:W-:Y:S01]  /*d100*/  @!P1 IMAD.IADD R18, R18, 0x1, -R11 ;  /* 0x0000000112129824 */ /* 0x000fe200078e0a0b */
[----:B------:R-:W-:Y:S01]  /*d110*/  ISETP.GE.AND P1, PT, R8, RZ, PT ;  /* 0x000000ff0800720c */ /* 0x000fe20003f26270 */
[----:B------:R-:W-:Y:S01]  /*d120*/  @!P5 IMAD.MOV R5, RZ, RZ, -R5 ;  /* 0x000000ffff05d224 */ /* 0x000fe200078e0a05 */
[----:B------:R-:W-:Y:S01]  /*d130*/  ISETP.GT.U32.AND P5, PT, R11, R9, PT ;  /* 0x000000090b00720c */ /* 0x000fe20003fa4070 */
[C---:B------:R-:W-:Y:S02]  /*d140*/  VIADD R4, R12.reuse, 0x58 ;  /* 0x000000580c047836 */ /* 0x040fe40000000000 */
[----:B------:R-:W-:Y:S01]  /*d150*/  VIADD R15, R12, 0x5a ;  /* 0x0000005a0c0f7836 */ /* 0x000fe20000000000 */
[----:B------:R-:W-:Y:S01]  /*d160*/  STL [R1+0xe4], R5 ;  /* 0x0000e40501007387 */ /* 0x000fe20000100800 */
[----:B------:R-:W-:Y:S01]  /*d170*/  IMAD.MOV.U32 R3, RZ, RZ, R18 ;  /* 0x000000ffff037224 */ /* 0x000fe200078e0012 */
[----:B------:R-:W-:Y:S01]  /*d180*/  IABS R16, R4 ;  /* 0x0000000400107213 */ /* 0x000fe20000000000 */
[--C-:B------:R-:W-:Y:S01]  /*d190*/  @!P4 IMAD.IADD R10, R10, 0x1, -R11.reuse ;  /* 0x000000010a0ac824 */ /* 0x100fe200078e0a0b */
[----:B------:R-:W-:Y:S01]  /*d1a0*/  IABS R8, R15 ;  /* 0x0000000f00087213 */ /* 0x000fe20000000000 */
[----:B------:R-:W-:-:S02]  /*d1b0*/  @!P0 IMAD.IADD R13, R13, 0x1, -R11 ;  /* 0x000000010d0d8824 */ /* 0x000fc400078e0a0b */
[----:B------:R-:W-:Y:S01]  /*d1c0*/  @!P3 IMAD.MOV R3, RZ, RZ, -R3 ;  /* 0x000000ffff03b224 */ /* 0x000fe200078e0a03 */
[----:B------:R-:W-:Y:S01]  /*d1d0*/  ISETP.GE.AND P3, PT, R7, RZ, PT ;  /* 0x000000ff0700720c */ /* 0x000fe20003f66270 */
[----:B------:R-:W-:Y:S01]  /*d1e0*/  IMAD.MOV.U32 R7, RZ, RZ, R16 ;  /* 0x000000ffff077224 */ /* 0x000fe200078e0010 */
[----:B------:R-:W-:Y:S01]  /*d1f0*/  ISETP.GT.U32.AND P4, PT, R11, R10, PT ;  /* 0x0000000a0b00720c */ /* 0x000fe20003f84070 */
[----:B------:R-:W-:Y:S01]  /*d200*/  @!P5 IMAD.IADD R9, R9, 0x1, -R11 ;  /* 0x000000010909d824 */ /* 0x000fe200078e0a0b */
[C---:B------:R-:W-:Y:S01]  /*d210*/  ISETP.GT.U32.AND P0, PT, R11.reuse, R13, PT ;  /* 0x0000000d0b00720c */ /* 0x040fe20003f04070 */
[----:B------:R-:W-:Y:S01]  /*d220*/  IMAD.HI.U32 R16, R14, R8, RZ ;  /* 0x000000080e107227 */ /* 0x000fe200078e00ff */
[----:B------:R-:W-:Y:S02]  /*d230*/  STL [R1+0xec], R3 ;  /* 0x0000ec0301007387 */ /* 0x000fe40000100800 */
[----:B------:R-:W-:Y:S01]  /*d240*/  ISETP.GT.U32.AND P5, PT, R11, R9, PT ;  /* 0x000000090b00720c */ /* 0x000fe20003fa4070 */
[----:B0-----:R-:W-:-:S02]  /*d250*/  IMAD.MOV.U32 R0, RZ, RZ, R17 ;  /* 0x000000ffff007224 */ /* 0x001fc400078e0011 */
[----:B------:R-:W-:Y:S02]  /*d260*/  IMAD.MOV R16, RZ, RZ, -R16 ;  /* 0x000000ffff107224 */ /* 0x000fe400078e0a10 */
[----:B------:R-:W-:-:S04]  /*d270*/  IMAD.HI.U32 R17, R14, R7, RZ ;  /* 0x000000070e117227 */ /* 0x000fc800078e00ff */
[----:B------:R-:W-:Y:S01]  /*d280*/  @!P2 IMAD.MOV R0, RZ, RZ, -R0 ;  /* 0x000000ffff00a224 */ /* 0x000fe200078e0a00 */
[----:B------:R-:W-:Y:S01]  /*d290*/  ISETP.GE.AND P2, PT, R15, RZ, PT ;  /* 0x000000ff0f00720c */ /* 0x000fe20003f46270 */
[C---:B------:R-:W-:Y:S02]  /*d2a0*/  IMAD R8, R11.reuse, R16, R8 ;  /* 0x000000100b087224 */ /* 0x040fe400078e0208 */
[----:B------:R-:W-:Y:S01]  /*d2b0*/  IMAD.MOV R17, RZ, RZ, -R17 ;  /* 0x000000ffff117224 */ /* 0x000fe200078e0a11 */
[----:B------:R0:W-:Y:S01]  /*d2c0*/  STL [R1+0xf0], R0 ;  /* 0x0000f00001007387 */ /* 0x0001e20000100800 */
[----:B------:R-:W-:Y:S02]  /*d2d0*/  VIADD R15, R12, 0x56 ;  /* 0x000000560c0f7836 */ /* 0x000fe40000000000 */
[--C-:B------:R-:W-:Y:S01]  /*d2e0*/  @!P4 IMAD.IADD R10, R10, 0x1, -R11.reuse ;  /* 0x000000010a0ac824 */ /* 0x100fe200078e0a0b */
[----:B------:R-:W-:Y:S01]  /*d2f0*/  ISETP.GT.U32.AND P4, PT, R11, R8, PT ;  /* 0x000000080b00720c */ /* 0x000fe20003f84070 */
[----:B------:R-:W-:Y:S01]  /*d300*/  @!P0 IMAD.IADD R13, R13, 0x1, -R11 ;  /* 0x000000010d0d8824 */ /* 0x000fe200078e0a0b */
[----:B------:R-:W-:Y:S01]  /*d310*/  ISETP.GE.AND P0, PT, R4, RZ, PT ;  /* 0x000000ff0400720c */ /* 0x000fe20003f06270 */
[----:B------:R-:W-:Y:S01]  /*d320*/  IMAD R7, R11, R17, R7 ;  /* 0x000000110b077224 */ /* 0x000fe200078e0207 */
[----:B------:R-:W-:Y:S01]  /*d330*/  IABS R4, R15 ;  /* 0x0000000f00047213 */ /* 0x000fe20000000000 */
[----:B------:R-:W-:-:S02]  /*d340*/  @!P5 IMAD.IADD R9, R9, 0x1, -R11 ;  /* 0x000000010909d824 */ /* 0x000fc400078e0a0b */
[----:B0-----:R-:W-:Y:S01]  /*d350*/  IMAD.MOV.U32 R0, RZ, RZ, R13 ;  /* 0x000000ffff007224 */ /* 0x001fe200078e000d */
[----:B------:R-:W-:Y:S01]  /*d360*/  ISETP.GT.U32.AND P5, PT, R11, R7, PT ;  /* 0x000000070b00720c */ /* 0x000fe20003fa4070 */
[----:B------:R-:W-:-:S04]  /*d370*/  IMAD.HI.U32 R21, R14, R4, RZ ;  /* 0x000000040e157227 */ /* 0x000fc800078e00ff */
[----:B------:R-:W-:Y:S02]  /*d380*/  IMAD.MOV R21, RZ, RZ, -R21 ;  /* 0x000000ffff157224 */ /* 0x000fe400078e0a15 */
[----:B------:R-:W-:Y:S02]  /*d390*/  @!P6 IMAD.MOV R0, RZ, RZ, -R0 ;  /* 0x000000ffff00e224 */ /* 0x000fe400078e0a00 */
[--C-:B------:R-:W-:Y:S02]  /*d3a0*/  @!P4 IMAD.IADD R8, R8, 0x1, -R11.reuse ;  /* 0x000000010808c824 */ /* 0x100fe400078e0a0b */
[C---:B------:R-:W-:Y:S01]  /*d3b0*/  VIADD R18, R12.reuse, 0x50 ;  /* 0x000000500c127836 */ /* 0x040fe20000000000 */
[----:B------:R0:W-:Y:S01]  /*d3c0*/  STL [R1+0xdc], R0 ;  /* 0x0000dc0001007387 */ /* 0x0001e20000100800 */
[C---:B------:R-:W-:Y:S01]  /*d3d0*/  IMAD R4, R11.reuse, R21, R4 ;  /* 0x000000150b047224 */ /* 0x040fe200078e0204 */
[----:B------:R-:W-:Y:S01]  /*d3e0*/  ISETP.GT.U32.AND P6, PT, R11, R8, PT ;  /* 0x000000080b00720c */ /* 0x000fe20003fc4070 */
[C---:B------:R-:W-:Y:S01]  /*d3f0*/  VIADD R16, R12.reuse, 0x54 ;  /* 0x000000540c107836 */ /* 0x040fe20000000000 */
[----:B------:R-:W-:Y:S01]  /*d400*/  IABS R22, R18 ;  /* 0x0000001200167213 */ /* 0x000fe20000000000 */
[----:B------:R-:W-:Y:S01]  /*d410*/  @!P5 IMAD.IADD R7, R7, 0x1, -R11 ;  /* 0x000000010707d824 */ /* 0x000fe200078e0a0b */
[----:B------:R-:W-:Y:S01]  /*d420*/  ISETP.GT.U32.AND P4, PT, R11, R4, PT ;  /* 0x000000040b00720c */ /* 0x000fe20003f84070 */
[C---:B------:R-:W-:Y:S01]  /*d430*/  VIADD R17, R12.reuse, 0x52 ;  /* 0x000000520c117836 */ /* 0x040fe20000000000 */
[----:B------:R-:W-:Y:S01]  /*d440*/  IABS R19, R16 ;  /* 0x0000001000137213 */ /* 0x000fe20000000000 */
[----:B------:R-:W-:Y:S01]  /*d450*/  VIADD R21, R12, 0x4e ;  /* 0x0000004e0c157836 */ /* 0x000fe20000000000 */
[----:B------:R-:W-:Y:S01]  /*d460*/  ISETP.GE.AND P5, PT, R15, RZ, PT ;  /* 0x000000ff0f00720c */ /* 0x000fe20003fa6270 */
[----:B0-----:R-:W-:Y:S01]  /*d470*/  IMAD.MOV.U32 R0, RZ, RZ, R10 ;  /* 0x000000ffff007224 */ /* 0x001fe200078e000a */
[----:B------:R-:W-:Y:S01]  /*d480*/  IABS R20, R17 ;  /* 0x0000001100147213 */ /* 0x000fe20000000000 */
[----:B------:R-:W-:Y:S01]  /*d490*/  IMAD.HI.U32 R15, R14, R22, RZ ;  /* 0x000000160e0f7227 */ /* 0x000fe200078e00ff */
[----:B------:R-:W-:-:S03]  /*d4a0*/  IABS R13, R21 ;  /* 0x00000015000d7213 */ /* 0x000fc60000000000 */
[----:B------:R-:W-:Y:S01]  /*d4b0*/  @!P1 IMAD.MOV R0, RZ, RZ, -R0 ;  /* 0x000000ffff009224 */ /* 0x000fe200078e0a00 */
[----:B------:R-:W-:Y:S01]  /*d4c0*/  ISETP.GT.U32.AND P1, PT, R11, R7, PT ;  /* 0x000000070b00720c */ /* 0x000fe20003f24070 */
[----:B------:R-:W-:-:S03]  /*d4d0*/  IMAD.HI.U32 R23, R14, R19, RZ ;  /* 0x000000130e177227 */ /* 0x000fc600078e00ff */
[----:B------:R0:W-:Y:S01]  /*d4e0*/  STL [R1+0xd4], R0 ;  /* 0x0000d40001007387 */ /* 0x0001e20000100800 */
[----:B------:R-:W-:Y:S02]  /*d4f0*/  IMAD.MOV R15, RZ, RZ, -R15 ;  /* 0x000000ffff0f7224 */ /* 0x000fe400078e0a0f */
[----:B------:R-:W-:Y:S02]  /*d500*/  @!P6 IMAD.IADD R8, R8, 0x1, -R11 ;  /* 0x000000010808e824 */ /* 0x000fe400078e0a0b */
[----:B------:R-:W-:-:S04]  /*d510*/  IMAD.HI.U32 R24, R14, R20, RZ ;  /* 0x000000140e187227 */ /* 0x000fc800078e00ff */
[----:B------:R-:W-:Y:S02]  /*d520*/  IMAD.MOV R23, RZ, RZ, -R23 ;  /* 0x000000ffff177224 */ /* 0x000fe400078e0a17 */
[C---:B------:R-:W-:Y:S02]  /*d530*/  IMAD R22, R11.reuse, R15, R22 ;  /* 0x0000000f0b167224 */ /* 0x040fe400078e0216 */
[----:B------:R-:W-:Y:S02]  /*d540*/  @!P4 IMAD.IADD R4, R4, 0x1, -R11 ;  /* 0x000000010404c824 */ /* 0x000fe400078e0a0b */
[----:B------:R-:W-:Y:S02]  /*d550*/  IMAD.MOV.U32 R3, RZ, RZ, R9 ;  /* 0x000000ffff037224 */ /* 0x000fe400078e0009 */
[----:B0-----:R-:W-:Y:S01]  /*d560*/  IMAD.MOV.U32 R0, RZ, RZ, R8 ;  /* 0x000000ffff007224 */ /* 0x001fe200078e0008 */
[----:B------:R-:W-:Y:S01]  /*d570*/  ISETP.GT.U32.AND P4, PT, R11, R4, PT ;  /* 0x000000040b00720c */ /* 0x000fe20003f84070 */
[----:B------:R-:W-:-:S02]  /*d580*/  IMAD.MOV R24, RZ, RZ, -R24 ;  /* 0x000000ffff187224 */ /* 0x000fc400078e0a18 */
[----:B------:R-:W-:Y:S02]  /*d590*/  IMAD R19, R11, R23, R19 ;  /* 0x000000170b137224 */ /* 0x000fe400078e0213 */
[----:B------:R-:W-:Y:S01]  /*d5a0*/  @!P1 IMAD.IADD R7, R7, 0x1, -R11 ;  /* 0x0000000107079824 */ /* 0x000fe200078e0a0b */
[C---:B------:R-:W-:Y:S01]  /*d5b0*/  ISETP.GT.U32.AND P1, PT, R11.reuse, R22, PT ;  /* 0x000000160b00720c */ /* 0x040fe20003f24070 */
[----:B------:R-:W-:Y:S01]  /*d5c0*/  @!P3 IMAD.MOV R3, RZ, RZ, -R3 ;  /* 0x000000ffff03b224 */ /* 0x000fe200078e0a03 */
[C---:B------:R-:W-:Y:S01]  /*d5d0*/  ISETP.GT.U32.AND P6, PT, R11.reuse, R19, PT ;  /* 0x000000130b00720c */ /* 0x040fe20003fc4070 */
[----:B------:R-:W-:Y:S01]  /*d5e0*/  @!P2 IMAD.MOV R0, RZ, RZ, -R0 ;  /* 0x000000ffff00a224 */ /* 0x000fe200078e0a00 */
[----:B------:R-:W-:Y:S01]  /*d5f0*/  ISETP.GE.AND P2, PT, R16, RZ, PT ;  /* 0x000000ff1000720c */ /* 0x000fe20003f46270 */
[----:B------:R-:W-:Y:S01]  /*d600*/  IMAD R20, R11, R24, R20 ;  /* 0x000000180b147224 */ /* 0x000fe200078e0214 */
[----:B------:R-:W-:Y:S01]  /*d610*/  STL [R1+0xc4], R3 ;  /* 0x0000c40301007387 */ /* 0x000fe20000100800 */
[----:B------:R-:W-:-:S03]  /*d620*/  IMAD.HI.U32 R8, R14, R13, RZ ;  /* 0x0000000d0e087227 */ /* 0x000fc600078e00ff */
[----:B------:R0:W-:Y:S01]  /*d630*/  STL [R1+0xb4], R0 ;  /* 0x0000b40001007387 */ /* 0x0001e20000100800 */
[C---:B------:R-:W-:Y:S01]  /*d640*/  ISETP.GT.U32.AND P3, PT, R11.reuse, R20, PT ;  /* 0x000000140b00720c */ /* 0x040fe20003f64070 */
[----:B------:R-:W-:Y:S02]  /*d650*/  IMAD.MOV R9, RZ, RZ, -R8 ;  /* 0x000000ffff097224 */ /* 0x000fe400078e0a08 */
[----:B------:R-:W-:Y:S02]  /*d660*/  VIADD R8, R12, 0x4c ;  /* 0x0000004c0c087836 */ /* 0x000fe40000000000 */
[--C-:B------:R-:W-:Y:S02]  /*d670*/  @!P1 IMAD.IADD R22, R22, 0x1, -R11.reuse ;  /* 0x0000000116169824 */ /* 0x100fe400078e0a0b */
[----:B------:R-:W-:Y:S01]  /*d680*/  @!P4 IMAD.IADD R4, R4, 0x1, -R11 ;  /* 0x000000010404c824 */ /* 0x000fe200078e0a0b */
[----:B------:R-:W-:Y:S01]  /*d690*/  IABS R16, R8 ;  /* 0x0000000800107213 */ /* 0x000fe20000000000 */
[----:B0-----:R-:W-:Y:S01]  /*d6a0*/  IMAD.MOV.U32 R0, RZ, RZ, R7 ;  /* 0x000000ffff007224 */ /* 0x001fe200078e0007 */
[----:B------:R-:W-:Y:S01]  /*d6b0*/  ISETP.GT.U32.AND P1, PT, R11, R22, PT ;  /* 0x000000160b00720c */ /* 0x000fe20003f24070 */
[--C-:B------:R-:W-:Y:S01]  /*d6c0*/  @!P6 IMAD.IADD R19, R19, 0x1, -R11.reuse ;  /* 0x000000011313e824 */ /* 0x100fe200078e0a0b */
[----:B------:R-:W-:Y:S01]  /*d6d0*/  ISETP.GE.AND P4, PT, R17, RZ, PT ;  /* 0x000000ff1100720c */ /* 0x000fe20003f86270 */
[----:B------:R-:W-:Y:S01]  /*d6e0*/  @!P0 IMAD.MOV R0, RZ, RZ, -R0 ;  /* 0x000000ffff008224 */ /* 0x000fe200078e0a00 */
[----:B------:R-:W-:Y:S01]  /*d6f0*/  ISETP.GE.AND P6, PT, R18, RZ, PT ;  /* 0x000000ff1200720c */ /* 0x000fe20003fc6270 */
[----:B------:R-:W-:Y:S01]  /*d700*/  @!P3 IMAD.IADD R20, R20, 0x1, -R11 ;  /* 0x000000011414b824 */ /* 0x000fe200078e0a0b */
[C---:B------:R-:W-:Y:S01]  /*d710*/  ISETP.GT.U32.AND P3, PT, R11.reuse, R19, PT ;  /* 0x000000130b00720c */ /* 0x040fe20003f64070 */
[C---:B------:R-:W-:Y:S01]  /*d720*/  IMAD R13, R11.reuse, R9, R13 ;  /* 0x000000090b0d7224 */ /* 0x040fe200078e020d */
[----:B------:R0:W-:Y:S01]  /*d730*/  STL [R1+0xb0], R0 ;  /* 0x0000b00001007387 */ /* 0x0001e20000100800 */
[C---:B------:R-:W-:Y:S01]  /*d740*/  VIADD R10, R12.reuse, 0x4a ;  /* 0x0000004a0c0a7836 */ /* 0x040fe20000000000 */
[----:B------:R-:W-:Y:S01]  /*d750*/  ISETP.GT.U32.AND P0, PT, R11, R20, PT ;  /* 0x000000140b00720c */ /* 0x000fe20003f04070 */
[----:B------:R-:W-:-:S02]  /*d760*/  VIADD R9, R12, 0x48 ;  /* 0x000000480c097836 */ /* 0x000fc40000000000 */
[----:B------:R-:W-:Y:S01]  /*d770*/  @!P1 IMAD.IADD R22, R22, 0x1, -R11 ;  /* 0x0000000116169824 */ /* 0x000fe200078e0a0b */
[----:B------:R-:W-:Y:S01]  /*d780*/  IABS R15, R10 ;  /* 0x0000000a000f7213 */ /* 0x000fe20000000000 */
[C---:B------:R-:W-:Y:S01]  /*d790*/  VIADD R24, R12.reuse, 0x26 ;  /* 0x000000260c187836 */ /* 0x040fe20000000000 */
[----:B------:R-:W-:Y:S01]  /*d7a0*/  IABS R17, R9 ;  /* 0x0000000900117213 */ /* 0x000fe20000000000 */
[----:B------:R-:W-:Y:S02]  /*d7b0*/  VIADD R5, R12, 0xe ;  /* 0x0000000e0c057836 */ /* 0x000fe40000000000 */
[----:B0-----:R-:W-:Y:S02]  /*d7c0*/  IMAD.MOV.U32 R0, RZ, RZ, R4 ;  /* 0x000000ffff007224 */ /* 0x001fe400078e0004 */
[----:B------:R-:W-:-:S04]  /*d7d0*/  IMAD.HI.U32 R4, R14, R16, RZ ;  /* 0x000000100e047227 */ /* 0x000fc800078e00ff */
[----:B------:R-:W-:Y:S02]  /*d7e0*/  IMAD.MOV R4, RZ, RZ, -R4 ;  /* 0x000000ffff047224 */ /* 0x000fe400078e0a04 */
[----:B------:R-:W-:Y:S01]  /*d7f0*/  @!P5 IMAD.MOV R0, RZ, RZ, -R0 ;  /* 0x000000ffff00d224 */ /* 0x000fe200078e0a00 */
[C---:B------:R-:W-:Y:S01]  /*d800*/  ISETP.GT.U32.AND P5, PT, R11.reuse, R13, PT ;  /* 0x0000000d0b00720c */ /* 0x040fe20003fa4070 */
[----:B------:R-:W-:Y:S02]  /*d810*/  IMAD R16, R11, R4, R16 ;  /* 0x000000040b107224 */ /* 0x000fe400078e0210 */
[--C-:B------:R-:W-:Y:S01]  /*d820*/  @!P3 IMAD.IADD R19, R19, 0x1, -R11.reuse ;  /* 0x000000011313b824 */ /* 0x100fe200078e0a0b */
[----:B------:R0:W-:Y:S01]  /*d830*/  STL [R1+0xac], R0 ;  /* 0x0000ac0001007387 */ /* 0x0001e20000100800 */
[----:B------:R-:W-:Y:S01]  /*d840*/  IMAD.HI.U32 R7, R14, R15, RZ ;  /* 0x0000000f0e077227 */ /* 0x000fe200078e00ff */
[----:B------:R-:W-:Y:S02]  /*d850*/  ISETP.GT.U32.AND P1, PT, R11, R16, PT ;  /* 0x000000100b00720c */ /* 0x000fe40003f24070 */
[----:B------:R-:W-:Y:S01]  /*d860*/  ISETP.GE.AND P3, PT, R21, RZ, PT ;  /* 0x000000ff1500720c */ /* 0x000fe20003f66270 */
[----:B------:R-:W-:Y:S01]  /*d870*/  @!P0 IMAD.IADD R20, R20, 0x1, -R11 ;  /* 0x0000000114148824 */ /* 0x000fe200078e0a0b */
[----:B------:R-:W-:Y:S01]  /*d880*/  ISETP.GE.AND P0, PT, R8, RZ, PT ;  /* 0x000000ff0800720c */ /* 0x000fe20003f06270 */
[----:B------:R-:W-:-:S02]  /*d890*/  IMAD.MOV R7, RZ, RZ, -R7 ;  /* 0x000000ffff077224 */ /* 0x000fc400078e0a07 */
[----:B------:R-:W-:Y:S01]  /*d8a0*/  @!P5 IMAD.IADD R13, R13, 0x1, -R11 ;  /* 0x000000010d0dd824 */ /* 0x000fe200078e0a0b */
[----:B------:R-:W-:Y:S01]  /*d8b0*/  ISETP.GE.AND P5, PT, R10, RZ, PT ;  /* 0x000000ff0a00720c */ /* 0x000fe20003fa6270 */
[----:B0-----:R-:W-:Y:S02]  /*d8c0*/  IMAD.MOV.U32 R0, RZ, RZ, R19 ;  /* 0x000000ffff007224 */ /* 0x001fe400078e0013 */
[C---:B------:R-:W-:Y:S02]  /*d8d0*/  IMAD R15, R11.reuse, R7, R15 ;  /* 0x000000070b0f7224 */ /* 0x040fe400078e020f */
[----:B------:R-:W-:Y:S02]  /*d8e0*/  @!P2 IMAD.MOV R0, RZ, RZ, -R0 ;  /* 0x000000ffff00a224 */ /* 0x000fe400078e0a00 */
[----:B------:R-:W-:Y:S02]  /*d8f0*/  IMAD.MOV.U32 R3, RZ, RZ, R20 ;  /* 0x000000ffff037224 */ /* 0x000fe400078e0014 */
[----:B------:R-:W-:Y:S01]  /*d900*/  @!P1 IMAD.IADD R16, R16, 0x1, -R11 ;  /* 0x0000000110109824 */ /* 0x000fe200078e0a0b */
[C---:B------:R-:W-:Y:S01]  /*d910*/  ISETP.GT.U32.AND P1, PT, R11.reuse, R13, PT ;  /* 0x0000000d0b00720c */ /* 0x040fe20003f24070 */
[----:B------:R-:W-:Y:S01]  /*d920*/  IMAD.HI.U32 R23, R14, R17, RZ ;  /* 0x000000110e177227 */ /* 0x000fe200078e00ff */
[----:B------:R0:W-:Y:S02]  /*d930*/  STL [R1+0xa8], R0 ;  /* 0x0000a80001007387 */ /* 0x0001e40000100800 */
[C---:B------:R-:W-:Y:S01]  /*d940*/  ISETP.GT.U32.AND P2, PT, R11.reuse, R16, PT ;  /* 0x000000100b00720c */ /* 0x040fe20003f44070 */
[----:B------:R-:W-:Y:S01]  /*d950*/  @!P4 IMAD.MOV R3, RZ, RZ, -R3 ;  /* 0x000000ffff03c224 */ /* 0x000fe200078e0a03 */
[----:B------:R-:W-:Y:S01]  /*d960*/  ISETP.GT.U32.AND P4, PT, R11, R15, PT ;  /* 0x0000000f0b00720c */ /* 0x000fe20003f84070 */
[----:B------:R-:W-:-:S02]  /*d970*/  IMAD.MOV R19, RZ, RZ, -R23 ;  /* 0x000000ffff137224 */ /* 0x000fc400078e0a17 */
[C---:B------:R-:W-:Y:S01]  /*d980*/  VIADD R8, R12.reuse, 0x42 ;  /* 0x000000420c087836 */ /* 0x040fe20000000000 */
[----:B------:R-:W-:Y:S01]  /*d990*/  STL [R1+0xa4], R3 ;  /* 0x0000a40301007387 */ /* 0x000fe20000100800 */
[C---:B------:R-:W-:Y:S02]  /*d9a0*/  VIADD R4, R12.reuse, 0x46 ;  /* 0x000000460c047836 */ /* 0x040fe40000000000 */
[----:B0-----:R-:W-:Y:S01]  /*d9b0*/  IMAD.MOV.U32 R0, RZ, RZ, R22 ;  /* 0x000000ffff007224 */ /* 0x001fe200078e0016 */
[----:B------:R-:W-:Y:S01]  /*d9c0*/  IABS R7, R8 ;  /* 0x0000000800077213 */ /* 0x000fe20000000000 */
[----:B------:R-:W-:Y:S01]  /*d9d0*/  VIADD R10, R12, 0x44 ;  /* 0x000000440c0a7836 */ /* 0x000fe20000000000 */
[----:B------:R-:W-:Y:S01]  /*d9e0*/  IABS R21, R4 ;  /* 0x0000000400157213 */ /* 0x000fe20000000000 */
[----:B------:R-:W-:Y:S01]  /*d9f0*/  @!P6 IMAD.MOV R0, RZ, RZ, -R0 ;  /* 0x000000ffff00e224 */ /* 0x000fe200078e0a00 */
[----:B------:R-:W-:Y:S01]  /*da00*/  ISETP.GE.AND P6, PT, R9, RZ, PT ;  /* 0x000000ff0900720c */ /* 0x000fe20003fc6270 */
[----:B------:R-:W-:Y:S01]  /*da10*/  IMAD R9, R11, R19, R17 ;  /* 0x000000130b097224 */ /* 0x000fe200078e0211 */
[----:B------:R-:W-:Y:S01]  /*da20*/  IABS R18, R10 ;  /* 0x0000000a00127213 */ /* 0x000fe20000000000 */
[--C-:B------:R-:W-:Y:S01]  /*da30*/  @!P1 IMAD.IADD R13, R13, 0x1, -R11.reuse ;  /* 0x000000010d0d9824 */ /* 0x100fe200078e0a0b */
[----:B------:R0:W-:Y:S01]  /*da40*/  STL [R1+0xa0], R0 ;  /* 0x0000a00001007387 */ /* 0x0001e20000100800 */
[----:B------:R-:W-:Y:S01]  /*da50*/  @!P4 IMAD.IADD R15, R15, 0x1, -R11 ;  /* 0x000000010f0fc824 */ /* 0x000fe200078e0a0b */
[----:B------:R-:W-:Y:S01]  /*da60*/  ISETP.GT.U32.AND P1, PT, R11, R9, PT ;  /* 0x000000090b00720c */ /* 0x000fe20003f24070 */
[----:B------:R-:W-:-:S02]  /*da70*/  IMAD.MOV.U32 R19, RZ, RZ, R7 ;  /* 0x000000ffff137224 */ /* 0x000fc400078e0007 */
[----:B------:R-:W-:Y:S01]  /*da80*/  IMAD.HI.U32 R7, R14, R21, RZ ;  /* 0x000000150e077227 */ /* 0x000fe200078e00ff */
[----:B------:R-:W-:-:S03]  /*da90*/  ISETP.GT.U32.AND P4, PT, R11, R15, PT ;  /* 0x0000000f0b00720c */ /* 0x000fc60003f84070 */
[----:B------:R-:W-:-:S04]  /*daa0*/  IMAD.HI.U32 R23, R14, R18, RZ ;  /* 0x000000120e177227 */ /* 0x000fc800078e00ff */
[----:B------:R-:W-:Y:S02]  /*dab0*/  IMAD.MOV R7, RZ, RZ, -R7 ;  /* 0x000000ffff077224 */ /* 0x000fe400078e0a07 */
[----:B------:R-:W-:Y:S02]  /*dac0*/  IMAD.MOV R23, RZ, RZ, -R23 ;  /* 0x000000ffff177224 */ /* 0x000fe400078e0a17 */
[----:B------:R-:W-:Y:S02]  /*dad0*/  IMAD R7, R11, R7, R21 ;  /* 0x000000070b077224 */ /* 0x000fe400078e0215 */
[----:B0-----:R-:W-:Y:S02]  /*dae0*/  IMAD.MOV.U32 R0, RZ, RZ, R13 ;  /* 0x000000ffff007224 */ /* 0x001fe400078e000d */
[----:B------:R-:W-:Y:S02]  /*daf0*/  @!P1 IMAD.IADD R9, R9, 0x1, -R11 ;  /* 0x0000000109099824 */ /* 0x000fe400078e0a0b */
[----:B------:R-:W-:-:S02]  /*db00*/  IMAD R23, R11, R23, R18 ;  /* 0x000000170b177224 */ /* 0x000fc400078e0212 */
[----:B------:R-:W-:Y:S01]  /*db10*/  @!P3 IMAD.MOV R0, RZ, RZ, -R0 ;  /* 0x000000ffff00b224 */ /* 0x000fe200078e0a00 */
[C---:B------:R-:W-:Y:S01]  /*db20*/  ISETP.GT.U32.AND P3, PT, R11.reuse, R7, PT ;  /* 0x000000070b00720c */ /* 0x040fe20003f64070 */
[--C-:B------:R-:W-:Y:S01]  /*db30*/  @!P2 IMAD.IADD R16, R16, 0x1, -R11.reuse ;  /* 0x000000011010a824 */ /* 0x100fe200078e0a0b */
[----:B------:R-:W-:Y:S01]  /*db40*/  ISETP.GT.U32.AND P1, PT, R11, R9, PT ;  /* 0x000000090b00720c */ /* 0x000fe20003f24070 */
[----:B------:R-:W-:Y:S01]  /*db50*/  @!P4 IMAD.IADD R15, R15, 0x1, -R11 ;  /* 0x000000010f0fc824 */ /* 0x000fe200078e0a0b */
[----:B------:R-:W-:Y:S01]  /*db60*/  ISETP.GE.AND P2, PT, R4, RZ, PT ;  /* 0x000000ff0400720c */ /* 0x000fe20003f46270 */
[----:B------:R-:W-:Y:S01]  /*db70*/  IMAD.HI.U32 R4, R14, R19, RZ ;  /* 0x000000130e047227 */ /* 0x000fe200078e00ff */
[----:B------:R-:W-:Y:S01]  /*db80*/  ISETP.GT.U32.AND P4, PT, R11, R23, PT ;  /* 0x000000170b00720c */ /* 0x000fe20003f84070 */
[----:B------:R0:W-:Y:S02]  /*db90*/  STL [R1+0x3c], R0 ;  /* 0x00003c0001007387 */ /* 0x0001e40000100800 */
[----:B------:R-:W-:-:S02]  /*dba0*/  IMAD.MOV.U32 R3, RZ, RZ, R16 ;  /* 0x000000ffff037224 */ /* 0x000fc400078e0010 */
[----:B------:R-:W-:Y:S02]  /*dbb0*/  VIADD R17, R12, 0x40 ;  /* 0x000000400c117836 */ /* 0x000fe40000000000 */
[----:B------:R-:W-:Y:S02]  /*dbc0*/  IMAD.MOV R4, RZ, RZ, -R4 ;  /* 0x000000ffff047224 */ /* 0x000fe400078e0a04 */
[----:B------:R-:W-:Y:S01]  /*dbd0*/  @!P0 IMAD.MOV R3, RZ, RZ, -R3 ;  /* 0x000000ffff038224 */ /* 0x000fe200078e0a03 */
[----:B------:R-:W-:Y:S01]  /*dbe0*/  ISETP.GE.AND P0, PT, R10, RZ, PT ;  /* 0x000000ff0a00720c */ /* 0x000fe20003f06270 */
[----:B0-----:R-:W-:Y:S01]  /*dbf0*/  IMAD.MOV.U32 R0, RZ, RZ, R15 ;  /* 0x000000ffff007224 */ /* 0x001fe200078e000f */
[----:B------:R-:W-:Y:S01]  /*dc00*/  IABS R21, R17 ;  /* 0x0000001100157213 */ /* 0x000fe20000000000 */
[----:B------:R-:W-:Y:S01]  /*dc10*/  IMAD R4, R11, R4, R19 ;  /* 0x000000040b047224 */ /* 0x000fe200078e0213 */
[----:B------:R-:W-:Y:S01]  /*dc20*/  STL [R1+0x88], R3 ;  /* 0x0000880301007387 */ /* 0x000fe20000100800 */
[----:B------:R-:W-:-:S02]  /*dc30*/  @!P5 IMAD.MOV R0, RZ, RZ, -R0 ;  /* 0x000000ffff00d224 */ /* 0x000fc400078e0a00 */
[--C-:B------:R-:W-:Y:S01]  /*dc40*/  @!P3 IMAD.IADD R7, R7, 0x1, -R11.reuse ;  /* 0x000000010707b824 */ /* 0x100fe200078e0a0b */
[----:B------:R-:W-:Y:S01]  /*dc50*/  ISETP.GT.U32.AND P5, PT, R11, R4, PT ;  /* 0x000000040b00720c */ /* 0x000fe20003fa4070 */
[----:B------:R-:W-:Y:S01]  /*dc60*/  VIADD R10, R12, 0x3e ;  /* 0x0000003e0c0a7836 */ /* 0x000fe20000000000 */
[----:B------:R0:W-:Y:S01]  /*dc70*/  STL [R1+0x90], R0 ;  /* 0x0000900001007387 */ /* 0x0001e20000100800 */
[--C-:B------:R-:W-:Y:S01]  /*dc80*/  @!P1 IMAD.IADD R9, R9, 0x1, -R11.reuse ;  /* 0x0000000109099824 */ /* 0x100fe200078e0a0b */
[----:B------:R-:W-:Y:S01]  /*dc90*/  ISETP.GE.AND P1, PT, R8, RZ, PT ;  /* 0x000000ff0800720c */ /* 0x000fe20003f26270 */
[----:B------:R-:W-:Y:S01]  /*dca0*/  @!P4 IMAD.IADD R23, R23, 0x1, -R11 ;  /* 0x000000011717c824 */ /* 0x000fe200078e0a0b */
[----:B------:R-:W-:Y:S01]  /*dcb0*/  ISETP.GT.U32.AND P4, PT, R11, R7, PT ;  /* 0x000000070b00720c */ /* 0x000fe20003f84070 */
[----:B------:R-:W-:Y:S01]  /*dcc0*/  IMAD.HI.U32 R13, R14, R21, RZ ;  /* 0x000000150e0d7227 */ /* 0x000fe200078e00ff */
[----:B------:R-:W-:Y:S02]  /*dcd0*/  IABS R20, R10 ;  /* 0x0000000a00147213 */ /* 0x000fe40000000000 */
[----:B------:R-:W-:Y:S01]  /*dce0*/  ISETP.GE.AND P3, PT, R17, RZ, PT ;  /* 0x000000ff1100720c */ /* 0x000fe20003f66270 */
[----:B------:R-:W-:-:S02]  /*dcf0*/  IMAD.MOV R13, RZ, RZ, -R13 ;  /* 0x000000ffff0d7224 */ /* 0x000fc400078e0a0d */
[----:B0-----:R-:W-:Y:S02]  /*dd00*/  IMAD.MOV.U32 R0, RZ, RZ, R9 ;  /* 0x000000ffff007224 */ /* 0x001fe400078e0009 */
[----:B------:R-:W-:-:S04]  /*dd10*/  IMAD.HI.U32 R8, R14, R20, RZ ;  /* 0x000000140e087227 */ /* 0x000fc800078e00ff */
[----:B------:R-:W-:Y:S01]  /*dd20*/  @!P6 IMAD.MOV R0, RZ, RZ, -R0 ;  /* 0x000000ffff00e224 */ /* 0x000fe200078e0a00 */
[C---:B------:R-:W-:Y:S01]  /*dd30*/  ISETP.GT.U32.AND P6, PT, R11.reuse, R23, PT ;  /* 0x000000170b00720c */ /* 0x040fe20003fc4070 */
[----:B------:R-:W-:Y:S02]  /*dd40*/  IMAD R21, R11, R13, R21 ;  /* 0x0000000d0b157224 */ /* 0x000fe400078e0215 */
[----:B------:R-:W-:Y:S01]  /*dd50*/  VIADD R9, R12, 0x3c ;  /* 0x0000003c0c097836 */ /* 0x000fe20000000000 */
[----:B------:R0:W-:Y:S01]  /*dd60*/  STL [R1+0x98], R0 ;  /* 0x0000980001007387 */ /* 0x0001e20000100800 */
[----:B------:R-:W-:Y:S02]  /*dd70*/  IMAD.MOV R8, RZ, RZ, -R8 ;  /* 0x000000ffff087224 */ /* 0x000fe400078e0a08 */
[--C-:B------:R-:W-:Y:S01]  /*dd80*/  @!P5 IMAD.IADD R4, R4, 0x1, -R11.reuse ;  /* 0x000000010404d824 */ /* 0x100fe200078e0a0b */
[----:B------:R-:W-:Y:S01]  /*dd90*/  IABS R19, R9 ;  /* 0x0000000900137213 */ /* 0x000fe20000000000 */
[--C-:B------:R-:W-:Y:S01]  /*dda0*/  @!P4 IMAD.IADD R7, R7, 0x1, -R11.reuse ;  /* 0x000000010707c824 */ /* 0x100fe200078e0a0b */
[C---:B------:R-:W-:Y:S01]  /*ddb0*/  ISETP.GT.U32.AND P4, PT, R11.reuse, R21, PT ;  /* 0x000000150b00720c */ /* 0x040fe20003f84070 */
[C---:B------:R-:W-:Y:S01]  /*ddc0*/  IMAD R20, R11.reuse, R8, R20 ;  /* 0x000000080b147224 */ /* 0x040fe200078e0214 */
[----:B------:R-:W-:Y:S01]  /*ddd0*/  ISETP.GT.U32.AND P5, PT, R11, R4, PT ;  /* 0x000000040b00720c */ /* 0x000fe20003fa4070 */
[----:B------:R-:W-:-:S02]  /*dde0*/  @!P6 IMAD.IADD R23, R23, 0x1, -R11 ;  /* 0x000000011717e824 */ /* 0x000fc400078e0a0b */
[----:B------:R-:W-:Y:S01]  /*ddf0*/  IMAD.HI.U32 R13, R14, R19, RZ ;  /* 0x000000130e0d7227 */ /* 0x000fe200078e00ff */
[----:B------:R-:W-:-:S03]  /*de00*/  ISETP.GT.U32.AND P6, PT, R11, R20, PT ;  /* 0x000000140b00720c */ /* 0x000fc60003fc4070 */
[C---:B------:R-:W-:Y:S02]  /*de10*/  VIADD R18, R12.reuse, 0x3a ;  /* 0x0000003a0c127836 */ /* 0x040fe40000000000 */
[----:B------:R-:W-:Y:S02]  /*de20*/  IMAD.MOV R13, RZ, RZ, -R13 ;  /* 0x000000ffff0d7224 */ /* 0x000fe400078e0a0d */
[C---:B------:R-:W-:Y:S01]  /*de30*/  VIADD R15, R12.reuse, 0x38 ;  /* 0x000000380c0f7836 */ /* 0x040fe20000000000 */
[----:B------:R-:W-:Y:S01]  /*de40*/  IABS R8, R18 ;  /* 0x0000001200087213 */ /* 0x000fe20000000000 */
[----:B------:R-:W-:Y:S01]  /*de50*/  @!P4 IMAD.IADD R21, R21, 0x1, -R11 ;  /* 0x000000011515c824 */ /* 0x000fe200078e0a0b */
[----:B------:R-:W-:Y:S01]  /*de60*/  ISETP.GE.AND P4, PT, R9, RZ, PT ;  /* 0x000000ff0900720c */ /* 0x000fe20003f86270 */
[----:B------:R-:W-:Y:S01]  /*de70*/  IMAD R19, R11, R13, R19 ;  /* 0x0000000d0b137224 */ /* 0x000fe200078e0213 */
[----:B------:R-:W-:Y:S01]  /*de80*/  IABS R17, R15 ;  /* 0x0000000f00117213 */ /* 0x000fe20000000000 */
[----:B------:R-:W-:-:S02]  /*de90*/  VIADD R9, R12, 0x36 ;  /* 0x000000360c097836 */ /* 0x000fc40000000000 */
[----:B------:R-:W-:Y:S02]  /*dea0*/  IMAD.MOV.U32 R3, RZ, RZ, R7 ;  /* 0x000000ffff037224 */ /* 0x000fe400078e0007 */
[----:B------:R-:W-:Y:S01]  /*deb0*/  @!P5 IMAD.IADD R4, R4, 0x1, -R11 ;  /* 0x000000010404d824 */ /* 0x000fe200078e0a0b */
[----:B------:R-:W-:Y:S01]  /*dec0*/  ISETP.GE.AND P5, PT, R10, RZ, PT ;  /* 0x000000ff0a00720c */ /* 0x000fe20003fa6270 */
[----:B0-----:R-:W-:Y:S01]  /*ded0*/  IMAD.MOV.U32 R0, RZ, RZ, R23 ;  /* 0x000000ffff007224 */ /* 0x001fe200078e0017 */
[----:B------:R-:W-:Y:S01]  /*dee0*/  IABS R16, R9 ;  /* 0x0000000900107213 */ /* 0x000fe20000000000 */
[----:B------:R-:W-:Y:S01]  /*def0*/  @!P6 IMAD.IADD R20, R20, 0x1, -R11 ;  /* 0x000000011414e824 */ /* 0x000fe200078e0a0b */
[----:B------:R-:W-:Y:S01]  /*df00*/  ISETP.GT.U32.AND P6, PT, R11, R19, PT ;  /* 0x000000130b00720c */ /* 0x000fe20003fc4070 */
[----:B------:R-:W-:-:S04]  /*df10*/  IMAD.HI.U32 R10, R14, R8, RZ ;  /* 0x000000080e0a7227 */ /* 0x000fc800078e00ff */
[----:B------:R-:W-:Y:S01]  /*df20*/  @!P2 IMAD.MOV R3, RZ, RZ, -R3 ;  /* 0x000000ffff03a224 */ /* 0x000fe200078e0a03 */
[C---:B------:R-:W-:Y:S01]  /*df30*/  ISETP.GT.U32.AND P2, PT, R11.reuse, R21, PT ;  /* 0x000000150b00720c */ /* 0x040fe20003f44070 */
[----:B------:R-:W-:Y:S01]  /*df40*/  @!P0 IMAD.MOV R0, RZ, RZ, -R0 ;  /* 0x000000ffff008224 */ /* 0x000fe200078e0a00 */
[----:B------:R-:W-:Y:S01]  /*df50*/  ISETP.GT.U32.AND P0, PT, R11, R20, PT ;  /* 0x000000140b00720c */ /* 0x000fe20003f04070 */
[C---:B------:R-:W-:Y:S01]  /*df60*/  IMAD.HI.U32 R22, R14.reuse, R17, RZ ;  /* 0x000000110e167227 */ /* 0x040fe200078e00ff */
[----:B------:R-:W-:Y:S03]  /*df70*/  STL [R1+0x84], R3 ;  /* 0x0000840301007387 */ /* 0x000fe60000100800 */
[----:B------:R-:W-:Y:S01]  /*df80*/  IMAD.MOV R10, RZ, RZ, -R10 ;  /* 0x000000ffff0a7224 */ /* 0x000fe200078e0a0a */
[----:B------:R0:W-:Y:S01]  /*df90*/  STL [R1+0x7c], R0 ;  /* 0x00007c0001007387 */ /* 0x0001e20000100800 */
[----:B------:R-:W-:-:S04]  /*dfa0*/  IMAD.HI.U32 R7, R14, R16, RZ ;  /* 0x000000100e077227 */ /* 0x000fc800078e00ff */
[----:B------:R-:W-:Y:S02]  /*dfb0*/  IMAD.MOV R22, RZ, RZ, -R22 ;  /* 0x000000ffff167224 */ /* 0x000fe400078e0a16 */
[C---:B------:R-:W-:Y:S01]  /*dfc0*/  IMAD R8, R11.reuse, R10, R8 ;  /* 0x0000000a0b087224 */ /* 0x040fe200078e0208 */
[----:B------:R-:W-:Y:S01]  /*dfd0*/  IABS R10, R2 ;  /* 0x00000002000a7213 */ /* 0x000fe20000000000 */
[----:B------:R-:W-:Y:S02]  /*dfe0*/  IMAD.MOV R7, RZ, RZ, -R7 ;  /* 0x000000ffff077224 */ /* 0x000fe400078e0a07 */
[----:B0-----:R-:W-:Y:S02]  /*dff0*/  IMAD.MOV.U32 R0, RZ, RZ, R4 ;  /* 0x000000ffff007224 */ /* 0x001fe400078e0004 */
[C---:B------:R-:W-:Y:S01]  /*e000*/  IMAD R17, R11.reuse, R22, R17 ;  /* 0x000000160b117224 */ /* 0x040fe200078e0211 */
[----:B------:R-:W0:Y:S01]  /*e010*/  I2F.RP R4, R10 ;  /* 0x0000000a00047306 */ /* 0x000e220000209400 */
[----:B------:R-:W-:Y:S01]  /*e020*/  @!P1 IMAD.MOV R0, RZ, RZ, -R0 ;  /* 0x000000ffff009224 */ /* 0x000fe200078e0a00 */
[----:B------:R-:W-:Y:S01]  /*e030*/  ISETP.GT.U32.AND P1, PT, R11, R8, PT ;  /* 0x000000080b00720c */ /* 0x000fe20003f24070 */
[----:B------:R-:W-:-:S02]  /*e040*/  @!P6 IMAD.IADD R19, R19, 0x1, -R11 ;  /* 0x000000011313e824 */ /* 0x000fc400078e0a0b */
[----:B------:R-:W-:Y:S01]  /*e050*/  IMAD R16, R11, R7, R16 ;  /* 0x000000070b107224 */ /* 0x000fe200078e0210 */
[----:B------:R1:W-:Y:S01]  /*e060*/  STL [R1+0x80], R0 ;  /* 0x0000800001007387 */ /* 0x0003e20000100800 */
[--C-:B------:R-:W-:Y:S01]  /*e070*/  @!P2 IMAD.IADD R21, R21, 0x1, -R11.reuse ;  /* 0x000000011515a824 */ /* 0x100fe200078e0a0b */
[C---:B------:R-:W-:Y:S01]  /*e080*/  ISETP.GT.U32.AND P2, PT, R11.reuse, R17, PT ;  /* 0x000000110b00720c */ /* 0x040fe20003f44070 */
[--C-:B------:R-:W-:Y:S01]  /*e090*/  @!P0 IMAD.IADD R20, R20, 0x1, -R11.reuse ;  /* 0x0000000114148824 */ /* 0x100fe200078e0a0b */
[C---:B------:R-:W-:Y:S01]  /*e0a0*/  ISETP.GT.U32.AND P6, PT, R11.reuse, R19, PT ;  /* 0x000000130b00720c */ /* 0x040fe20003fc4070 */
[C---:B------:R-:W-:Y:S01]  /*e0b0*/  VIADD R13, R12.reuse, 0x34 ;  /* 0x000000340c0d7836 */ /* 0x040fe20000000000 */
[----:B------:R-:W-:Y:S01]  /*e0c0*/  ISETP.GT.U32.AND P0, PT, R11, R16, PT ;  /* 0x000000100b00720c */ /* 0x000fe20003f04070 */
[----:B------:R-:W-:Y:S02]  /*e0d0*/  VIADD R7, R12, 0x32 ;  /* 0x000000320c077836 */ /* 0x000fe40000000000 */
[----:B------:R-:W-:Y:S01]  /*e0e0*/  @!P1 IMAD.IADD R8, R8, 0x1, -R11 ;  /* 0x0000000108089824 */ /* 0x000fe200078e0a0b */
[----:B------:R-:W-:Y:S01]  /*e0f0*/  IABS R22, R13 ;  /* 0x0000000d00167213 */ /* 0x000fe20000000000 */
[----:B-1----:R-:W-:Y:S01]  /*e100*/  IMAD.MOV.U32 R0, RZ, RZ, R21 ;  /* 0x000000ffff007224 */ /* 0x002fe200078e0015 */
[----:B------:R-:W-:Y:S01]  /*e110*/  ISETP.GE.AND P1, PT, R15, RZ, PT ;  /* 0x000000ff0f00720c */ /* 0x000fe20003f26270 */
[----:B------:R-:W-:Y:S01]  /*e120*/  IMAD.MOV.U32 R3, RZ, RZ, R20 ;  /* 0x000000ffff037224 */ /* 0x000fe200078e0014 */
[----:B0-----:R-:W0:Y:S01]  /*e130*/  MUFU.RCP R4, R4 ;  /* 0x0000000400047308 */ /* 0x001e220000001000 */
[--C-:B------:R-:W-:Y:S01]  /*e140*/  @!P2 IMAD.IADD R17, R17, 0x1, -R11.reuse ;  /* 0x000000011111a824 */ /* 0x100fe200078e0a0b */
[----:B------:R-:W-:Y:S01]  /*e150*/  ISETP.GT.U32.AND P2, PT, R11, R8, PT ;  /* 0x000000080b00720c */ /* 0x000fe20003f44070 */
[--C-:B------:R-:W-:Y:S01]  /*e160*/  @!P6 IMAD.IADD R19, R19, 0x1, -R11.reuse ;  /* 0x000000011313e824 */ /* 0x100fe200078e0a0b */
[----:B------:R-:W-:Y:S01]  /*e170*/  ISETP.GE.AND P6, PT, R18, RZ, PT ;  /* 0x000000ff1200720c */ /* 0x000fe20003fc6270 */
[----:B------:R-:W-:Y:S01]  /*e180*/  @!P0 IMAD.IADD R16, R16, 0x1, -R11 ;  /* 0x0000000110108824 */ /* 0x000fe200078e0a0b */
[----:B------:R-:W-:Y:S01]  /*e190*/  IABS R18, R7 ;  /* 0x0000000700127213 */ /* 0x000fe20000000000 */
[----:B------:R-:W-:-:S03]  /*e1a0*/  IMAD.HI.U32 R23, R14, R22, RZ ;  /* 0x000000160e177227 */ /* 0x000fc600078e00ff */
[----:B------:R-:W-:Y:S01]  /*e1b0*/  ISETP.GT.U32.AND P0, PT, R11, R16, PT ;  /* 0x000000100b00720c */ /* 0x000fe20003f04070 */
[----:B------:R-:W-:Y:S02]  /*e1c0*/  IMAD.MOV R23, RZ, RZ, -R23 ;  /* 0x000000ffff177224 */ /* 0x000fe400078e0a17 */
[----:B------:R-:W-:-:S04]  /*e1d0*/  IMAD.HI.U32 R20, R14, R18, RZ ;  /* 0x000000120e147227 */ /* 0x000fc800078e00ff */
[----:B------:R-:W-:Y:S01]  /*e1e0*/  @!P3 IMAD.MOV R0, RZ, RZ, -R0 ;  /* 0x000000ffff00b224 */ /* 0x000fe200078e0a00 */
[C---:B------:R-:W-:Y:S01]  /*e1f0*/  ISETP.GT.U32.AND P3, PT, R11.reuse, R17, PT ;  /* 0x000000110b00720c */ /* 0x040fe20003f64070 */
[----:B------:R-:W-:Y:S02]  /*e200*/  IMAD R15, R11, R23, R22 ;  /* 0x000000170b0f7224 */ /* 0x000fe400078e0216 */
[----:B------:R-:W-:Y:S01]  /*e210*/  IMAD.MOV R20, RZ, RZ, -R20 ;  /* 0x000000ffff147224 */ /* 0x000fe200078e0a14 */
[----:B------:R1:W-:Y:S01]  /*e220*/  STL [R1+0x20], R0 ;  /* 0x0000200001007387 */ /* 0x0003e20000100800 */
[----:B------:R-:W-:Y:S01]  /*e230*/  @!P2 IMAD.IADD R8, R8, 0x1, -R11 ;  /* 0x000000010808a824 */ /* 0x000fe200078e0a0b */
[----:B------:R-:W-:Y:S01]  /*e240*/  ISETP.GE.AND P2, PT, R13, RZ, PT ;  /* 0x000000ff0d00720c */ /* 0x000fe20003f46270 */
[----:B------:R-:W-:Y:S01]  /*e250*/  @!P5 IMAD.MOV R3, RZ, RZ, -R3 ;  /* 0x000000ffff03d224 */ /* 0x000fe200078e0a03 */
[C---:B------:R-:W-:Y:S01]  /*e260*/  ISETP.GT.U32.AND P5, PT, R11.reuse, R15, PT ;  /* 0x0000000f0b00720c */ /* 0x040fe20003fa4070 */
[----:B------:R-:W-:-:S02]  /*e270*/  IMAD R13, R11, R20, R18 ;  /* 0x000000140b0d7224 */ /* 0x000fc400078e0212 */
[--C-:B------:R-:W-:Y:S01]  /*e280*/  @!P0 IMAD.IADD R16, R16, 0x1, -R11.reuse ;  /* 0x0000000110108824 */ /* 0x100fe200078e0a0b */
[----:B------:R3:W-:Y:S01]  /*e290*/  STL [R1+0x1c], R3 ;  /* 0x00001c0301007387 */ /* 0x0007e20000100800 */
[----:B------:R-:W-:Y:S01]  /*e2a0*/  @!P3 IMAD.IADD R17, R17, 0x1, -R11 ;  /* 0x000000011111b824 */ /* 0x000fe200078e0a0b */
[----:B------:R-:W-:Y:S01]  /*e2b0*/  ISETP.GT.U32.AND P0, PT, R11, R13, PT ;  /* 0x0000000d0b00720c */ /* 0x000fe20003f04070 */
[----:B-1----:R-:W-:Y:S01]  /*e2c0*/  IMAD.MOV.U32 R0, RZ, RZ, R19 ;  /* 0x000000ffff007224 */ /* 0x002fe200078e0013 */
[----:B------:R-:W-:Y:S01]  /*e2d0*/  ISETP.GE.AND P3, PT, R7, RZ, PT ;  /* 0x000000ff0700720c */ /* 0x000fe20003f66270 */
[C---:B------:R-:W-:Y:S02]  /*e2e0*/  VIADD R23, R12.reuse, 0x2e ;  /* 0x0000002e0c177836 */ /* 0x040fe40000000000 */
[----:B------:R-:W-:Y:S01]  /*e2f0*/  @!P4 IMAD.MOV R0, RZ, RZ, -R0 ;  /* 0x000000ffff00c224 */ /* 0x000fe200078e0a00 */
[----:B------:R-:W-:Y:S01]  /*e300*/  ISETP.GE.AND P4, PT, R9, RZ, PT ;  /* 0x000000ff0900720c */ /* 0x000fe20003f86270 */
[----:B------:R-:W-:-:S02]  /*e310*/  VIADD R9, R12, 0x30 ;  /* 0x000000300c097836 */ /* 0x000fc40000000000 */
[--C-:B------:R-:W-:Y:S01]  /*e320*/  @!P5 IMAD.IADD R15, R15, 0x1, -R11.reuse ;  /* 0x000000010f0fd824 */ /* 0x100fe200078e0a0b */
[----:B------:R1:W-:Y:S01]  /*e330*/  STL [R1+0x6c], R0 ;  /* 0x00006c0001007387 */ /* 0x0003e20000100800 */
[----:B---3--:R-:W-:Y:S01]  /*e340*/  IMAD.MOV.U32 R3, RZ, RZ, R8 ;  /* 0x000000ffff037224 */ /* 0x008fe200078e0008 */
[----:B------:R-:W-:Y:S01]  /*e350*/  IABS R7, R9 ;  /* 0x0000000900077213 */ /* 0x000fe20000000000 */
[----:B------:R-:W-:Y:S01]  /*e360*/  @!P0 IMAD.IADD R13, R13, 0x1, -R11 ;  /* 0x000000010d0d8824 */ /* 0x000fe200078e0a0b */
[----:B------:R-:W-:Y:S01]  /*e370*/  ISETP.GE.AND P5, PT, R9, RZ, PT ;  /* 0x000000ff0900720c */ /* 0x000fe20003fa6270 */
[----:B0-----:R-:W-:Y:S01]  /*e380*/  VIADD R9, R4, 0xffffffe ;  /* 0x0ffffffe04097836 */ /* 0x001fe20000000000 */
[----:B------:R-:W-:Y:S01]  /*e390*/  ISETP.GT.U32.AND P0, PT, R11, R15, PT ;  /* 0x0000000f0b00720c */ /* 0x000fe20003f04070 */
[----:B------:R-:W-:Y:S02]  /*e3a0*/  IMAD.MOV.U32 R4, RZ, RZ, R7 ;  /* 0x000000ffff047224 */ /* 0x000fe400078e0007 */
[----:B------:R-:W-:Y:S01]  /*e3b0*/  @!P6 IMAD.MOV R3, RZ, RZ, -R3 ;  /* 0x000000ffff03e224 */ /* 0x000fe200078e0a03 */
[----:B------:R-:W-:Y:S01]  /*e3c0*/  ISETP.GE.AND P6, PT, R23, RZ, PT ;  /* 0x000000ff1700720c */ /* 0x000fe20003fc6270 */
[----:B------:R-:W-:Y:S01]  /*e3d0*/  IMAD.HI.U32 R8, R14, R4, RZ ;  /* 0x000000040e087227 */ /* 0x000fe200078e00ff */
[----:B------:R-:W-:Y:S01]  /*e3e0*/  IABS R23, R23 ;  /* 0x0000001700177213 */ /* 0x000fe20000000000 */
[----:B------:R-:W0:Y:S01]  /*e3f0*/  F2I.FTZ.U32.TRUNC.NTZ R9, R9 ;  /* 0x0000000900097305 */ /* 0x000e22000021f000 */
[----:B------:R-:W-:Y:S01]  /*e400*/  STL [R1+0x78], R3 ;  /* 0x0000780301007387 */ /* 0x000fe20000100800 */
[----:B------:R-:W-:-:S02]  /*e410*/  IMAD.MOV R8, RZ, RZ, -R8 ;  /* 0x000000ffff087224 */ /* 0x000fc400078e0a08 */
[----:B-1----:R-:W-:Y:S02]  /*e420*/  IMAD.MOV.U32 R0, RZ, RZ, R17 ;  /* 0x000000ffff007224 */ /* 0x002fe400078e0011 */
[C---:B------:R-:W-:Y:S02]  /*e430*/  IMAD R4, R11.reuse, R8, R4 ;  /* 0x000000080b047224 */ /* 0x040fe400078e0204 */
[----:B------:R-:W-:Y:S01]  /*e440*/  @!P1 IMAD.MOV R0, RZ, RZ, -R0 ;  /* 0x000000ffff009224 */ /* 0x000fe200078e0a00 */
[----:B------:R-:W-:Y:S01]  /*e450*/  ISETP.GT.U32.AND P1, PT, R11, R13, PT ;  /* 0x0000000d0b00720c */ /* 0x000fe20003f24070 */
[----:B------:R-:W-:Y:S01]  /*e460*/  @!P0 IMAD.IADD R15, R15, 0x1, -R11 ;  /* 0x000000010f0f8824 */ /* 0x000fe200078e0a0b */
[----:B------:R-:W-:Y:S01]  /*e470*/  ISETP.GT.U32.AND P0, PT, R11, R4, PT ;  /* 0x000000040b00720c */ /* 0x000fe20003f04070 */
[----:B------:R-:W-:Y:S01]  /*e480*/  VIADD R22, R12, 0x2c ;  /* 0x0000002c0c167836 */ /* 0x000fe20000000000 */
[----:B------:R1:W-:Y:S01]  /*e490*/  STL [R1+0x70], R0 ;  /* 0x0000700001007387 */ /* 0x0003e20000100800 */
[----:B------:R-:W-:-:S04]  /*e4a0*/  IMAD.HI.U32 R18, R14, R23, RZ ;  /* 0x000000170e127227 */ /* 0x000fc800078e00ff */
[----:B------:R-:W-:Y:S02]  /*e4b0*/  IMAD.MOV R18, RZ, RZ, -R18 ;  /* 0x000000ffff127224 */ /* 0x000fe400078e0a12 */
[----:B------:R-:W-:Y:S02]  /*e4c0*/  VIADD R7, R12, 0x2a ;  /* 0x0000002a0c077836 */ /* 0x000fe40000000000 */
[--C-:B------:R-:W-:Y:S02]  /*e4d0*/  @!P1 IMAD.IADD R13, R13, 0x1, -R11.reuse ;  /* 0x000000010d0d9824 */ /* 0x100fe400078e0a0b */
[----:B-1----:R-:W-:Y:S01]  /*e4e0*/  IMAD.MOV.U32 R0, RZ, RZ, R16 ;  /* 0x000000ffff007224 */ /* 0x002fe200078e0010 */
[----:B------:R-:W-:Y:S01]  /*e4f0*/  IABS R8, R7 ;  /* 0x0000000700087213 */ /* 0x000fe20000000000 */
[----:B------:R-:W-:Y:S01]  /*e500*/  @!P0 IMAD.IADD R4, R4, 0x1, -R11 ;  /* 0x0000000104048824 */ /* 0x000fe200078e0a0b */
[----:B------:R-:W-:Y:S01]  /*e510*/  ISETP.GE.AND P1, PT, R7, RZ, PT ;  /* 0x000000ff0700720c */ /* 0x000fe20003f26270 */
[----:B------:R-:W-:Y:S01]  /*e520*/  @!P4 IMAD.MOV R0, RZ, RZ, -R0 ;  /* 0x000000ffff00c224 */ /* 0x000fe200078e0a00 */
[----:B------:R-:W-:Y:S01]  /*e530*/  ISETP.GE.AND P4, PT, R22, RZ, PT ;  /* 0x000000ff1600720c */ /* 0x000fe20003f86270 */
[C---:B------:R-:W-:Y:S01]  /*e540*/  IMAD R23, R11.reuse, R18, R23 ;  /* 0x000000120b177224 */ /* 0x040fe200078e0217 */
[----:B------:R-:W-:Y:S01]  /*e550*/  IABS R22, R22 ;  /* 0x0000001600167213 */ /* 0x000fe20000000000 */
[----:B0-----:R-:W-:Y:S01]  /*e560*/  IMAD.MOV R19, RZ, RZ, -R9 ;  /* 0x000000ffff137224 */ /* 0x001fe200078e0a09 */
[----:B------:R0:W-:Y:S01]  /*e570*/  STL [R1+0x74], R0 ;  /* 0x0000740001007387 */ /* 0x0001e20000100800 */
[----:B------:R-:W-:Y:S01]  /*e580*/  ISETP.GT.U32.AND P0, PT, R11, R4, PT ;  /* 0x000000040b00720c */ /* 0x000fe20003f04070 */
[----:B------:R-:W-:-:S02]  /*e590*/  IMAD.MOV.U32 R7, RZ, RZ, R8 ;  /* 0x000000ffff077224 */ /* 0x000fc400078e0008 */
[----:B------:R-:W-:-:S04]  /*e5a0*/  IMAD.HI.U32 R17, R14, R22, RZ ;  /* 0x000000160e117227 */ /* 0x000fc800078e00ff */
[----:B------:R-:W-:Y:S02]  /*e5b0*/  IMAD.MOV R17, RZ, RZ, -R17 ;  /* 0x000000ffff117224 */ /* 0x000fe400078e0a11 */
[----:B0-----:R-:W-:Y:S02]  /*e5c0*/  IMAD.MOV.U32 R0, RZ, RZ, R13 ;  /* 0x000000ffff007224 */ /* 0x001fe400078e000d */
[----:B------:R-:W-:Y:S02]  /*e5d0*/  IMAD.MOV.U32 R8, RZ, RZ, RZ ;  /* 0x000000ffff087224 */ /* 0x000fe400078e00ff */
[----:B------:R-:W-:Y:S01]  /*e5e0*/  @!P3 IMAD.MOV R0, RZ, RZ, -R0 ;  /* 0x000000ffff00b224 */ /* 0x000fe200078e0a00 */
[----:B------:R-:W-:Y:S01]  /*e5f0*/  ISETP.GT.U32.AND P3, PT, R11, R23, PT ;  /* 0x000000170b00720c */ /* 0x000fe20003f64070 */
[----:B------:R-:W-:Y:S02]  /*e600*/  IMAD R19, R19, R10, RZ ;  /* 0x0000000a13137224 */ /* 0x000fe400078e02ff */
[----:B------:R-:W-:-:S02]  /*e610*/  IMAD R22, R11, R17, R22 ;  /* 0x000000110b167224 */ /* 0x000fc400078e0216 */
[----:B------:R-:W-:Y:S01]  /*e620*/  IMAD.HI.U32 R19, R9, R19, R8 ;  /* 0x0000001309137227 */ /* 0x000fe200078e0008 */
[----:B------:R-:W-:-:S03]  /*e630*/  IABS R9, R24 ;  /* 0x0000001800097213 */ /* 0x000fc60000000000 */
[----:B------:R-:W-:Y:S02]  /*e640*/  VIADD R8, R12, 0x28 ;  /* 0x000000280c087836 */ /* 0x000fe40000000000 */
[----:B------:R-:W-:Y:S02]  /*e650*/  IMAD.MOV.U32 R3, RZ, RZ, R15 ;  /* 0x000000ffff037224 */ /* 0x000fe400078e000f */
[----:B------:R-:W-:Y:S01]  /*e660*/  @!P0 IMAD.IADD R4, R4, 0x1, -R11 ;  /* 0x0000000104048824 */ /* 0x000fe200078e0a0b */
[----:B------:R-:W-:Y:S01]  /*e670*/  ISETP.GT.U32.AND P0, PT, R11, R22, PT ;  /* 0x000000160b00720c */ /* 0x000fe20003f04070 */
[----:B------:R-:W-:Y:S01]  /*e680*/  @!P2 IMAD.MOV R3, RZ, RZ, -R3 ;  /* 0x000000ffff03a224 */ /* 0x000fe200078e0a03 */
[----:B------:R-:W-:Y:S01]  /*e690*/  ISETP.GE.AND P2, PT, R8, RZ, PT ;  /* 0x000000ff0800720c */ /* 0x000fe20003f46270 */
[----:B------:R-:W-:Y:S01]  /*e6a0*/  @!P3 IMAD.IADD R23, R23, 0x1, -R11 ;  /* 0x000000011717b824 */ /* 0x000fe200078e0a0b */
[----:B------:R-:W-:Y:S01]  /*e6b0*/  IABS R8, R8 ;  /* 0x0000000800087213 */ /* 0x000fe20000000000 */
[C---:B------:R-:W-:Y:S01]  /*e6c0*/  IMAD.HI.U32 R16, R14.reuse, R7, RZ ;  /* 0x000000070e107227 */ /* 0x040fe200078e00ff */
[----:B------:R-:W-:Y:S02]  /*e6d0*/  STL [R1+0x5c], R3 ;  /* 0x00005c0301007387 */ /* 0x000fe40000100800 */
[----:B------:R-:W-:Y:S01]  /*e6e0*/  ISETP.GT.U32.AND P3, PT, R11, R23, PT ;  /* 0x000000170b00720c */ /* 0x000fe20003f64070 */
[----:B------:R-:W-:Y:S01]  /*e6f0*/  IMAD.HI.U32 R21, R14, R8, RZ ;  /* 0x000000080e157227 */ /* 0x000fe200078e00ff */
[----:B------:R0:W-:Y:S03]  /*e700*/  STL [R1+0x68], R0 ;  /* 0x0000680001007387 */ /* 0x0001e60000100800 */
[----:B------:R-:W-:-:S02]  /*e710*/  VIADD R17, R12, 0x22 ;  /* 0x000000220c117836 */ /* 0x000fc40000000000 */
[----:B------:R-:W-:Y:S02]  /*e720*/  @!P0 IMAD.IADD R22, R22, 0x1, -R11 ;  /* 0x0000000116168824 */ /* 0x000fe400078e0a0b */
[----:B------:R-:W-:Y:S01]  /*e730*/  IMAD.MOV R21, RZ, RZ, -R21 ;  /* 0x000000ffff157224 */ /* 0x000fe200078e0a15 */
[----:B------:R-:W-:Y:S01]  /*e740*/  IABS R15, R17 ;  /* 0x00000011000f7213 */ /* 0x000fe20000000000 */
[----:B------:R-:W-:Y:S01]  /*e750*/  IMAD.MOV R16, RZ, RZ, -R16 ;  /* 0x000000ffff107224 */ /* 0x000fe200078e0a10 */
[C---:B------:R-:W-:Y:S01]  /*e760*/  ISETP.GT.U32.AND P0, PT, R11.reuse, R22, PT ;  /* 0x000000160b00720c */ /* 0x040fe20003f04070 */
[C---:B------:R-:W-:Y:S02]  /*e770*/  IMAD R8, R11.reuse, R21, R8 ;  /* 0x000000150b087224 */ /* 0x040fe400078e0208 */
[----:B------:R-:W-:Y:S02]  /*e780*/  IMAD R7, R11, R16, R7 ;  /* 0x000000100b077224 */ /* 0x000fe400078e0207 */
[----:B0-----:R-:W-:-:S02]  /*e790*/  IMAD.MOV.U32 R0, RZ, RZ, R4 ;  /* 0x000000ffff007224 */ /* 0x001fc400078e0004 */
[----:B------:R-:W-:-:S04]  /*e7a0*/  IMAD.HI.U32 R20, R14, R9, RZ ;  /* 0x000000090e147227 */ /* 0x000fc800078e00ff */
[----:B------:R-:W-:Y:S01]  /*e7b0*/  @!P3 IMAD.IADD R23, R23, 0x1, -R11 ;  /* 0x000000011717b824 */ /* 0x000fe200078e0a0b */
[C---:B------:R-:W-:Y:S01]  /*e7c0*/  ISETP.GT.U32.AND P3, PT, R11.reuse, R8, PT ;  /* 0x000000080b00720c */ /* 0x040fe20003f64070 */
[----:B------:R-:W-:Y:S01]  /*e7d0*/  @!P5 IMAD.MOV R0, RZ, RZ, -R0 ;  /* 0x000000ffff00d224 */ /* 0x000fe200078e0a00 */
[----:B------:R-:W-:Y:S01]  /*e7e0*/  ISETP.GT.U32.AND P5, PT, R11, R7, PT ;  /* 0x000000070b00720c */ /* 0x000fe20003fa4070 */
[----:B------:R-:W-:-:S03]  /*e7f0*/  IMAD.HI.U32 R4, R14, R15, RZ ;  /* 0x0000000f0e047227 */ /* 0x000fc600078e00ff */
[----:B------:R0:W-:Y:S01]  /*e800*/  STL [R1+0x64], R0 ;  /* 0x0000640001007387 */ /* 0x0001e20000100800 */
[----:B------:R-:W-:Y:S02]  /*e810*/  IMAD.MOV R20, RZ, RZ, -R20 ;  /* 0x000000ffff147224 */ /* 0x000fe400078e0a14 */
[----:B------:R-:W-:Y:S02]  /*e820*/  VIADD R18, R12, 0x24 ;  /* 0x000000240c127836 */ /* 0x000fe40000000000 */
[----:B------:R-:W-:Y:S02]  /*e830*/  IMAD.MOV R4, RZ, RZ, -R4 ;  /* 0x000000ffff047224 */ /* 0x000fe400078e0a04 */
[C---:B------:R-:W-:Y:S01]  /*e840*/  IMAD R9, R11.reuse, R20, R9 ;  /* 0x000000140b097224 */ /* 0x040fe200078e0209 */
[----:B------:R-:W-:Y:S01]  /*e850*/  IABS R13, R18 ;  /* 0x00000012000d7213 */ /* 0x000fe20000000000 */
[C---:B------:R-:W-:Y:S02]  /*e860*/  IMAD R15, R11.reuse, R4, R15 ;  /* 0x000000040b0f7224 */ /* 0x040fe400078e020f */
[--C-:B------:R-:W-:Y:S01]  /*e870*/  @!P0 IMAD.IADD R22, R22, 0x1, -R11.reuse ;  /* 0x0000000116168824 */ /* 0x100fe200078e0a0b */
[C---:B------:R-:W-:Y:S01]  /*e880*/  ISETP.GT.U32.AND P0, PT, R11.reuse, R9, PT ;  /* 0x000000090b00720c */ /* 0x040fe20003f04070 */
[----:B------:R-:W-:Y:S01]  /*e890*/  @!P3 IMAD.IADD R8, R8, 0x1, -R11 ;  /* 0x000000010808b824 */ /* 0x000fe200078e0a0b */
[----:B------:R-:W-:Y:S01]  /*e8a0*/  ISETP.GT.U32.AND P3, PT, R11, R15, PT ;  /* 0x0000000f0b00720c */ /* 0x000fe20003f64070 */
[----:B------:R-:W-:-:S04]  /*e8b0*/  IMAD.HI.U32 R16, R14, R13, RZ ;  /* 0x0000000d0e107227 */ /* 0x000fc800078e00ff */
[--C-:B------:R-:W-:Y:S02]  /*e8c0*/  @!P5 IMAD.IADD R7, R7, 0x1, -R11.reuse ;  /* 0x000000010707d824 */ /* 0x100fe400078e0a0b */
[----:B0-----:R-:W-:Y:S02]  /*e8d0*/  VIADD R0, R12, 0x20 ;  /* 0x000000200c007836 */ /* 0x001fe40000000000 */
[----:B------:R-:W-:Y:S01]  /*e8e0*/  IMAD.MOV R16, RZ, RZ, -R16 ;  /* 0x000000ffff107224 */ /* 0x000fe200078e0a10 */
[----:B------:R-:W-:Y:S01]  /*e8f0*/  ISETP.GT.U32.AND P5, PT, R11, R7, PT ;  /* 0x000000070b00720c */ /* 0x000fe20003fa4070 */
[----:B------:R-:W-:Y:S01]  /*e900*/  @!P0 IMAD.IADD R9, R9, 0x1, -R11 ;  /* 0x0000000109098824 */ /* 0x000fe200078e0a0b */
[----:B------:R-:W-:Y:S01]  /*e910*/  IABS R4, R0 ;  /* 0x0000000000047213 */ /* 0x000fe20000000000 */
[----:B------:R-:W-:Y:S01]  /*e920*/  IMAD R13, R11, R16, R13 ;  /* 0x000000100b0d7224 */ /* 0x000fe200078e020d */
[----:B------:R-:W-:Y:S01]  /*e930*/  IABS R16, R12 ;  /* 0x0000000c00107213 */ /* 0x000fe20000000000 */
[----:B------:R-:W-:Y:S01]  /*e940*/  @!P3 IMAD.IADD R15, R15, 0x1, -R11 ;  /* 0x000000010f0fb824 */ /* 0x000fe200078e0a0b */
[----:B------:R-:W-:Y:S01]  /*e950*/  ISETP.GT.U32.AND P3, PT, R11, R9, PT ;  /* 0x000000090b00720c */ /* 0x000fe20003f64070 */
[----:B------:R-:W-:Y:S01]  /*e960*/  IMAD.HI.U32 R21, R14, R4, RZ ;  /* 0x000000040e157227 */ /* 0x000fe200078e00ff */
[----:B------:R0:W-:Y:S01]  /*e970*/  STL [R1+0x60], R0 ;  /* 0x0000600001007387 */ /* 0x0001e20000100800 */
[----:B------:R-:W-:-:S02]  /*e980*/  ISETP.GE.AND P0, PT, R24, RZ, PT ;  /* 0x000000ff1800720c */ /* 0x000fc40003f06270 */
[----:B------:R-:W-:-:S04]  /*e990*/  IMAD.HI.U32 R20, R14, R16, RZ ;  /* 0x000000100e147227 */ /* 0x000fc800078e00ff */
[----:B------:R-:W-:Y:S02]  /*e9a0*/  IMAD.MOV R21, RZ, RZ, -R21 ;  /* 0x000000ffff157224 */ /* 0x000fe400078e0a15 */
[----:B------:R-:W-:Y:S02]  /*e9b0*/  IMAD.MOV.U32 R3, RZ, RZ, R23 ;  /* 0x000000ffff037224 */ /* 0x000fe400078e0017 */
[----:B------:R-:W-:Y:S01]  /*e9c0*/  @!P5 IMAD.IADD R7, R7, 0x1, -R11 ;  /* 0x000000010707d824 */ /* 0x000fe200078e0a0b */
[C---:B------:R-:W-:Y:S01]  /*e9d0*/  ISETP.GT.U32.AND P5, PT, R11.reuse, R13, PT ;  /* 0x0000000d0b00720c */ /* 0x040fe20003fa4070 */
[----:B------:R-:W-:Y:S02]  /*e9e0*/  IMAD.MOV R20, RZ, RZ, -R20 ;  /* 0x000000ffff147224 */ /* 0x000fe400078e0a14 */
[----:B------:R-:W-:Y:S01]  /*e9f0*/  @!P6 IMAD.MOV R3, RZ, RZ, -R3 ;  /* 0x000000ffff03e224 */ /* 0x000fe200078e0a03 */
[C---:B------:R-:W-:Y:S01]  /*ea00*/  ISETP.GT.U32.AND P6, PT, R11.reuse, R15, PT ;  /* 0x0000000f0b00720c */ /* 0x040fe20003fc4070 */
[----:B------:R-:W-:-:S02]  /*ea10*/  IMAD R4, R11, R21, R4 ;  /* 0x000000150b047224 */ /* 0x000fc400078e0204 */
[----:B------:R-:W-:Y:S01]  /*ea20*/  IMAD.HI.U32 R19, R19, R26, RZ ;  /* 0x0000001a13137227 */ /* 0x000fe200078e00ff */
[----:B------:R-:W-:Y:S03]  /*ea30*/  STL [R1+0x18], R3 ;  /* 0x0000180301007387 */ /* 0x000fe60000100800 */
[C---:B------:R-:W-:Y:S02]  /*ea40*/  IMAD R16, R11.reuse, R20, R16 ;  /* 0x000000140b107224 */ /* 0x040fe400078e0210 */
[----:B------:R-:W-:Y:S01]  /*ea50*/  @!P1 IMAD.MOV R7, RZ, RZ, -R7 ;  /* 0x000000ffff079224 */ /* 0x000fe200078e0a07 */
[----:B------:R-:W-:Y:S01]  /*ea60*/  ISETP.GT.U32.AND P1, PT, R11, R4, PT ;  /* 0x000000040b00720c */ /* 0x000fe20003f24070 */
[----:B------:R-:W-:Y:S02]  /*ea70*/  IMAD.MOV R19, RZ, RZ, -R19 ;  /* 0x000000ffff137224 */ /* 0x000fe400078e0a13 */
[----:B------:R-:W-:Y:S01]  /*ea80*/  @!P3 IMAD.IADD R9, R9, 0x1, -R11 ;  /* 0x000000010909b824 */ /* 0x000fe200078e0a0b */
[----:B------:R-:W-:Y:S01]  /*ea90*/  ISETP.GT.U32.AND P3, PT, R11, R16, PT ;  /* 0x000000100b00720c */ /* 0x000fe20003f64070 */
[----:B------:R-:W-:-:S02]  /*eaa0*/  IMAD R26, R10, R19, R26 ;  /* 0x000000130a1a7224 */ /* 0x000fc400078e021a */
[--C-:B------:R-:W-:Y:S01]  /*eab0*/  @!P5 IMAD.IADD R13, R13, 0x1, -R11.reuse ;  /* 0x000000010d0dd824 */ /* 0x100fe200078e0a0b */
[----:B------:R-:W-:Y:S01]  /*eac0*/  ISETP.GT.U32.AND P5, PT, R11, R8, PT ;  /* 0x000000080b00720c */ /* 0x000fe20003fa4070 */
[--C-:B------:R-:W-:Y:S01]  /*ead0*/  @!P6 IMAD.IADD R15, R15, 0x1, -R11.reuse ;  /* 0x000000010f0fe824 */ /* 0x100fe200078e0a0b */
[----:B------:R-:W-:Y:S01]  /*eae0*/  ISETP.GT.U32.AND P6, PT, R10, R26, PT ;  /* 0x0000001a0a00720c */ /* 0x000fe20003fc4070 */
[----:B0-----:R-:W-:Y:S02]  /*eaf0*/  IMAD.MOV.U32 R0, RZ, RZ, R22 ;  /* 0x000000ffff007224 */ /* 0x001fe400078e0016 */
[--C-:B------:R-:W-:Y:S02]  /*eb00*/  @!P1 IMAD.IADD R4, R4, 0x1, -R11.reuse ;  /* 0x0000000104049824 */ /* 0x100fe400078e0a0b */
[----:B------:R-:W-:Y:S01]  /*eb10*/  @!P4 IMAD.MOV R0, RZ, RZ, -R0 ;  /* 0x000000ffff00c224 */ /* 0x000fe200078e0a00 */
[C---:B------:R-:W-:Y:S01]  /*eb20*/  ISETP.GT.U32.AND P4, PT, R11.reuse, R13, PT ;  /* 0x0000000d0b00720c */ /* 0x040fe20003f84070 */
[--C-:B------:R-:W-:Y:S01]  /*eb30*/  @!P3 IMAD.IADD R16, R16, 0x1, -R11.reuse ;  /* 0x000000011010b824 */ /* 0x100fe200078e0a0b */
[C---:B------:R-:W-:Y:S01]  /*eb40*/  ISETP.GT.U32.AND P1, PT, R11.reuse, R4, PT ;  /* 0x000000040b00720c */ /* 0x040fe20003f24070 */
[----:B------:R-:W-:Y:S01]  /*eb50*/  VIADD R20, R12, 0x1e ;  /* 0x0000001e0c147836 */ /* 0x000fe20000000000 */
[----:B------:R0:W-:Y:S01]  /*eb60*/  STL [R1+0x10], R0 ;  /* 0x0000100001007387 */ /* 0x0001e20000100800 */
[--C-:B------:R-:W-:Y:S01]  /*eb70*/  @!P5 IMAD.IADD R8, R8, 0x1, -R11.reuse ;  /* 0x000000010808d824 */ /* 0x100fe200078e0a0b */
[----:B------:R-:W-:Y:S01]  /*eb80*/  ISETP.GT.U32.AND P3, PT, R11, R16, PT ;  /* 0x000000100b00720c */ /* 0x000fe20003f64070 */
[----:B------:R-:W-:Y:S01]  /*eb90*/  @!P6 IMAD.IADD R26, R26, 0x1, -R10 ;  /* 0x000000011a1ae824 */ /* 0x000fe200078e0a0a */
[----:B------:R-:W-:Y:S01]  /*eba0*/  IABS R22, R20 ;  /* 0x0000001400167213 */ /* 0x000fe20000000000 */
[----:B------:R-:W-:Y:S01]  /*ebb0*/  VIADD R23, R12, 0x1c ;  /* 0x0000001c0c177836 */ /* 0x000fe20000000000 */
[----:B------:R-:W-:Y:S01]  /*ebc0*/  ISETP.GE.AND P5, PT, R18, RZ, PT ;  /* 0x000000ff1200720c */ /* 0x000fe20003fa6270 */
[----:B------:R-:W-:Y:S01]  /*ebd0*/  @!P2 IMAD.MOV R8, RZ, RZ, -R8 ;  /* 0x000000ffff08a224 */ /* 0x000fe200078e0a08 */
[----:B------:R-:W-:Y:S01]  /*ebe0*/  ISETP.GT.U32.AND P2, PT, R10, R26, PT ;  /* 0x0000001a0a00720c */ /* 0x000fe20003f44070 */
[----:B------:R-:W-:Y:S01]  /*ebf0*/  @!P4 IMAD.IADD R13, R13, 0x1, -R11 ;  /* 0x000000010d0dc824 */ /* 0x000fe200078e0a0b */
[----:B------:R-:W-:Y:S01]  /*ec00*/  ISETP.GE.AND P4, PT, R17, RZ, PT ;  /* 0x000000ff1100720c */ /* 0x000fe20003f86270 */
[----:B------:R-:W-:Y:S01]  /*ec10*/  IMAD.HI.U32 R24, R14, R22, RZ ;  /* 0x000000160e187227 */ /* 0x000fe200078e00ff */
[----:B------:R-:W-:Y:S01]  /*ec20*/  IABS R18, R23 ;  /* 0x0000001700127213 */ /* 0x000fe20000000000 */
[----:B------:R1:W-:Y:S01]  /*ec30*/  STL [R1+0x1650], R7 ;  /* 0x0016500701007387 */ /* 0x0003e20000100800 */
[----:B------:R-:W-:Y:S01]  /*ec40*/  ISETP.GE.AND P6, PT, R20, RZ, PT ;  /* 0x000000ff1400720c */ /* 0x000fe20003fc6270 */
[----:B------:R-:W-:-:S02]  /*ec50*/  VIADD R17, R12, 0x1a ;  /* 0x0000001a0c117836 */ /* 0x000fc40000000000 */
[--C-:B------:R-:W-:Y:S01]  /*ec60*/  @!P1 IMAD.IADD R4, R4, 0x1, -R11.reuse ;  /* 0x0000000104049824 */ /* 0x100fe200078e0a0b */
[----:B------:R-:W-:Y:S01]  /*ec70*/  ISETP.GE.AND P1, PT, R23, RZ, PT ;  /* 0x000000ff1700720c */ /* 0x000fe20003f26270 */
[----:B------:R-:W-:Y:S01]  /*ec80*/  IMAD.MOV R23, RZ, RZ, -R24 ;  /* 0x000000ffff177224 */ /* 0x000fe200078e0a18 */
[----:B------:R-:W-:Y:S01]  /*ec90*/  IABS R19, R17 ;  /* 0x0000001100137213 */ /* 0x000fe20000000000 */
[----:B------:R-:W-:Y:S01]  /*eca0*/  @!P3 IMAD.IADD R16, R16, 0x1, -R11 ;  /* 0x000000011010b824 */ /* 0x000fe200078e0a0b */
[----:B------:R-:W-:Y:S01]  /*ecb0*/  ISETP.GE.AND P3, PT, R17, RZ, PT ;  /* 0x000000ff1100720c */ /* 0x000fe20003f66270 */
[C---:B------:R-:W-:Y:S01]  /*ecc0*/  IMAD R17, R11.reuse, R23, R22 ;  /* 0x000000170b117224 */ /* 0x040fe200078e0216 */
[----:B------:R-:W-:Y:S01]  /*ecd0*/  STL [R1+0x1654], R8 ;  /* 0x0016540801007387 */ /* 0x000fe20000100800 */
[----:B------:R-:W-:Y:S02]  /*ece0*/  @!P2 IMAD.IADD R26, R26, 0x1, -R10 ;  /* 0x000000011a1aa824 */ /* 0x000fe400078e0a0a */
[----:B------:R-:W-:Y:S01]  /*ecf0*/  IMAD.HI.U32 R20, R14, R19, RZ ;  /* 0x000000130e147227 */ /* 0x000fe200078e00ff */
[----:B------:R-:W-:Y:S01]  /*ed00*/  ISETP.GT.U32.AND P2, PT, R11, R17, PT ;  /* 0x000000110b00720c */ /* 0x000fe20003f44070 */
[----:B------:R3:W-:Y:S02]  /*ed10*/  STL [R1+0x1714], R4 ;  /* 0x0017140401007387 */ /* 0x0007e40000100800 */
[----:B------:R-:W-:-:S02]  /*ed20*/  IMAD.MOV.U32 R10, RZ, RZ, R13 ;  /* 0x000000ffff0a7224 */ /* 0x000fc400078e000d */
[----:B------:R-:W-:Y:S01]  /*ed30*/  IMAD.MOV R20, RZ, RZ, -R20 ;  /* 0x000000ffff147224 */ /* 0x000fe200078e0a14 */
[----:B------:R-:W-:Y:S01]  /*ed40*/  STL [R1+0x1720], R16 ;  /* 0x0017201001007387 */ /* 0x000fe20000100800 */
[----:B------:R-:W-:Y:S02]  /*ed50*/  VIADD R13, R12, 0x18 ;  /* 0x000000180c0d7836 */ /* 0x000fe40000000000 */
[----:B------:R-:W-:Y:S01]  /*ed60*/  @!P0 IMAD.MOV R9, RZ, RZ, -R9 ;  /* 0x000000ffff098224 */ /* 0x000fe200078e0a09 */
[----:B------:R-:W-:Y:S01]  /*ed70*/  ISETP.GE.AND P0, PT, R28, RZ, PT ;  /* 0x000000ff1c00720c */ /* 0x000fe20003f06270 */
[----:B------:R-:W-:Y:S01]  /*ed80*/  IMAD R19, R11, R20, R19 ;  /* 0x000000140b137224 */ /* 0x000fe200078e0213 */
[----:B------:R-:W-:Y:S01]  /*ed90*/  IABS R20, R13 ;  /* 0x0000000d00147213 */ /* 0x000fe20000000000 */
[----:B------:R-:W-:Y:S01]  /*eda0*/  @!P5 IMAD.MOV R10, RZ, RZ, -R10 ;  /* 0x000000ffff0ad224 */ /* 0x000fe200078e0a0a */
[----:B------:R-:W-:Y:S01]  /*edb0*/  ISETP.NE.AND P5, PT, R2, RZ, PT ;  /* 0x000000ff0200720c */ /* 0x000fe20003fa5270 */
[----:B------:R-:W-:Y:S01]  /*edc0*/  @!P2 IMAD.IADD R17, R17, 0x1, -R11 ;  /* 0x000000011111a824 */ /* 0x000fe200078e0a0b */
[----:B------:R-:W-:Y:S01]  /*edd0*/  STL [R1+0x1658], R9 ;  /* 0x0016580901007387 */ /* 0x000fe20000100800 */
[----:B------:R-:W-:-:S03]  /*ede0*/  IMAD.HI.U32 R27, R14, R20, RZ ;  /* 0x000000140e1b7227 */ /* 0x000fc600078e00ff */
[C---:B------:R-:W-:Y:S01]  /*edf0*/  ISETP.GT.U32.AND P2, PT, R11.reuse, R17, PT ;  /* 0x000000110b00720c */ /* 0x040fe20003f44070 */
[----:B------:R-:W-:Y:S01]  /*ee00*/  IMAD.HI.U32 R21, R14, R18, RZ ;  /* 0x000000120e157227 */ /* 0x000fe200078e00ff */
[----:B------:R-:W-:Y:S03]  /*ee10*/  STL [R1+0x165c], R10 ;  /* 0x00165c0a01007387 */ /* 0x000fe60000100800 */
[----:B0-----:R-:W-:Y:S02]  /*ee20*/  IMAD.MOV.U32 R0, RZ, RZ, R26 ;  /* 0x000000ffff007224 */ /* 0x001fe400078e001a */
[----:B------:R-:W-:Y:S02]  /*ee30*/  IMAD.MOV R26, RZ, RZ, -R27 ;  /* 0x000000ffff1a7224 */ /* 0x000fe400078e0a1b */
[----:B------:R-:W-:Y:S02]  /*ee40*/  IMAD.MOV R21, RZ, RZ, -R21 ;  /* 0x000000ffff157224 */ /* 0x000fe400078e0a15 */
[----:B------:R-:W-:Y:S01]  /*ee50*/  @!P0 IMAD.MOV R0, RZ, RZ, -R0 ;  /* 0x000000ffff008224 */ /* 0x000fe200078e0a00 */
[----:B------:R-:W-:Y:S01]  /*ee60*/  @!P5 LOP3.LUT R0, RZ, R2, RZ, 0x33, !PT ;  /* 0x00000002ff00d212 */ /* 0x000fe200078e33ff */
[C---:B------:R-:W-:Y:S01]  /*ee70*/  IMAD R20, R11.reuse, R26, R20 ;  /* 0x0000001a0b147224 */ /* 0x040fe200078e0214 */
[C---:B------:R-:W-:Y:S01]  /*ee80*/  ISETP.GT.U32.AND P5, PT, R11.reuse, R19, PT ;  /* 0x000000130b00720c */ /* 0x040fe20003fa4070 */
[----:B------:R-:W-:Y:S01]  /*ee90*/  IMAD R18, R11, R21, R18 ;  /* 0x000000150b127224 */ /* 0x000fe200078e0212 */
[----:B------:R-:W-:Y:S01]  /*eea0*/  IABS R21, R29 ;  /* 0x0000001d00157213 */ /* 0x000fe20000000000 */
[----:B------:R-:W-:Y:S01]  /*eeb0*/  @!P2 IMAD.IADD R17, R17, 0x1, -R11 ;  /* 0x000000011111a824 */ /* 0x000fe200078e0a0b */
[C---:B------:R-:W-:Y:S01]  /*eec0*/  ISETP.GT.U32.AND P2, PT, R11.reuse, R20, PT ;  /* 0x000000140b00720c */ /* 0x040fe20003f44070 */
[----:B-1----:R-:W-:Y:S01]  /*eed0*/  VIADD R7, R12, 0x12 ;  /* 0x000000120c077836 */ /* 0x002fe20000000000 */
[----:B------:R-:W-:Y:S01]  /*eee0*/  ISETP.GT.U32.AND P0, PT, R11, R18, PT ;  /* 0x000000120b00720c */ /* 0x000fe20003f04070 */
[----:B------:R-:W-:-:S03]  /*eef0*/  IMAD.HI.U32 R25, R14, R21, RZ ;  /* 0x000000150e197227 */ /* 0x000fc600078e00ff */
[----:B------:R-:W-:Y:S01]  /*ef00*/  IABS R23, R7 ;  /* 0x0000000700177213 */ /* 0x000fe20000000000 */
[----:B---3--:R-:W-:Y:S02]  /*ef10*/  VIADD R4, R12, 0x14 ;  /* 0x000000140c047836 */ /* 0x008fe40000000000 */
[----:B------:R-:W-:Y:S02]  /*ef20*/  IMAD.MOV R25, RZ, RZ, -R25 ;  /* 0x000000ffff197224 */ /* 0x000fe400078e0a19 */
[----:B------:R-:W-:Y:S01]  /*ef30*/  @!P5 IMAD.IADD R19, R19, 0x1, -R11 ;  /* 0x000000011313d824 */ /* 0x000fe200078e0a0b */
[----:B------:R-:W-:Y:S01]  /*ef40*/  IABS R22, R4 ;  /* 0x0000000400167213 */ /* 0x000fe20000000000 */
[C---:B------:R-:W-:Y:S01]  /*ef50*/  IMAD R21, R11.reuse, R25, R21 ;  /* 0x000000190b157224 */ /* 0x040fe200078e0215 */
[----:B------:R-:W-:Y:S01]  /*ef60*/  STL [R1+0x1718], R4 ;  /* 0x0017180401007387 */ /* 0x000fe20000100800 */
[--C-:B------:R-:W-:Y:S01]  /*ef70*/  @!P2 IMAD.IADD R20, R20, 0x1, -R11.reuse ;  /* 0x000000011414a824 */ /* 0x100fe200078e0a0b */
[C---:B------:R-:W-:Y:S01]  /*ef80*/  ISETP.GT.U32.AND P2, PT, R11.reuse, R19, PT ;  /* 0x000000130b00720c */ /* 0x040fe20003f44070 */
[----:B------:R-:W-:Y:S01]  /*ef90*/  @!P0 IMAD.IADD R18, R18, 0x1, -R11 ;  /* 0x0000000112128824 */ /* 0x000fe200078e0a0b */
[----:B------:R-:W-:Y:S01]  /*efa0*/  ISETP.GT.U32.AND P0, PT, R11, R21, PT ;  /* 0x000000150b00720c */ /* 0x000fe20003f04070 */
[----:B------:R-:W-:Y:S01]  /*efb0*/  IMAD.HI.U32 R2, R14, R23, RZ ;  /* 0x000000170e027227 */ /* 0x000fe200078e00ff */
[----:B------:R-:W-:Y:S01]  /*efc0*/  STL [R1+0x171c], R7 ;  /* 0x00171c0701007387 */ /* 0x000fe20000100800 */
[----:B------:R-:W-:-:S02]  /*efd0*/  IABS R25, R5 ;  /* 0x0000000500197213 */ /* 0x000fc40000000000 */
[----:B------:R-:W-:Y:S01]  /*efe0*/  IMAD.HI.U32 R24, R14, R22, RZ ;  /* 0x000000160e187227 */ /* 0x000fe200078e00ff */
[C---:B------:R-:W-:Y:S01]  /*eff0*/  ISETP.GT.U32.AND P5, PT, R11.reuse, R18, PT ;  /* 0x000000120b00720c */ /* 0x040fe20003fa4070 */
[----:B------:R-:W-:Y:S02]  /*f000*/  STL [R1+0x1604], R0 ;  /* 0x0016040001007387 */ /* 0x000fe40000100800 */
[----:B------:R-:W-:Y:S02]  /*f010*/  IMAD.MOV R2, RZ, RZ, -R2 ;  /* 0x000000ffff027224 */ /* 0x000fe400078e0a02 */
[----:B------:R-:W-:Y:S01]  /*f020*/  IMAD.MOV R24, RZ, RZ, -R24 ;  /* 0x000000ffff187224 */ /* 0x000fe200078e0a18 */
[----:B------:R-:W-:Y:S01]  /*f030*/  STL [R1+0x1724], R17 ;  /* 0x0017241101007387 */ /* 0x000fe20000100800 */
[----:B------:R-:W-:Y:S02]  /*f040*/  IMAD R23, R11, R2, R23 ;  /* 0x000000020b177224 */ /* 0x000fe400078e0217 */
[----:B------:R-:W-:-:S02]  /*f050*/  VIADD R3, R12, 0xc ;  /* 0x0000000c0c037836 */ /* 0x000fc40000000000 */
[----:B------:R-:W-:Y:S01]  /*f060*/  IMAD R22, R11, R24, R22 ;  /* 0x000000180b167224 */ /* 0x000fe200078e0216 */
[----:B------:R-:W-:Y:S01]  /*f070*/  IABS R24, R6 ;  /* 0x0000000600187213 */ /* 0x000fe20000000000 */
[----:B------:R-:W-:Y:S01]  /*f080*/  @!P2 IMAD.IADD R19, R19, 0x1, -R11 ;  /* 0x000000011313a824 */ /* 0x000fe200078e0a0b */
[----:B------:R-:W-:Y:S01]  /*f090*/  ISETP.GT.U32.AND P2, PT, R11, R23, PT ;  /* 0x000000170b00720c */ /* 0x000fe20003f44070 */
[----:B------:R-:W-:Y:S01]  /*f0a0*/  @!P4 IMAD.MOV R15, RZ, RZ, -R15 ;  /* 0x000000ffff0fc224 */ /* 0x000fe200078e0a0f */
[----:B------:R-:W-:Y:S01]  /*f0b0*/  IABS R26, R3 ;  /* 0x00000003001a7213 */ /* 0x000fe20000000000 */
[--C-:B------:R-:W-:Y:S01]  /*f0c0*/  @!P0 IMAD.IADD R21, R21, 0x1, -R11.reuse ;  /* 0x0000000115158824 */ /* 0x100fe200078e0a0b */
[C---:B------:R-:W-:Y:S01]  /*f0d0*/  ISETP.GT.U32.AND P0, PT, R11.reuse, R20, PT ;  /* 0x000000140b00720c */ /* 0x040fe20003f04070 */
[----:B------:R-:W-:Y:S01]  /*f0e0*/  IMAD.HI.U32 R27, R14, R24, RZ ;  /* 0x000000180e1b7227 */ /* 0x000fe200078e00ff */
[----:B------:R0:W-:Y:S02]  /*f0f0*/  STL [R1+0x1660], R15 ;  /* 0x0016600f01007387 */ /* 0x0001e40000100800 */
[C---:B------:R-:W-:Y:S01]  /*f100*/  ISETP.GT.U32.AND P4, PT, R11.reuse, R21, PT ;  /* 0x000000150b00720c */ /* 0x040fe20003f84070 */
[----:B------:R-:W-:Y:S01]  /*f110*/  @!P5 IMAD.IADD R18, R18, 0x1, -R11 ;  /* 0x000000011212d824 */ /* 0x000fe200078e0a0b */
[----:B------:R-:W-:Y:S01]  /*f120*/  ISETP.GT.U32.AND P5, PT, R11, R22, PT ;  /* 0x000000160b00720c */ /* 0x000fe20003fa4070 */
[----:B------:R-:W-:-:S04]  /*f130*/  IMAD.HI.U32 R2, R14, R26, RZ ;  /* 0x0000001a0e027227 */ /* 0x000fc800078e00ff */
[----:B------:R-:W-:Y:S02]  /*f140*/  IMAD.MOV R27, RZ, RZ, -R27 ;  /* 0x000000ffff1b7224 */ /* 0x000fe400078e0a1b */
[----:B0-----:R-:W-:Y:S02]  /*f150*/  VIADD R15, R12, 0xa ;  /* 0x0000000a0c0f7836 */ /* 0x001fe40000000000 */
[----:B--2---:R-:W-:-:S04]  /*f160*/  IMAD.HI.U32 R28, R14, R25, RZ ;  /* 0x000000190e1c7227 */ /* 0x004fc800078e00ff */
[----:B------:R-:W-:Y:S02]  /*f170*/  IMAD.MOV R2, RZ, RZ, -R2 ;  /* 0x000000ffff027224 */ /* 0x000fe400078e0a02 */
[C---:B------:R-:W-:Y:S02]  /*f180*/  VIADD R0, R12.reuse, 0x8 ;  /* 0x000000080c007836 */ /* 0x040fe40000000000 */
[C---:B------:R-:W-:Y:S02]  /*f190*/  VIADD R10, R12.reuse, 0x6 ;  /* 0x000000060c0a7836 */ /* 0x040fe40000000000 */
[----:B------:R-:W-:Y:S01]  /*f1a0*/  IMAD R24, R11, R27, R24 ;  /* 0x0000001b0b187224 */ /* 0x000fe200078e0218 */
[----:B------:R-:W-:Y:S01]  /*f1b0*/  IABS R27, R15 ;  /* 0x0000000f001b7213 */ /* 0x000fe20000000000 */
[----:B------:R-:W-:Y:S02]  /*f1c0*/  IMAD.MOV R28, RZ, RZ, -R28 ;  /* 0x000000ffff1c7224 */ /* 0x000fe400078e0a1c */
[----:B------:R-:W-:Y:S01]  /*f1d0*/  @!P2 IMAD.IADD R23, R23, 0x1, -R11 ;  /* 0x000000011717a824 */ /* 0x000fe200078e0a0b */
[C---:B------:R-:W-:Y:S01]  /*f1e0*/  ISETP.GE.AND P2, PT, R12.reuse, RZ, PT ;  /* 0x000000ff0c00720c */ /* 0x040fe20003f46270 */
[----:B------:R-:W-:-:S02]  /*f1f0*/  VIADD R9, R12, 0x4 ;  /* 0x000000040c097836 */ /* 0x000fc40000000000 */
[----:B------:R-:W-:Y:S01]  /*f200*/  VIADD R8, R12, 0x2 ;  /* 0x000000020c087836 */ /* 0x000fe20000000000 */
[----:B------:R-:W-:Y:S01]  /*f210*/  IABS R12, R10 ;  /* 0x0000000a000c7213 */ /* 0x000fe20000000000 */
[----:B------:R-:W-:Y:S01]  /*f220*/  IMAD R26, R11, R2, R26 ;  /* 0x000000020b1a7224 */ /* 0x000fe200078e021a */
[----:B------:R-:W-:Y:S01]  /*f230*/  IABS R2, R0 ;  /* 0x0000000000027213 */ /* 0x000fe20000000000 */
[----:B------:R-:W-:Y:S01]  /*f240*/  @!P0 IMAD.IADD R20, R20, 0x1, -R11 ;  /* 0x0000000114148824 */ /* 0x000fe200078e0a0b */
[----:B------:R-:W-:Y:S01]  /*f250*/  ISETP.GE.AND P0, PT, R13, RZ, PT ;  /* 0x000000ff0d00720c */ /* 0x000fe20003f06270 */
[----:B------:R-:W-:Y:S01]  /*f260*/  IMAD R25, R11, R28, R25 ;  /* 0x0000001c0b197224 */ /* 0x000fe200078e0219 */
[----:B------:R-:W-:Y:S01]  /*f270*/  IABS R13, R9 ;  /* 0x00000009000d7213 */ /* 0x000fe20000000000 */
[----:B------:R-:W-:Y:S01]  /*f280*/  IMAD.HI.U32 R16, R14, R27, RZ ;  /* 0x0000001b0e107227 */ /* 0x000fe200078e00ff */
[----:B------:R-:W-:-:S03]  /*f290*/  IABS R28, R8 ;  /* 0x00000008001c7213 */ /* 0x000fc60000000000 */
[----:B------:R-:W-:Y:S01]  /*f2a0*/  @!P5 IMAD.IADD R22, R22, 0x1, -R11 ;  /* 0x000000011616d824 */ /* 0x000fe200078e0a0b */
[----:B------:R-:W-:Y:S01]  /*f2b0*/  ISETP.GE.AND P5, PT, R29, RZ, PT ;  /* 0x000000ff1d00720c */ /* 0x000fe20003fa6270 */
[----:B------:R-:W-:-:S04]  /*f2c0*/  IMAD.HI.U32 R29, R14, R2, RZ ;  /* 0x000000020e1d7227 */ /* 0x000fc800078e00ff */
[----:B------:R-:W-:-:S04]  /*f2d0*/  IMAD.HI.U32 R17, R14, R12, RZ ;  /* 0x0000000c0e117227 */ /* 0x000fc800078e00ff */
[----:B------:R-:W-:Y:S02]  /*f2e0*/  IMAD.MOV R16, RZ, RZ, -R16 ;  /* 0x000000ffff107224 */ /* 0x000fe400078e0a10 */
[----:B------:R-:W-:-:S04]  /*f2f0*/  IMAD.HI.U32 R7, R14, R13, RZ ;  /* 0x0000000d0e077227 */ /* 0x000fc800078e00ff */
[----:B------:R-:W-:-:S04]  /*f300*/  IMAD.HI.U32 R4, R14, R28, RZ ;  /* 0x0000001c0e047227 */ /* 0x000fc800078e00ff */
[----:B------:R-:W-:Y:S02]  /*f310*/  IMAD.MOV R14, RZ, RZ, -R29 ;  /* 0x000000ffff0e7224 */ /* 0x000fe400078e0a1d */
[----:B------:R-:W-:Y:S02]  /*f320*/  IMAD.MOV R29, RZ, RZ, -R17 ;  /* 0x000000ffff1d7224 */ /* 0x000fe400078e0a11 */
[----:B------:R-:W2:Y:S01]  /*f330*/  LDL.LU R17, [R1+0x1724] ;  /* 0x0017240001117983 */ /* 0x000ea20000300800 */
[----:B------:R-:W-:Y:S02]  /*f340*/  IMAD R27, R11, R16, R27 ;  /* 0x000000100b1b7224 */ /* 0x000fe400078e021b */
[----:B------:R-:W-:Y:S01]  /*f350*/  @!P4 IMAD.IADD R21, R21, 0x1, -R11 ;  /* 0x000000011515c824 */ /* 0x000fe200078e0a0b */
[----:B------:R-:W3:Y:S01]  /*f360*/  LDL.LU R16, [R1+0x1720] ;  /* 0x0017200001107983 */ /* 0x000ee20000300800 */
[----:B------:R-:W-:Y:S01]  /*f370*/  IMAD.MOV R7, RZ, RZ, -R7 ;  /* 0x000000ffff077224 */ /* 0x000fe200078e0a07 */
[----:B------:R-:W-:Y:S01]  /*f380*/  ISETP.GT.U32.AND P4, PT, R11, R24, PT ;  /* 0x000000180b00720c */ /* 0x000fe20003f84070 */
[----:B------:R-:W-:-:S02]  /*f390*/  IMAD.MOV R4, RZ, RZ, -R4 ;  /* 0x000000ffff047224 */ /* 0x000fc400078e0a04 */
[C---:B------:R-:W-:Y:S02]  /*f3a0*/  IMAD R2, R11.reuse, R14, R2 ;  /* 0x0000000e0b027224 */ /* 0x040fe400078e0202 */
[C---:B------:R-:W-:Y:S02]  /*f3b0*/  IMAD R13, R11.reuse, R7, R13 ;  /* 0x000000070b0d7224 */ /* 0x040fe400078e020d */
[----:B------:R-:W4:Y:S01]  /*f3c0*/  LDL.LU R7, [R1+0x171c] ;  /* 0x00171c0001077983 */ /* 0x000f220000300800 */
[----:B------:R-:W-:-:S03]  /*f3d0*/  IMAD R14, R11, R4, R28 ;  /* 0x000000040b0e7224 */ /* 0x000fc600078e021c */
[----:B------:R-:W4:Y:S02]  /*f3e0*/  LDL.LU R4, [R1+0x1718] ;  /* 0x0017180001047983 */ /* 0x000f240000300800 */
[--C-:B------:R-:W-:Y:S01]  /*f3f0*/  @!P4 IMAD.IADD R24, R24, 0x1, -R11.reuse ;  /* 0x000000011818c824 */ /* 0x100fe200078e0a0b */
[C---:B------:R-:W-:Y:S01]  /*f400*/  ISETP.GT.U32.AND P4, PT, R11.reuse, R25, PT ;  /* 0x000000190b00720c */ /* 0x040fe20003f84070 */
[----:B------:R-:W-:Y:S02]  /*f410*/  IMAD R12, R11, R29, R12 ;  /* 0x0000001d0b0c7224 */ /* 0x000fe400078e020c */
[----:B------:R-:W4:Y:S10]  /*f420*/  LDL.LU R29, [R1+0x60] ;  /* 0x00006000011d7983 */ /* 0x000f340000300800 */
[----:B------:R-:W-:Y:S01]  /*f430*/  @!P4 IMAD.IADD R25, R25, 0x1, -R11 ;  /* 0x000000011919c824 */ /* 0x000fe200078e0a0b */
[----:B------:R-:W-:Y:S01]  /*f440*/  ISETP.GT.U32.AND P4, PT, R11, R26, PT ;  /* 0x0000001a0b00720c */ /* 0x000fe20003f84070 */
[----:B------:R-:W-:-:S12]  /*f450*/  @!P5 IMAD.MOV R21, RZ, RZ, -R21 ;  /* 0x000000ffff15d224 */ /* 0x000fd800078e0a15 */
[----:B------:R-:W-:Y:S01]  /*f460*/  @!P4 IMAD.IADD R26, R26, 0x1, -R11 ;  /* 0x000000011a1ac824 */ /* 0x000fe200078e0a0b */
[C---:B------:R-:W-:Y:S02]  /*f470*/  ISETP.GT.U32.AND P4, PT, R11.reuse, R23, PT ;  /* 0x000000170b00720c */ /* 0x040fe40003f84070 */
[----:B------:R-:W-:Y:S01]  /*f480*/  ISETP.GT.U32.AND P5, PT, R11, R2, PT ;  /* 0x000000020b00720c */ /* 0x000fe20003fa4070 */
[----:B------:R-:W-:Y:S02]  /*f490*/  @!P1 IMAD.MOV R18, RZ, RZ, -R18 ;  /* 0x000000ffff129224 */ /* 0x000fe400078e0a12 */
[----:B------:R-:W-:Y:S02]  /*f4a0*/  @!P3 IMAD.MOV R19, RZ, RZ, -R19 ;  /* 0x000000ffff13b224 */ /* 0x000fe400078e0a13 */
[----:B------:R-:W-:-:S06]  /*f4b0*/  @!P0 IMAD.MOV R20, RZ, RZ, -R20 ;  /* 0x000000ffff148224 */ /* 0x000fcc00078e0a14 */
[--C-:B------:R-:W-:Y:S01]  /*f4c0*/  @!P4 IMAD.IADD R23, R23, 0x1, -R11.reuse ;  /* 0x000000011717c824 */ /* 0x100fe200078e0a0b */
[----:B------:R-:W-:Y:S01]  /*f4d0*/  ISETP.GT.U32.AND P4, PT, R11, R13, PT ;  /* 0x0000000d0b00720c */ /* 0x000fe20003f84070 */
[----:B------:R-:W-:Y:S01]  /*f4e0*/  @!P5 IMAD.IADD R2, R2, 0x1, -R11 ;  /* 0x000000010202d824 */ /* 0x000fe200078e0a0b */
[----:B------:R-:W-:-:S11]  /*f4f0*/  ISETP.GE.AND P5, PT, R6, RZ, PT ;  /* 0x000000ff0600720c */ /* 0x000fd60003fa6270 */
[----:B------:R-:W-:Y:S01]  /*f500*/  @!P4 IMAD.IADD R13, R13, 0x1, -R11 ;  /* 0x000000010d0dc824 */ /* 0x000fe200078e0a0b */
[----:B------:R-:W-:Y:S01]  /*f510*/  ISETP.GE.AND P4, PT, R3, RZ, PT ;  /* 0x000000ff0300720c */ /* 0x000fe20003f86270 */
[----:B---3--:R-:W-:Y:S01]  /*f520*/  @!P2 IMAD.MOV R16, RZ, RZ, -R16 ;  /* 0x000000ffff10a224 */ /* 0x008fe200078e0a10 */
[C---:B------:R-:W-:Y:S01]  /*f530*/  ISETP.GT.U32.AND P2, PT, R11.reuse, R22, PT ;  /* 0x000000160b00720c */ /* 0x040fe20003f44070 */
[----:B--2---:R-:W-:Y:S01]  /*f540*/  @!P6 IMAD.MOV R17, RZ, RZ, -R17 ;  /* 0x000000ffff11e224 */ /* 0x004fe200078e0a11 */
[C---:B------:R-:W-:Y:S02]  /*f550*/  ISETP.GT.U32.AND P6, PT, R11.reuse, R26, PT ;  /* 0x0000001a0b00720c */ /* 0x040fe40003fc4070 */
[----:B------:R-:W-:Y:S09]  /*f560*/  STL [R1+0x1664], R16 ;  /* 0x0016641001007387 */ /* 0x000ff20000100800 */
[--C-:B------:R-:W-:Y:S01]  /*f570*/  @!P2 IMAD.IADD R22, R22, 0x1, -R11.reuse ;  /* 0x000000011616a824 */ /* 0x100fe200078e0a0b */
[----:B------:R-:W-:Y:S01]  /*f580*/  ISETP.GT.U32.AND P2, PT, R11, R12, PT ;  /* 0x0000000c0b00720c */ /* 0x000fe20003f44070 */
[----:B------:R-:W-:Y:S01]  /*f590*/  STL [R1+0x1668], R17 ;  /* 0x0016681101007387 */ /* 0x000fe20000100800 */
[----:B------:R-:W-:-:S03]  /*f5a0*/  @!P6 IMAD.IADD R26, R26, 0x1, -R11 ;  /* 0x000000011a1ae824 */ /* 0x000fc600078e0a0b */
[----:B------:R-:W-:Y:S01]  /*f5b0*/  STL [R1+0x166c], R18 ;  /* 0x00166c1201007387 */ /* 0x000fe20000100800 */
[----:B----4-:R-:W-:-:S03]  /*f5c0*/  ISETP.GE.AND P6, PT, R4, RZ, PT ;  /* 0x000000ff0400720c */ /* 0x010fc60003fc6270 */
[----:B------:R-:W-:Y:S04]  /*f5d0*/  STL [R1+0x1670], R19 ;  /* 0x0016701301007387 */ /* 0x000fe80000100800 */
[----:B------:R-:W-:Y:S01]  /*f5e0*/  STL [R1+0x1674], R20 ;  /* 0x0016741401007387 */ /* 0x000fe20000100800 */
[----:B------:R-:W-:Y:S01]  /*f5f0*/  @!P2 IMAD.IADD R12, R12, 0x1, -R11 ;  /* 0x000000010c0ca824 */ /* 0x000fe200078e0a0b */
[----:B------:R-:W-:Y:S02]  /*f600*/  ISETP.GE.AND P2, PT, R5, RZ, PT ;  /* 0x000000ff0500720c */ /* 0x000fe40003f46270 */
[----:B------:R-:W-:Y:S04]  /*f610*/  STL [R1+0x1678], R21 ;  /* 0x0016781501007387 */ /* 0x000fe80000100800 */
[----:B------:R-:W2:Y:S04]  /*f620*/  LDL.LU R4, [R1+0x1714] ;  /* 0x0017140001047983 */ /* 0x000ea80000300800 */
[----:B------:R-:W3:Y:S04]  /*f630*/  LDL.LU R6, [R1+0x1710] ;  /* 0x0017100001067983 */ /* 0x000ee80000300800 */
[----:B------:R-:W4:Y:S04]  /*f640*/  LDL.LU R5, [R1+0x170c] ;  /* 0x00170c0001057983 */ /* 0x000f280000300800 */
[----:B------:R-:W2:Y:S01]  /*f650*/  LDL.LU R3, [R1+0x1708] ;  /* 0x0017080001037983 */ /* 0x000ea20000300800 */
[----:B------:R-:W-:-:S02]  /*f660*/  ISETP.GT.U32.AND P0, PT, R11, R27, PT ;  /* 0x0000001b0b00720c */ /* 0x000fc40003f04070 */
[----:B------:R-:W-:-:S11]  /*f670*/  ISETP.GT.U32.AND P3, PT, R11, R25, PT ;  /* 0x000000190b00720c */ /* 0x000fd60003f64070 */
[--C-:B------:R-:W-:Y:S01]  /*f680*/  @!P0 IMAD.IADD R27, R27, 0x1, -R11.reuse ;  /* 0x000000011b1b8824 */ /* 0x100fe200078e0a0b */
[----:B------:R-:W-:Y:S02]  /*f690*/  ISETP.GE.AND P0, PT, R7, RZ, PT ;  /* 0x000000ff0700720c */ /* 0x000fe40003f06270 */
[----:B------:R-:W0:Y:S01]  /*f6a0*/  S2R R7, SR_TID.X ;  /* 0x0000000000077919 */ /* 0x000e220000002100 */
[----:B------:R-:W-:Y:S01]  /*f6b0*/  @!P3 IMAD.IADD R25, R25, 0x1, -R11 ;  /* 0x000000011919b824 */ /* 0x000fe200078e0a0b */
[C---:B------:R-:W-:Y:S02]  /*f6c0*/  ISETP.GT.U32.AND P3, PT, R11.reuse, R14, PT ;  /* 0x0000000e0b00720c */ /* 0x040fe40003f64070 */
[----:B------:R-:W-:Y:S01]  /*f6d0*/  ISETP.GT.U32.AND P1, PT, R11, R24, PT ;  /* 0x000000180b00720c */ /* 0x000fe20003f24070 */
[----:B------:R-:W-:Y:S01]  /*f6e0*/  @!P6 IMAD.MOV R22, RZ, RZ, -R22 ;  /* 0x000000ffff16e224 */ /* 0x000fe200078e0a16 */
[----:B------:R-:W-:-:S09]  /*f6f0*/  ISETP.GE.AND P6, PT, R15, RZ, PT ;  /* 0x000000ff0f00720c */ /* 0x000fd20003fc6270 */
[--C-:B------:R-:W-:Y:S01]  /*f700*/  @!P3 IMAD.IADD R14, R14, 0x1, -R11.reuse ;  /* 0x000000010e0eb824 */ /* 0x100fe200078e0a0b */
[----:B------:R-:W-:Y:S01]  /*f710*/  ISETP.GT.U32.AND P3, PT, R11, R27, PT ;  /* 0x0000001b0b00720c */ /* 0x000fe20003f64070 */
[----:B------:R-:W-:Y:S01]  /*f720*/  @!P1 IMAD.IADD R24, R24, 0x1, -R11 ;  /* 0x0000000118189824 */ /* 0x000fe200078e0a0b */
[----:B------:R-:W-:Y:S02]  /*f730*/  ISETP.GE.AND P1, PT, R29, RZ, PT ;  /* 0x000000ff1d00720c */ /* 0x000fe40003f26270 */
[----:B0-----:R-:W-:Y:S01]  /*f740*/  SHF.R.S32.HI R28, RZ, 0x2, R7 ;  /* 0x00000002ff1c7819 */ /* 0x001fe20000011407 */
[----:B------:R-:W-:-:S03]  /*f750*/  IMAD.SHL.U32 R29, R7, 0x20, RZ ;  /* 0x00000020071d7824 */ /* 0x000fc600078e00ff */
[----:B------:R-:W-:-:S04]  /*f760*/  SGXT R28, R28, 0x1 ;  /* 0x000000011c1c781a */ /* 0x000fc80000000200 */
[----:B------:R-:W-:Y:S01]  /*f770*/  LOP3.LUT R28, R28, 0x90, RZ, 0xc0, !PT ;  /* 0x000000901c1c7812 */ /* 0x000fe200078ec0ff */
[----:B------:R-:W-:-:S03]  /*f780*/  @!P0 IMAD.MOV R23, RZ, RZ, -R23 ;  /* 0x000000ffff178224 */ /* 0x000fc600078e0a17 */
[----:B------:R-:W-:Y:S01]  /*f790*/  LOP3.LUT R28, R28, 0x260, R29, 0xf8, !PT ;  /* 0x000002601c1c7812 */ /* 0x000fe200078ef81d */
[----:B------:R-:W-:Y:S02]  /*f7a0*/  IMAD.SHL.U32 R29, R7, 0x2, RZ ;  /* 0x00000002071d7824 */ /* 0x000fe400078e00ff */
[----:B------:R-:W-:Y:S02]  /*f7b0*/  @!P5 IMAD.MOV R24, RZ, RZ, -R24 ;  /* 0x000000ffff18d224 */ /* 0x000fe400078e0a18 */
[----:B------:R-:W-:Y:S02]  /*f7c0*/  @!P2 IMAD.MOV R25, RZ, RZ, -R25 ;  /* 0x000000ffff19a224 */ /* 0x000fe400078e0a19 */
[----:B------:R-:W-:Y:S01]  /*f7d0*/  @!P3 IMAD.IADD R27, R27, 0x1, -R11 ;  /* 0x000000011b1bb824 */ /* 0x000fe200078e0a0b */
[----:B------:R-:W-:Y:S01]  /*f7e0*/  ISETP.GE.AND P3, PT, R0, RZ, PT ;  /* 0x000000ff0000720c */ /* 0x000fe20003f66270 */
[----:B------:R-:W-:Y:S01]  /*f7f0*/  @!P4 IMAD.MOV R26, RZ, RZ, -R26 ;  /* 0x000000ffff1ac224 */ /* 0x000fe200078e0a1a */
[----:B------:R-:W-:Y:S01]  /*f800*/  STL [R1+0x167c], R22 ;  /* 0x00167c1601007387 */ /* 0x000fe20000100800 */
[----:B------:R-:W-:-:S02]  /*f810*/  LOP3.LUT R0, R28, 0x10, R29, 0x78, !PT ;  /* 0x000000101c007812 */ /* 0x000fc400078e781d */
[----:B------:R-:W-:Y:S01]  /*f820*/  LOP3.LUT R7, R7, 0x1f, RZ, 0xc0, !PT ;  /* 0x0000001f07077812 */ /* 0x000fe200078ec0ff */
[----:B------:R-:W-:Y:S01]  /*f830*/  STL [R1+0x1680], R23 ;  /* 0x0016801701007387 */ /* 0x000fe20000100800 */
[----:B------:R-:W-:-:S03]  /*f840*/  @!P6 IMAD.MOV R27, RZ, RZ, -R27 ;  /* 0x000000ffff1be224 */ /* 0x000fc600078e0a1b */
[----:B------:R-:W-:Y:S04]  /*f850*/  STL [R1+0x1684], R24 ;  /* 0x0016841801007387 */ /* 0x000fe80000100800 */
[----:B------:R-:W-:Y:S04]  /*f860*/  STL [R1+0x1688], R25 ;  /* 0x0016881901007387 */ /* 0x000fe80000100800 */
[----:B------:R-:W-:Y:S04]  /*f870*/  STL [R1+0x168c], R26 ;  /* 0x00168c1a01007387 */ /* 0x000fe80000100800 */
[----:B------:R0:W-:Y:S04]  /*f880*/  STL [R1+0xbc], R0 ;  /* 0x0000bc0001007387 */ /* 0x0001e80000100800 */
[----:B------:R-:W-:Y:S01]  /*f890*/  STL [R1+0x1690], R27 ;  /* 0x0016901b01007387 */ /* 0x000fe20000100800 */
[----:B0-----:R-:W-:Y:S01]  /*f8a0*/  IMAD R0, R7, UR6, RZ ;  /* 0x0000000607007c24 */ /* 0x001fe2000f8e02ff */
[----:B------:R-:W-:-:S04]  /*f8b0*/  ISETP.GT.U32.AND P0, PT, R11, R2, PT ;  /* 0x000000020b00720c */ /* 0x000fc80003f04070 */
[----:B------:R0:W-:Y:S01]  /*f8c0*/  STL [R1+0x3e8], R0 ;  /* 0x0003e80001007387 */ /* 0x0001e20000100800 */
[----:B------:R-:W-:-:S03]  /*f8d0*/  ISETP.GT.U32.AND P5, PT, R11, R12, PT ;  /* 0x0000000c0b00720c */ /* 0x000fc60003fa4070 */
[----:B------:R-:W3:Y:S01]  /*f8e0*/  LDL.LU R24, [R1+0x94] ;  /* 0x0000940001187983 */ /* 0x000ee20000300800 */
[----:B------:R-:W-:-:S03]  /*f8f0*/  ISETP.GT.U32.AND P2, PT, R11, R13, PT ;  /* 0x0000000d0b00720c */ /* 0x000fc60003f44070 */
[----:B------:R-:W3:Y:S01]  /*f900*/  LDL.LU R23, [R1+0x9c] ;  /* 0x00009c0001177983 */ /* 0x000ee20000300800 */
[----:B------:R-:W-:-:S03]  /*f910*/  ISETP.GT.U32.AND P4, PT, R11, R14, PT ;  /* 0x0000000e0b00720c */ /* 0x000fc60003f84070 */
[----:B------:R-:W3:Y:S04]  /*f920*/  LDL.LU R22, [R1+0x348] ;  /* 0x0003480001167983 */ /* 0x000ee80000300800 */
[----:B------:R-:W3:Y:S04]  /*f930*/  LDL.LU R21, [R1+0x388] ;  /* 0x0003880001157983 */ /* 0x000ee80000300800 */
[----:B------:R-:W3:Y:S04]  /*f940*/  LDL.LU R20, [R1+0x3cc] ;  /* 0x0003cc0001147983 */ /* 0x000ee80000300800 */
[----:B------:R-:W3:Y:S04]  /*f950*/  LDL.LU R19, [R1+0x3d0] ;  /* 0x0003d00001137983 */ /* 0x000ee80000300800 */
[----:B------:R-:W3:Y:S01]  /*f960*/  LDL.LU R18, [R1+0x3d4] ;  /* 0x0003d40001127983 */ /* 0x000ee20000300800 */
[----:B------:R-:W-:-:S03]  /*f970*/  @!P0 IMAD.IADD R2, R2, 0x1, -R11 ;  /* 0x0000000102028824 */ /* 0x000fc600078e0a0b */
[----:B------:R-:W3:Y:S01]  /*f980*/  LDL.LU R17, [R1+0x3dc] ;  /* 0x0003dc0001117983 */ /* 0x000ee20000300800 */
[----:B------:R-:W-:-:S03]  /*f990*/  @!P5 IMAD.IADD R12, R12, 0x1, -R11 ;  /* 0x000000010c0cd824 */ /* 0x000fc600078e0a0b */
[----:B------:R-:W3:Y:S01]  /*f9a0*/  LDL.LU R16, [R1+0x3e0] ;  /* 0x0003e00001107983 */ /* 0x000ee20000300800 */
[--C-:B------:R-:W-:Y:S02]  /*f9b0*/  @!P2 IMAD.IADD R13, R13, 0x1, -R11.reuse ;  /* 0x000000010d0da824 */ /* 0x100fe400078e0a0b */
[----:B------:R-:W-:Y:S01]  /*f9c0*/  @!P4 IMAD.IADD R14, R14, 0x1, -R11 ;  /* 0x000000010e0ec824 */ /* 0x000fe200078e0a0b */
[----:B------:R-:W3:Y:S01]  /*f9d0*/  LDL.LU R15, [R1+0x3e4] ;  /* 0x0003e400010f7983 */ /* 0x000ee20000300800 */
[----:B------:R-:W-:Y:S02]  /*f9e0*/  ISETP.GE.AND P0, PT, R10, RZ, PT ;  /* 0x000000ff0a00720c */ /* 0x000fe40003f06270 */
[----:B------:R-:W-:Y:S02]  /*f9f0*/  ISETP.GE.AND P5, PT, R9, RZ, PT ;  /* 0x000000ff0900720c */ /* 0x000fe40003fa6270 */
[----:B--2---:R-:W-:Y:S02]  /*fa00*/  ISETP.NE.AND P4, PT, R3, RZ, PT ;  /* 0x000000ff0300720c */ /* 0x004fe40003f85270 */
[----:B------:R-:W-:-:S02]  /*fa10*/  LOP3.LUT R11, RZ, R3, RZ, 0x33, !PT ;  /* 0x00000003ff0b7212 */ /* 0x000fc400078e33ff */
[----:B------:R-:W-:Y:S02]  /*fa20*/  IADD3 R3, P6, R0, UR8, RZ ;  /* 0x0000000800037c10 */ /* 0x000fe4000ffde0ff */
[----:B------:R-:W-:Y:S01]  /*fa30*/  ISETP.GE.AND P2, PT, R8, RZ, PT ;  /* 0x000000ff0800720c */ /* 0x000fe20003f46270 */
[----:B0-----:R-:W2:Y:S01]  /*fa40*/  LDL.LU R0, [R1+0x3d8] ;  /* 0x0003d80001007983 */ /* 0x001ea20000300800 */
[----:B------:R-:W-:Y:S02]  /*fa50*/  @!P3 IMAD.MOV R2, RZ, RZ, -R2 ;  /* 0x000000ffff02b224 */ /* 0x000fe400078e0a02 */
[----:B------:R-:W-:Y:S01]  /*fa60*/  @!P0 IMAD.MOV R12, RZ, RZ, -R12 ;  /* 0x000000ffff0c8224 */ /* 0x000fe200078e0a0c */
[----:B------:R-:W2:Y:S01]  /*fa70*/  LDL.LU R10, [R1+0x3c8] ;  /* 0x0003c800010a7983 */ /* 0x000ea20000300800 */
[----:B------:R-:W-:Y:S02]  /*fa80*/  @!P5 IMAD.MOV R13, RZ, RZ, -R13 ;  /* 0x000000ffff0dd224 */ /* 0x000fe400078e0a0d */
[----:B------:R-:W-:Y:S01]  /*fa90*/  @!P1 IMAD.MOV R4, RZ, RZ, -R4 ;  /* 0x000000ffff049224 */ /* 0x000fe200078e0a04 */
[----:B------:R-:W2:Y:S01]  /*faa0*/  LDL.LU R9, [R1+0x3bc] ;  /* 0x0003bc0001097983 */ /* 0x000ea20000300800 */
[----:B----4-:R-:W-:Y:S01]  /*fab0*/  SEL R5, R11, R5, !P4 ;  /* 0x000000050b057207 */ /* 0x010fe20006000000 */
[----:B------:R-:W-:-:S02]  /*fac0*/  ULDC UR8, c[0x0][0x234] ;  /* 0x00008d0000087ab9 */ /* 0x000fc40000000800 */
[----:B------:R-:W4:Y:S01]  /*fad0*/  LDL.LU R8, [R1+0xc0] ;  /* 0x0000c00001087983 */ /* 0x000f220000300800 */
[----:B------:R-:W-:-:S03]  /*fae0*/  @!P2 IMAD.MOV R14, RZ, RZ, -R14 ;  /* 0x000000ffff0ea224 */ /* 0x000fc600078e0a0e */
[----:B------:R-:W4:Y:S01]  /*faf0*/  LDL.LU R7, [R1+0xc8] ;  /* 0x0000c80001077983 */ /* 0x000f220000300800 */
[----:B---3--:R-:W-:-:S03]  /*fb00*/  SEL R6, R11, R6, !P4 ;  /* 0x000000060b067207 */ /* 0x008fc60006000000 */
[----:B------:R-:W-:Y:S04]  /*fb10*/  STL [R1+0x15e4], R3 ;  /* 0x0015e40301007387 */ /* 0x000fe80000100800 */
[----:B------:R0:W-:Y:S04]  /*fb20*/  STL [R1+0x1694], R2 ;  /* 0x0016940201007387 */ /* 0x0001e80000100800 */
[----:B------:R-:W-:Y:S04]  /*fb30*/  STL [R1+0x1698], R12 ;  /* 0x0016980c01007387 */ /* 0x000fe80000100800 */
[----:B------:R-:W-:Y:S04]  /*fb40*/  STL [R1+0x169c], R13 ;  /* 0x00169c0d01007387 */ /* 0x000fe80000100800 */
[----:B------:R-:W-:Y:S04]  /*fb50*/  STL [R1+0x16a0], R14 ;  /* 0x0016a00e01007387 */ /* 0x000fe80000100800 */
[----:B------:R1:W-:Y:S04]  /*fb60*/  STL [R1+0x16a4], R4 ;  /* 0x0016a40401007387 */ /* 0x0003e80000100800 */
[----:B------:R-:W-:Y:S04]  /*fb70*/  STL [R1+0x16a8], R5 ;  /* 0x0016a80501007387 */ /* 0x000fe80000100800 */
[----:B------:R-:W-:Y:S01]  /*fb80*/  STL [R1+0x16ac], R6 ;  /* 0x0016ac0601007387 */ /* 0x000fe20000100800 */
[----:B------:R-:W-:-:S02]  /*fb90*/  SEL R29, R11, R24, !P4 ;  /* 0x000000180b1d7207 */ /* 0x000fc40006000000 */
[----:B0-----:R-:W-:-:S03]  /*fba0*/  SEL R2, R11, R23, !P4 ;  /* 0x000000170b027207 */ /* 0x001fc60006000000 */
[----:B------:R-:W-:Y:S01]  /*fbb0*/  STL [R1+0x16b0], R29 ;  /* 0x0016b01d01007387 */ /* 0x000fe20000100800 */
[----:B-1----:R-:W-:-:S03]  /*fbc0*/  SEL R4, R11, R22, !P4 ;  /* 0x000000160b047207 */ /* 0x002fc60006000000 */
[----:B------:R0:W-:Y:S01]  /*fbd0*/  STL [R1+0x4], R2 ;  /* 0x0000040201007387 */ /* 0x0001e20000100800 */
[----:B------:R-:W-:-:S03]  /*fbe0*/  SEL R3, R11, R21, !P4 ;  /* 0x000000150b037207 */ /* 0x000fc60006000000 */
[----:B------:R1:W-:Y:S04]  /*fbf0*/  STL [R1+0xc], R4 ;  /* 0x00000c0401007387 */ /* 0x0003e80000100800 */
[----:B------:R3:W-:Y:S01]  /*fc00*/  STL [R1+0x14], R3 ;  /* 0x0000140301007387 */ /* 0x0007e20000100800 */
[C---:B0-----:R-:W-:Y:S02]  /*fc10*/  SEL R2, R11.reuse, R20, !P4 ;  /* 0x000000140b027207 */ /* 0x041fe40006000000 */
[----:B-1----:R-:W-:-:S03]  /*fc20*/  SEL R4, R11, R19, !P4 ;  /* 0x000000130b047207 */ /* 0x002fc60006000000 */
[----:B------:R0:W-:Y:S01]  /*fc30*/  STL [R1+0x24], R2 ;  /* 0x0000240201007387 */ /* 0x0001e20000100800 */
[----:B---3--:R-:W-:-:S03]  /*fc40*/  SEL R3, R11, R18, !P4 ;  /* 0x000000120b037207 */ /* 0x008fc60006000000 */
[----:B------:R1:W-:Y:S04]  /*fc50*/  STL [R1+0x30], R4 ;  /* 0x0000300401007387 */ /* 0x0003e80000100800 */
[----:B------:R3:W-:Y:S01]  /*fc60*/  STL [R1+0x38], R3 ;  /* 0x0000380301007387 */ /* 0x0007e20000100800 */
[C---:B0-----:R-:W-:Y:S02]  /*fc70*/  SEL R2, R11.reuse, R17, !P4 ;  /* 0x000000110b027207 */ /* 0x041fe40006000000 */
[----:B-1----:R-:W-:-:S03]  /*fc80*/  SEL R4, R11, R16, !P4 ;  /* 0x000000100b047207 */ /* 0x002fc60006000000 */
[----:B------:R2:W-:Y:S01]  /*fc90*/  STL [R1+0x48], R2 ;  /* 0x0000480201007387 */ /* 0x0005e20000100800 */
[----:B---3--:R-:W-:-:S03]  /*fca0*/  SEL R3, R11, R15, !P4 ;  /* 0x0000000f0b037207 */ /* 0x008fc60006000000 */
[----:B------:R-:W-:Y:S04]  /*fcb0*/  STL [R1+0x50], R4 ;  /* 0x0000500401007387 */ /* 0x000fe80000100800 */
[----:B------:R0:W-:Y:S01]  /*fcc0*/  STL [R1+0x58], R3 ;  /* 0x0000580301007387 */ /* 0x0001e20000100800 */
[C---:B--2---:R-:W-:Y:S02]  /*fcd0*/  SEL R2, R11.reuse, R0, !P4 ;  /* 0x000000000b027207 */ /* 0x044fe40006000000 */
[----:B------:R-:W-:-:S03]  /*fce0*/  SEL R0, R11, R10, !P4 ;  /* 0x0000000a0b007207 */ /* 0x000fc60006000000 */
[----:B------:R4:W-:Y:S01]  /*fcf0*/  STL [R1+0x60], R2 ;  /* 0x0000600201007387 */ /* 0x0009e20000100800 */
[----:B0-----:R-:W-:-:S03]  /*fd00*/  SEL R3, R11, R9, !P4 ;  /* 0x000000090b037207 */ /* 0x001fc60006000000 */
[----:B------:R0:W-:Y:S04]  /*fd10*/  STL [R1+0x94], R0 ;  /* 0x0000940001007387 */ /* 0x0001e80000100800 */
[----:B------:R-:W-:Y:S04]  /*fd20*/  STL [R1+0x9c], R3 ;  /* 0x00009c0301007387 */ /* 0x000fe80000100800 */
[----:B------:R-:W2:Y:S01]  /*fd30*/  LDL.LU R29, [R1+0x11c] ;  /* 0x00011c00011d7983 */ /* 0x000ea20000300800 */
[C---:B----4-:R-:W-:Y:S02]  /*fd40*/  SEL R2, R11.reuse, R8, !P4 ;  /* 0x000000080b027207 */ /* 0x050fe40006000000 */
[----:B0-----:R-:W-:-:S03]  /*fd50*/  SEL R0, R11, R7, !P4 ;  /* 0x000000070b007207 */ /* 0x001fc60006000000 */
[----:B------:R-:W-:Y:S04]  /*fd60*/  STL [R1+0xc0], R2 ;  /* 0x0000c00201007387 */ /* 0x000fe80000100800 */
[----:B--2---:R0:W-:Y:S04]  /*fd70*/  STL [R1+0x16fc], R29 ;  /* 0x0016fc1d01007387 */ /* 0x0041e80000100800 */
[----:B------:R-:W-:Y:S04]  /*fd80*/  STL [R1+0xc8], R0 ;  /* 0x0000c80001007387 */ /* 0x000fe80000100800 */
[----:B0-----:R-:W2:Y:S04]  /*fd90*/  LDL.LU R29, [R1+0xe8] ;  /* 0x0000e800011d7983 */ /* 0x001ea80000300800 */
[----:B--2---:R0:W-:Y:S04]  /*fda0*/  STL [R1+0x1700], R29 ;  /* 0x0017001d01007387 */ /* 0x0041e80000100800 */
[----:B0-----:R-:W2:Y:S04]  /*fdb0*/  LDL.LU R29, [R1+0xd0] ;  /* 0x0000d000011d7983 */ /* 0x001ea80000300800 */
[----:B--2---:R0:W-:Y:S04]  /*fdc0*/  STL [R1+0x1704], R29 ;  /* 0x0017041d01007387 */ /* 0x0041e80000100800 */
[----:B0-----:R-:W2:Y:S04]  /*fdd0*/  LDL.LU R29, [R1+0xcc] ;  /* 0x0000cc00011d7983 */ /* 0x001ea80000300800 */
[----:B------:R-:W3:Y:S04]  /*fde0*/  LDL.LU R6, [R1+0x120] ;  /* 0x0001200001067983 */ /* 0x000ee80000300800 */
[----:B------:R-:W4:Y:S04]  /*fdf0*/  LDL.LU R5, [R1+0x158] ;  /* 0x0001580001057983 */ /* 0x000f280000300800 */
[----:B------:R-:W3:Y:S04]  /*fe00*/  LDL.LU R4, [R1+0x160] ;  /* 0x0001600001047983 */ /* 0x000ee80000300800 */
[----:B------:R-:W4:Y:S04]  /*fe10*/  LDL.LU R14, [R1+0x164] ;  /* 0x00016400010e7983 */ /* 0x000f280000300800 */
        /* <DEDUP_REMOVED lines=22> */
[----:B------:R-:W4:Y:S01]  /*ff80*/  LDL.LU R7, [R1+0x1d4] ;  /* 0x0001d40001077983 */ /* 0x000f220000300800 */
[----:B--2---:R-:W-:-:S05]  /*ff90*/  SEL R29, R11, R29, !P4 ;  /* 0x0000001d0b1d7207 */ /* 0x004fca0006000000 */
[----:B------:R0:W-:Y:S04]  /*ffa0*/  STL [R1+0xcc], R29 ;  /* 0x0000cc1d01007387 */ /* 0x0001e80000100800 */
[----:B0-----:R-:W2:Y:S02]  /*ffb0*/  LDL.LU R29, [R1+0x1704] ;  /* 0x00170400011d7983 */ /* 0x001ea40000300800 */
[----:B--2---:R-:W-:-:S05]  /*ffc0*/  SEL R29, R11, R29, !P4 ;  /* 0x0000001d0b1d7207 */ /* 0x004fca0006000000 */
[----:B------:R0:W-:Y:S04]  /*ffd0*/  STL [R1+0xd0], R29 ;  /* 0x0000d01d01007387 */ /* 0x0001e80000100800 */
[----:B0-----:R-:W2:Y:S02]  /*ffe0*/  LDL.LU R29, [R1+0x1700] ;  /* 0x00170000011d7983 */ /* 0x001ea40000300800 */
[----:B--2---:R-:W-:-:S05]  /*fff0*/  SEL R29, R11, R29, !P4 ;  /* 0x0000001d0b1d7207 */ /* 0x004fca0006000000 */
[----:B------:R0:W-:Y:S04]  /*10000*/  STL [R1+0xe8], R29 ;  /* 0x0000e81d01007387 */ /* 0x0001e80000100800 */
[----:B0-----:R-:W2:Y:S01]  /*10010*/  LDL.LU R29, [R1+0x16fc] ;  /* 0x0016fc00011d7983 */ /* 0x001ea20000300800 */
[C---:B---3--:R-:W-:Y:S02]  /*10020*/  SEL R4, R11.reuse, R4, !P4 ;  /* 0x000000040b047207 */ /* 0x048fe40006000000 */
[----:B--2---:R-:W-:-:S05]  /*10030*/  SEL R29, R11, R29, !P4 ;  /* 0x0000001d0b1d7207 */ /* 0x004fca0006000000 */
[----:B------:R0:W-:Y:S02]  /*10040*/  STL [R1+0x11c], R29 ;  /* 0x00011c1d01007387 */ /* 0x0001e40000100800 */
[C---:B0-----:R-:W-:Y:S02]  /*10050*/  SEL R29, R11.reuse, R6, !P4 ;  /* 0x000000060b1d7207 */ /* 0x041fe40006000000 */
[C---:B----4-:R-:W-:Y:S02]  /*10060*/  SEL R6, R11.reuse, R5, !P4 ;  /* 0x000000050b067207 */ /* 0x050fe40006000000 */
[C---:B------:R-:W-:Y:S01]  /*10070*/  SEL R5, R11.reuse, R14, !P4 ;  /* 0x0000000e0b057207 */ /* 0x040fe20006000000 */
[----:B------:R-:W-:Y:S04]  /*10080*/  STL [R1+0x120], R29 ;  /* 0x0001201d01007387 */ /* 0x000fe80000100800 */
[----:B------:R0:W-:Y:S04]  /*10090*/  STL [R1+0x158], R6 ;  /* 0x0001580601007387 */ /* 0x0001e80000100800 */
[----:B------:R1:W-:Y:S01]  /*100a0*/  STL [R1+0x160], R4 ;  /* 0x0001600401007387 */ /* 0x0003e20000100800 */
[----:B0-----:R-:W-:-:S03]  /*100b0*/  SEL R6, R11, R13, !P4 ;  /* 0x0000000d0b067207 */ /* 0x001fc60006000000 */
[----:B------:R0:W-:Y:S01]  /*100c0*/  STL [R1+0x164], R5 ;  /* 0x0001640501007387 */ /* 0x0001e20000100800 */
[----:B-1----:R-:W-:-:S03]  /*100d0*/  SEL R4, R11, R12, !P4 ;  /* 0x0000000c0b047207 */ /* 0x002fc60006000000 */
[----:B------:R-:W-:Y:S04]  /*100e0*/  STL [R1+0x168], R6 ;  /* 0x0001680601007387 */ /* 0x000fe80000100800 */
[----:B------:R1:W-:Y:S01]  /*100f0*/  STL [R1+0x16c], R4 ;  /* 0x00016c0401007387 */ /* 0x0003e20000100800 */
[C---:B0-----:R-:W-:Y:S02]  /*10100*/  SEL R5, R11.reuse, R2, !P4 ;  /* 0x000000020b057207 */ /* 0x041fe40006000000 */
[C---:B------:R-:W-:Y:S02]  /*10110*/  SEL R2, R11.reuse, R3, !P4 ;  /* 0x000000030b027207 */ /* 0x040fe40006000000 */
[C---:B------:R-:W-:Y:S01]  /*10120*/  SEL R3, R11.reuse, R28, !P4 ;  /* 0x0000001c0b037207 */ /* 0x040fe20006000000 */
[----:B------:R-:W-:Y:S01]  /*10130*/  STL [R1+0x174], R5 ;  /* 0x0001740501007387 */ /* 0x000fe20000100800 */
[----:B-1----:R-:W-:-:S03]  /*10140*/  SEL R4, R11, R27, !P4 ;  /* 0x0000001b0b047207 */ /* 0x002fc60006000000 */
[----:B------:R0:W-:Y:S04]  /*10150*/  STL [R1+0x178], R2 ;  /* 0x0001780201007387 */ /* 0x0001e80000100800 */
[----:B------:R1:W-:Y:S04]  /*10160*/  STL [R1+0x17c], R4 ;  /* 0x00017c0401007387 */ /* 0x0003e80000100800 */
[----:B------:R2:W-:Y:S01]  /*10170*/  STL [R1+0x180], R3 ;  /* 0x0001800301007387 */ /* 0x0005e20000100800 */
[C---:B0-----:R-:W-:Y:S02]  /*10180*/  SEL R2, R11.reuse, R26, !P4 ;  /* 0x0000001a0b027207 */ /* 0x041fe40006000000 */
[----:B-1----:R-:W-:-:S03]  /*10190*/  SEL R4, R11, R25, !P4 ;  /* 0x000000190b047207 */ /* 0x002fc60006000000 */
[----:B------:R0:W-:Y:S01]  /*101a0*/  STL [R1+0x184], R2 ;  /* 0x0001840201007387 */ /* 0x0001e20000100800 */
[----:B--2---:R-:W-:-:S03]  /*101b0*/  SEL R3, R11, R24, !P4 ;  /* 0x000000180b037207 */ /* 0x004fc60006000000 */
        /* <DEDUP_REMOVED lines=18> */
[----:B------:R-:W-:Y:S04]  /*102e0*/  STL [R1+0x1b8], R4 ;  /* 0x0001b80401007387 */ /* 0x000fe80000100800 */
[----:B------:R1:W-:Y:S01]  /*102f0*/  STL [R1+0x1bc], R3 ;  /* 0x0001bc0301007387 */ /* 0x0003e20000100800 */
[C---:B0-----:R-:W-:Y:S02]  /*10300*/  SEL R2, R11.reuse, R0, !P4 ;  /* 0x000000000b027207 */ /* 0x041fe40006000000 */
[----:B------:R-:W-:-:S03]  /*10310*/  SEL R0, R11, R10, !P4 ;  /* 0x0000000a0b007207 */ /* 0x000fc60006000000 */
[----:B------:R0:W-:Y:S01]  /*10320*/  STL [R1+0x1c4], R2 ;  /* 0x0001c40201007387 */ /* 0x0001e20000100800 */
[----:B-1----:R-:W-:-:S03]  /*10330*/  SEL R3, R11, R9, !P4 ;  /* 0x000000090b037207 */ /* 0x002fc60006000000 */
[----:B------:R1:W-:Y:S04]  /*10340*/  STL [R1+0x1c8], R0 ;  /* 0x0001c80001007387 */ /* 0x0003e80000100800 */
[----:B------:R-:W-:Y:S04]  /*10350*/  STL [R1+0x1cc], R3 ;  /* 0x0001cc0301007387 */ /* 0x000fe80000100800 */
[----:B------:R-:W2:Y:S01]  /*10360*/  LDL.LU R29, [R1+0x1e8] ;  /* 0x0001e800011d7983 */ /* 0x000ea20000300800 */
[C---:B0-----:R-:W-:Y:S02]  /*10370*/  SEL R2, R11.reuse, R8, !P4 ;  /* 0x000000080b027207 */ /* 0x041fe40006000000 */
[----:B-1----:R-:W-:-:S03]  /*10380*/  SEL R0, R11, R7, !P4 ;  /* 0x000000070b007207 */ /* 0x002fc60006000000 */
        /* <DEDUP_REMOVED lines=540> */
[C---:B----4-:R-:W-:Y:S02]  /*12550*/  SEL R5, R11.reuse, R5, !P4 ;  /* 0x000000050b057207 */ /* 0x050fe40006000000 */
[C---:B------:R-:W-:Y:S02]  /*12560*/  SEL R4, R11.reuse, R4, !P4 ;  /* 0x000000040b047207 */ /* 0x040fe40006000000 */
[----:B------:R-:W-:-:S02]  /*12570*/  SEL R14, R11, R14, !P4 ;  /* 0x0000000e0b0e7207 */ /* 0x000fc40006000000 */
[C---:B------:R-:W-:Y:S02]  /*12580*/  SEL R13, R11.reuse, R13, !P4 ;  /* 0x0000000d0b0d7207 */ /* 0x040fe40006000000 */
[C---:B------:R-:W-:Y:S02]  /*12590*/  SEL R12, R11.reuse, R12, !P4 ;  /* 0x0000000c0b0c7207 */ /* 0x040fe40006000000 */
[C---:B------:R-:W-:Y:S02]  /*125a0*/  SEL R2, R11.reuse, R2, !P4 ;  /* 0x000000020b027207 */ /* 0x040fe40006000000 */
[C---:B------:R-:W-:Y:S02]  /*125b0*/  SEL R27, R11.reuse, R27, !P4 ;  /* 0x0000001b0b1b7207 */ /* 0x040fe40006000000 */
        /* <DEDUP_REMOVED lines=16> */
[----:B--2---:R-:W-:-:S05]  /*126c0*/  SEL R29, R11, R29, !P4 ;  /* 0x0000001d0b1d7207 */ /* 0x004fca0006000000 */
[----:B------:R0:W-:Y:S04]  /*126d0*/  STL [R1+0xfc], R29 ;  /* 0x0000fc1d01007387 */ /* 0x0001e80000100800 */
[----:B0-----:R-:W2:Y:S04]  /*126e0*/  LDL.LU R29, [R1+0x16b0] ;  /* 0x0016b000011d7983 */ /* 0x001ea80000300800 */
[----:B------:R0:W-:Y:S04]  /*126f0*/  STL [R1+0xf8], R6 ;  /* 0x0000f80601007387 */ /* 0x0001e80000100800 */
[----:B0-----:R-:W3:Y:S04]  /*12700*/  LDL.LU R6, [R1+0x16ac] ;  /* 0x0016ac0001067983 */ /* 0x001ee80000300800 */
[----:B------:R0:W-:Y:S04]  /*12710*/  STL [R1+0xf4], R5 ;  /* 0x0000f40501007387 */ /* 0x0001e80000100800 */
[----:B0-----:R-:W4:Y:S04]  /*12720*/  LDL.LU R5, [R1+0x16a8] ;  /* 0x0016a80001057983 */ /* 0x001f280000300800 */
[----:B------:R0:W-:Y:S04]  /*12730*/  STL [R1+0xf0], R4 ;  /* 0x0000f00401007387 */ /* 0x0001e80000100800 */
[----:B0-----:R-:W2:Y:S04]  /*12740*/  LDL.LU R4, [R1+0x16a4] ;  /* 0x0016a40001047983 */ /* 0x001ea80000300800 */
[----:B------:R0:W-:Y:S04]  /*12750*/  STL [R1+0xec], R14 ;  /* 0x0000ec0e01007387 */ /* 0x0001e80000100800 */
[----:B0-----:R-:W3:Y:S04]  /*12760*/  LDL.LU R14, [R1+0x16a0] ;  /* 0x0016a000010e7983 */ /* 0x001ee80000300800 */
[----:B------:R0:W-:Y:S04]  /*12770*/  STL [R1+0xe4], R13 ;  /* 0x0000e40d01007387 */ /* 0x0001e80000100800 */
[----:B0-----:R-:W4:Y:S04]  /*12780*/  LDL.LU R13, [R1+0x169c] ;  /* 0x00169c00010d7983 */ /* 0x001f280000300800 */
        /* <DEDUP_REMOVED lines=37> */
[----:B0-----:R-:W4:Y:S01]  /*129e0*/  LDL.LU R7, [R1+0x1650] ;  /* 0x0016500001077983 */ /* 0x001f220000300800 */
[----:B------:R-:W-:-:S02]  /*129f0*/  SEL R3, R11, R3, !P4 ;  /* 0x000000030b037207 */ /* 0x000fc40006000000 */
[----:B------:R-:W-:-:S03]  /*12a00*/  SEL R28, R11, R28, !P4 ;  /* 0x0000001c0b1c7207 */ /* 0x000fc60006000000 */
[----:B------:R0:W-:Y:S04]  /*12a10*/  STL [R1+0x74], R3 ;  /* 0x0000740301007387 */ /* 0x0001e80000100800 */
[----:B------:R1:W-:Y:S01]  /*12a20*/  STL [R1+0x70], R28 ;  /* 0x0000701c01007387 */ /* 0x0003e20000100800 */
[----:B0-----:R-:W-:-:S05]  /*12a30*/  SEL R3, R11, R0, !P4 ;  /* 0x000000000b037207 */ /* 0x001fca0006000000 */
[----:B------:R0:W-:Y:S01]  /*12a40*/  STL [R1+0x6c], R3 ;  /* 0x00006c0301007387 */ /* 0x0001e20000100800 */
[C---:B---3--:R-:W-:Y:S02]  /*12a50*/  SEL R14, R11.reuse, R14, !P4 ;  /* 0x0000000e0b0e7207 */ /* 0x048fe40006000000 */
[C---:B--2---:R-:W-:Y:S02]  /*12a60*/  SEL R4, R11.reuse, R4, !P4 ;  /* 0x000000040b047207 */ /* 0x044fe40006000000 */
[C---:B----4-:R-:W-:Y:S02]  /*12a70*/  SEL R13, R11.reuse, R13, !P4 ;  /* 0x0000000d0b0d7207 */ /* 0x050fe40006000000 */
[C---:B------:R-:W-:Y:S02]  /*12a80*/  SEL R12, R11.reuse, R12, !P4 ;  /* 0x0000000c0b0c7207 */ /* 0x040fe40006000000 */
[C---:B-1----:R-:W-:Y:S02]  /*12a90*/  SEL R28, R11.reuse, R27, !P4 ;  /* 0x0000001b0b1c7207 */ /* 0x042fe40006000000 */
[----:B------:R-:W-:-:S02]  /*12aa0*/  SEL R27, R11, R2, !P4 ;  /* 0x000000020b1b7207 */ /* 0x000fc40006000000 */
[C---:B0-----:R-:W-:Y:S02]  /*12ab0*/  SEL R3, R11.reuse, R9, !P4 ;  /* 0x000000090b037207 */ /* 0x041fe40006000000 */
[C---:B------:R-:W-:Y:S02]  /*12ac0*/  SEL R0, R11.reuse, R7, !P4 ;  /* 0x000000070b007207 */ /* 0x040fe40006000000 */
[----:B------:R-:W-:-:S03]  /*12ad0*/  SEL R7, R11, R8, !P4 ;  /* 0x000000080b077207 */ /* 0x000fc60006000000 */
[----:B------:R0:W-:Y:S04]  /*12ae0*/  STL [R1+0x68], R0 ;  /* 0x0000680001007387 */ /* 0x0001e80000100800 */
[----:B------:R1:W-:Y:S01]  /*12af0*/  STL [R1+0x64], R7 ;  /* 0x0000640701007387 */ /* 0x0003e20000100800 */
[----:B0-----:R-:W-:-:S03]  /*12b00*/  SEL R0, R11, R10, !P4 ;  /* 0x0000000a0b007207 */ /* 0x001fc60006000000 */
[----:B-1----:R-:W2:Y:S04]  /*12b10*/  LDL.LU R7, [R1+0x3e8] ;  /* 0x0003e80001077983 */ /* 0x002ea80000300800 */
[----:B------:R0:W-:Y:S04]  /*12b20*/  STL [R1+0x5c], R3 ;  /* 0x00005c0301007387 */ /* 0x0001e80000100800 */
[----:B------:R1:W-:Y:S01]  /*12b30*/  STL [R1+0x54], R0 ;  /* 0x0000540001007387 */ /* 0x0003e20000100800 */
[C---:B0-----:R-:W-:Y:S02]  /*12b40*/  SEL R3, R11.reuse, R15, !P4 ;  /* 0x0000000f0b037207 */ /* 0x041fe40006000000 */
[----:B-1----:R-:W-:-:S05]  /*12b50*/  SEL R0, R11, R16, !P4 ;  /* 0x000000100b007207 */ /* 0x002fca0006000000 */
[----:B------:R0:W-:Y:S04]  /*12b60*/  STL [R1+0x1608], R0 ;  /* 0x0016080001007387 */ /* 0x0001e80000100800 */
[----:B------:R1:W-:Y:S01]  /*12b70*/  STL [R1+0x4c], R3 ;  /* 0x00004c0301007387 */ /* 0x0003e20000100800 */
[C---:B------:R-:W-:Y:S02]  /*12b80*/  SEL R8, R11.reuse, R19, !P4 ;  /* 0x000000130b087207 */ /* 0x040fe40006000000 */
[C---:B0-----:R-:W-:Y:S02]  /*12b90*/  SEL R0, R11.reuse, R18, !P4 ;  /* 0x000000120b007207 */ /* 0x041fe40006000000 */
[----:B-1----:R-:W-:-:S05]  /*12ba0*/  SEL R3, R11, R17, !P4 ;  /* 0x000000110b037207 */ /* 0x002fca0006000000 */
[----:B------:R0:W-:Y:S04]  /*12bb0*/  STL [R1+0x40], R3 ;  /* 0x0000400301007387 */ /* 0x0001e80000100800 */
[----:B------:R1:W-:Y:S01]  /*12bc0*/  STL [R1+0x3c], R0 ;  /* 0x00003c0001007387 */ /* 0x0003e20000100800 */
[----:B0-----:R-:W-:-:S03]  /*12bd0*/  SEL R3, R11, R20, !P4 ;  /* 0x000000140b037207 */ /* 0x001fc60006000000 */
[----:B------:R0:W-:Y:S01]  /*12be0*/  STL [R1+0x34], R8 ;  /* 0x0000340801007387 */ /* 0x0001e20000100800 */
[----:B-1----:R-:W-:-:S03]  /*12bf0*/  SEL R0, R11, R21, !P4 ;  /* 0x000000150b007207 */ /* 0x002fc60006000000 */
[----:B------:R1:W-:Y:S01]  /*12c00*/  STL [R1+0x2c], R3 ;  /* 0x00002c0301007387 */ /* 0x0003e20000100800 */
[----:B0-----:R-:W-:-:S03]  /*12c10*/  SEL R8, R11, R22, !P4 ;  /* 0x000000160b087207 */ /* 0x001fc60006000000 */
[----:B------:R0:W-:Y:S01]  /*12c20*/  STL [R1+0x20], R0 ;  /* 0x0000200001007387 */ /* 0x0001e20000100800 */
[----:B-1----:R-:W-:-:S03]  /*12c30*/  SEL R3, R11, R23, !P4 ;  /* 0x000000170b037207 */ /* 0x002fc60006000000 */
[----:B------:R1:W-:Y:S01]  /*12c40*/  STL [R1+0x1c], R8 ;  /* 0x00001c0801007387 */ /* 0x0003e20000100800 */
[----:B0-----:R-:W-:-:S03]  /*12c50*/  SEL R0, R11, R24, !P4 ;  /* 0x000000180b007207 */ /* 0x001fc60006000000 */
[----:B-1----:R-:W3:Y:S04]  /*12c60*/  LDL.LU R8, [R1+0x4] ;  /* 0x0000040001087983 */ /* 0x002ee80000300800 */
[----:B------:R0:W-:Y:S04]  /*12c70*/  STL [R1+0x18], R3 ;  /* 0x0000180301007387 */ /* 0x0001e80000100800 */
[----:B------:R1:W-:Y:S01]  /*12c80*/  STL [R1+0x10], R0 ;  /* 0x0000100001007387 */ /* 0x0003e20000100800 */
[----:B0-----:R-:W-:-:S05]  /*12c90*/  SEL R3, R11, R25, !P4 ;  /* 0x000000190b037207 */ /* 0x001fca0006000000 */
[----:B------:R-:W-:Y:S04]  /*12ca0*/  STL [R1+0x15e8], R3 ;  /* 0x0015e80301007387 */ /* 0x000fe80000100800 */
[----:B------:R-:W4:Y:S04]  /*12cb0*/  LDL.LU R9, [R1+0xc] ;  /* 0x00000c0001097983 */ /* 0x000f280000300800 */
[----:B------:R-:W4:Y:S01]  /*12cc0*/  LDL.LU R10, [R1+0x14] ;  /* 0x00001400010a7983 */ /* 0x000f220000300800 */
[----:B-1----:R-:W-:-:S05]  /*12cd0*/  SEL R0, R11, R26, !P4 ;  /* 0x0000001a0b007207 */ /* 0x002fca0006000000 */
[----:B------:R0:W-:Y:S04]  /*12ce0*/  STL [R1], R0 ;  /* 0x0000000001007387 */ /* 0x0001e80000100800 */
[----:B------:R-:W4:Y:S04]  /*12cf0*/  LDL.LU R17, [R1+0x24] ;  /* 0x0000240001117983 */ /* 0x000f280000300800 */
[----:B------:R-:W-:Y:S04]  /*12d00*/  STL [R1+0x15ec], R28 ;  /* 0x0015ec1c01007387 */ /* 0x000fe80000100800 */
[----:B------:R-:W-:Y:S04]  /*12d10*/  STL [R1+0x15f0], R27 ;  /* 0x0015f01b01007387 */ /* 0x000fe80000100800 */
[----:B------:R-:W-:Y:S04]  /*12d20*/  STL [R1+0x15f4], R12 ;  /* 0x0015f40c01007387 */ /* 0x000fe80000100800 */
[----:B------:R-:W-:Y:S04]  /*12d30*/  STL [R1+0x15f8], R13 ;  /* 0x0015f80d01007387 */ /* 0x000fe80000100800 */
[----:B------:R1:W-:Y:S04]  /*12d40*/  STL [R1+0x15fc], R14 ;  /* 0x0015fc0e01007387 */ /* 0x0003e80000100800 */
[----:B------:R-:W-:Y:S04]  /*12d50*/  STL [R1+0x1600], R4 ;  /* 0x0016000401007387 */ /* 0x000fe80000100800 */
[----:B------:R-:W4:Y:S04]  /*12d60*/  LDL.LU R15, [R1+0x30] ;  /* 0x00003000010f7983 */ /* 0x000f280000300800 */
[----:B------:R-:W4:Y:S04]  /*12d70*/  LDL.LU R16, [R1+0x38] ;  /* 0x0000380001107983 */ /* 0x000f280000300800 */
[----:B0-----:R-:W4:Y:S01]  /*12d80*/  LDL.LU R0, [R1+0x48] ;  /* 0x0000480001007983 */ /* 0x001f220000300800 */
[----:B------:R-:W-:-:S02]  /*12d90*/  IMAD R5, R5, UR7, RZ ;  /* 0x0000000705057c24 */ /* 0x000fc4000f8e02ff */
[----:B------:R-:W-:Y:S01]  /*12da0*/  IMAD R6, R6, UR7, RZ ;  /* 0x0000000706067c24 */ /* 0x000fe2000f8e02ff */
[----:B--2---:R-:W-:Y:S01]  /*12db0*/  LEA.HI.X.SX32 R2, R7, UR9, 0x1, P6 ;  /* 0x0000000907027c11 */ /* 0x004fe2000b0f0eff */
[----:B------:R-:W-:-:S04]  /*12dc0*/  IMAD R7, R29, UR7, RZ ;  /* 0x000000071d077c24 */ /* 0x000fc8000f8e02ff */
[----:B------:R-:W-:Y:S04]  /*12dd0*/  STL [R1+0x160c], R2 ;  /* 0x00160c0201007387 */ /* 0x000fe80000100800 */
[----:B------:R-:W-:Y:S04]  /*12de0*/  STL [R1+0x1610], R5 ;  /* 0x0016100501007387 */ /* 0x000fe80000100800 */
[----:B------:R0:W-:Y:S04]  /*12df0*/  STL [R1+0x1614], R6 ;  /* 0x0016140601007387 */ /* 0x0001e80000100800 */
[----:B------:R-:W-:Y:S04]  /*12e00*/  STL [R1+0x1618], R7 ;  /* 0x0016180701007387 */ /* 0x000fe80000100800 */
[----:B------:R-:W2:Y:S01]  /*12e10*/  LDL.LU R18, [R1+0x50] ;  /* 0x0000500001127983 */ /* 0x000ea20000300800 */
[----:B---3--:R-:W-:-:S05]  /*12e20*/  IMAD R8, R8, UR7, RZ ;  /* 0x0000000708087c24 */ /* 0x008fca000f8e02ff */
[----:B------:R3:W-:Y:S04]  /*12e30*/  STL [R1+0x161c], R8 ;  /* 0x00161c0801007387 */ /* 0x0007e80000100800 */
[----:B------:R-:W3:Y:S04]  /*12e40*/  LDL.LU R19, [R1+0x58] ;  /* 0x0000580001137983 */ /* 0x000ee80000300800 */
[----:B------:R-:W3:Y:S01]  /*12e50*/  LDL.LU R20, [R1+0x60] ;  /* 0x0000600001147983 */ /* 0x000ee20000300800 */
[----:B----4-:R-:W-:Y:S02]  /*12e60*/  IMAD R9, R9, UR7, RZ ;  /* 0x0000000709097c24 */ /* 0x010fe4000f8e02ff */
[----:B------:R-:W-:-:S03]  /*12e70*/  IMAD R10, R10, UR7, RZ ;  /* 0x000000070a0a7c24 */ /* 0x000fc6000f8e02ff */
[----:B------:R-:W-:Y:S04]  /*12e80*/  STL [R1+0x1620], R9 ;  /* 0x0016200901007387 */ /* 0x000fe80000100800 */
[----:B------:R-:W4:Y:S04]  /*12e90*/  LDL.LU R21, [R1+0x94] ;  /* 0x0000940001157983 */ /* 0x000f280000300800 */
[----:B------:R-:W4:Y:S04]  /*12ea0*/  LDL.LU R22, [R1+0x9c] ;  /* 0x00009c0001167983 */ /* 0x000f280000300800 */
[----:B------:R-:W-:Y:S04]  /*12eb0*/  STL [R1+0x1624], R10 ;  /* 0x0016240a01007387 */ /* 0x000fe80000100800 */
[----:B------:R-:W4:Y:S04]  /*12ec0*/  LDL.LU R23, [R1+0xc0] ;  /* 0x0000c00001177983 */ /* 0x000f280000300800 */
[----:B------:R-:W4:Y:S04]  /*12ed0*/  LDL.LU R24, [R1+0xc8] ;  /* 0x0000c80001187983 */ /* 0x000f280000300800 */
[----:B------:R-:W4:Y:S04]  /*12ee0*/  LDL.LU R25, [R1+0xcc] ;  /* 0x0000cc0001197983 */ /* 0x000f280000300800 */
[----:B------:R-:W4:Y:S04]  /*12ef0*/  LDL.LU R26, [R1+0xd0] ;  /* 0x0000d000011a7983 */ /* 0x000f280000300800 */
[----:B-1----:R-:W4:Y:S04]  /*12f00*/  LDL.LU R14, [R1+0xe8] ;  /* 0x0000e800010e7983 */ /* 0x002f280000300800 */
[----:B------:R-:W4:Y:S01]  /*12f10*/  LDL.LU R12, [R1+0x11c] ;  /* 0x00011c00010c7983 */ /* 0x000f220000300800 */
[----:B------:R-:W-:-:S03]  /*12f20*/  IMAD R11, R17, UR7, RZ ;  /* 0x00000007110b7c24 */ /* 0x000fc6000f8e02ff */
[----:B------:R-:W4:Y:S01]  /*12f30*/  LDL.LU R27, [R1+0x120] ;  /* 0x00012000011b7983 */ /* 0x000f220000300800 */
[----:B------:R-:W-:-:S03]  /*12f40*/  IMAD R15, R15, UR7, RZ ;  /* 0x000000070f0f7c24 */ /* 0x000fc6000f8e02ff */
[----:B------:R-:W-:Y:S04]  /*12f50*/  STL [R1+0x1628], R11 ;  /* 0x0016280b01007387 */ /* 0x000fe80000100800 */
[----:B------:R-:W-:Y:S04]  /*12f60*/  STL [R1+0x162c], R15 ;  /* 0x00162c0f01007387 */ /* 0x000fe80000100800 */
[----:B0-----:R-:W4:Y:S04]  /*12f70*/  LDL.LU R6, [R1+0x158] ;  /* 0x0001580001067983 */ /* 0x001f280000300800 */
[----:B------:R-:W4:Y:S04]  /*12f80*/  LDL.LU R5, [R1+0x160] ;  /* 0x0001600001057983 */ /* 0x000f280000300800 */
[----:B------:R-:W4:Y:S04]  /*12f90*/  LDL.LU R2, [R1+0x164] ;  /* 0x0001640001027983 */ /* 0x000f280000300800 */
[----:B------:R-:W4:Y:S01]  /*12fa0*/  LDL.LU R28, [R1+0x168] ;  /* 0x00016800011c7983 */ /* 0x000f220000300800 */
[----:B------:R-:W-:-:S03]  /*12fb0*/  IMAD R16, R16, UR7, RZ ;  /* 0x0000000710107c24 */ /* 0x000fc6000f8e02ff */
[----:B------:R-:W4:Y:S01]  /*12fc0*/  LDL.LU R3, [R1+0x16c] ;  /* 0x00016c0001037983 */ /* 0x000f220000300800 */
[----:B------:R-:W-:-:S03]  /*12fd0*/  IMAD R17, R0, UR7, RZ ;  /* 0x0000000700117c24 */ /* 0x000fc6000f8e02ff */
[----:B------:R-:W-:Y:S04]  /*12fe0*/  STL [R1+0x1630], R16 ;  /* 0x0016301001007387 */ /* 0x000fe80000100800 */
[----:B------:R-:W4:Y:S04]  /*12ff0*/  LDL.LU R13, [R1+0x174] ;  /* 0x00017400010d7983 */ /* 0x000f280000300800 */
[----:B------:R-:W4:Y:S04]  /*13000*/  LDL.LU R0, [R1+0x178] ;  /* 0x0001780001007983 */ /* 0x000f280000300800 */
[----:B------:R-:W-:Y:S01]  /*13010*/  STL [R1+0x1634], R17 ;  /* 0x0016341101007387 */ /* 0x000fe20000100800 */
[----:B--2---:R-:W-:-:S05]  /*13020*/  IMAD R18, R18, UR7, RZ ;  /* 0x0000000712127c24 */ /* 0x004fca000f8e02ff */
[----:B------:R-:W-:Y:S01]  /*13030*/  STL [R1+0x1638], R18 ;  /* 0x0016381201007387 */ /* 0x000fe20000100800 */
[----:B---3--:R-:W-:Y:S02]  /*13040*/  IMAD R19, R19, UR7, RZ ;  /* 0x0000000713137c24 */ /* 0x008fe4000f8e02ff */
[----:B------:R-:W-:-:S03]  /*13050*/  IMAD R20, R20, UR7, RZ ;  /* 0x0000000714147c24 */ /* 0x000fc6000f8e02ff */
[----:B------:R-:W-:Y:S04]  /*13060*/  STL [R1+0x163c], R19 ;  /* 0x00163c1301007387 */ /* 0x000fe80000100800 */
[----:B------:R-:W-:Y:S01]  /*13070*/  STL [R1+0x1640], R20 ;  /* 0x0016401401007387 */ /* 0x000fe20000100800 */
[----:B----4-:R-:W-:Y:S02]  /*13080*/  IMAD R21, R21, UR7, RZ ;  /* 0x0000000715157c24 */ /* 0x010fe4000f8e02ff */
[----:B------:R-:W-:-:S03]  /*13090*/  IMAD R22, R22, UR7, RZ ;  /* 0x0000000716167c24 */ /* 0x000fc6000f8e02ff */
[----:B------:R-:W-:Y:S01]  /*130a0*/  STL [R1+0x1644], R21 ;  /* 0x0016441501007387 */ /* 0x000fe20000100800 */
[----:B------:R-:W-:-:S03]  /*130b0*/  IMAD R23, R23, UR7, RZ ;  /* 0x0000000717177c24 */ /* 0x000fc6000f8e02ff */
[----:B------:R-:W-:Y:S04]  /*130c0*/  STL [R1+0x1648], R22 ;  /* 0x0016481601007387 */ /* 0x000fe80000100800 */
[----:B------:R-:W-:Y:S04]  /*130d0*/  STL [R1+0x164c], R23 ;  /* 0x00164c1701007387 */ /* 0x000fe80000100800 */
[----:B------:R-:W2:Y:S01]  /*130e0*/  LDL.LU R4, [R1+0x17c] ;  /* 0x00017c0001047983 */ /* 0x000ea20000300800 */
[----:B------:R-:W-:Y:S02]  /*130f0*/  IMAD R8, R12, UR7, RZ ;  /* 0x000000070c087c24 */ /* 0x000fe4000f8e02ff */
[----:B------:R-:W-:-:S03]  /*13100*/  IMAD R7, R27, UR7, RZ ;  /* 0x000000071b077c24 */ /* 0x000fc6000f8e02ff */
[----:B------:R0:W-:Y:S01]  /*13110*/  STL [R1+0x4], R8 ;  /* 0x0000040801007387 */ /* 0x0001e20000100800 */
[----:B------:R-:W-:-:S03]  /*13120*/  IMAD R29, R14, UR7, RZ ;  /* 0x000000070e1d7c24 */ /* 0x000fc6000f8e02ff */
[----:B------:R-:W3:Y:S04]  /*13130*/  LDL.LU R14, [R1+0x180] ;  /* 0x00018000010e7983 */ /* 0x000ee80000300800 */
[----:B------:R1:W-:Y:S04]  /*13140*/  STL [R1+0xc], R7 ;  /* 0x00000c0701007387 */ /* 0x0003e80000100800 */
[----:B------:R-:W4:Y:S01]  /*13150*/  LDL.LU R12, [R1+0x184] ;  /* 0x00018400010c7983 */ /* 0x000f220000300800 */
[----:B0-----:R-:W-:-:S03]  /*13160*/  IMAD R8, R6, UR7, RZ ;  /* 0x0000000706087c24 */ /* 0x001fc6000f8e02ff */
[----:B------:R-:W4:Y:S01]  /*13170*/  LDL.LU R27, [R1+0x188] ;  /* 0x00018800011b7983 */ /* 0x000f220000300800 */
[----:B-1----:R-:W-:Y:S02]  /*13180*/  IMAD R7, R5, UR7, RZ ;  /* 0x0000000705077c24 */ /* 0x002fe4000f8e02ff */
[----:B------:R-:W-:Y:S01]  /*13190*/  IMAD R6, R2, UR7, RZ ;  /* 0x0000000702067c24 */ /* 0x000fe2000f8e02ff */
[----:B------:R-:W-:Y:S01]  /*131a0*/  STL [R1+0x14], R8 ;  /* 0x0000140801007387 */ /* 0x000fe20000100800 */
[----:B------:R-:W-:-:S03]  /*131b0*/  IMAD R5, R28, UR7, RZ ;  /* 0x000000071c057c24 */ /* 0x000fc6000f8e02ff */
[----:B------:R-:W-:Y:S01]  /*131c0*/  STL [R1+0x24], R7 ;  /* 0x0000240701007387 */ /* 0x000fe20000100800 */
[----:B------:R-:W-:-:S03]  /*131d0*/  IMAD R2, R3, UR7, RZ ;  /* 0x0000000703027c24 */ /* 0x000fc6000f8e02ff */
[----:B------:R-:W-:Y:S04]  /*131e0*/  STL [R1+0x30], R6 ;  /* 0x0000300601007387 */ /* 0x000fe80000100800 */
[----:B------:R-:W4:Y:S04]  /*131f0*/  LDL.LU R28, [R1+0x18c] ;  /* 0x00018c00011c7983 */ /* 0x000f280000300800 */
[----:B------:R-:W-:Y:S04]  /*13200*/  STL [R1+0x38], R5 ;  /* 0x0000380501007387 */ /* 0x000fe80000100800 */
[----:B------:R-:W4:Y:S01]  /*13210*/  LDL.LU R3, [R1+0x19c] ;  /* 0x00019c0001037983 */ /* 0x000f220000300800 */
[----:B------:R-:W-:-:S03]  /*13220*/  IMAD R0, R0, UR7, RZ ;  /* 0x0000000700007c24 */ /* 0x000fc6000f8e02ff */
[----:B------:R0:W-:Y:S04]  /*13230*/  STL [R1+0x48], R2 ;  /* 0x0000480201007387 */ /* 0x0001e80000100800 */
[----:B------:R-:W4:Y:S01]  /*13240*/  LDL.LU R23, [R1+0x1a0] ;  /* 0x0001a00001177983 */ /* 0x000f220000300800 */
[----:B0-----:R-:W-:-:S05]  /*13250*/  IMAD R2, R13, UR7, RZ ;  /* 0x000000070d027c24 */ /* 0x001fca000f8e02ff */
[----:B------:R0:W-:Y:S04]  /*13260*/  STL [R1+0x50], R2 ;  /* 0x0000500201007387 */ /* 0x0001e80000100800 */
[----:B------:R-:W4:Y:S04]  /*13270*/  LDL.LU R22, [R1+0x1a4] ;  /* 0x0001a40001167983 */ /* 0x000f280000300800 */
[----:B------:R1:W-:Y:S04]  /*13280*/  STL [R1+0x58], R0 ;  /* 0x0000580001007387 */ /* 0x0003e80000100800 */
        /* <DEDUP_REMOVED lines=13> */
[----:B0-----:R-:W4:Y:S04]  /*13360*/  LDL.LU R2, [R1+0x1e4] ;  /* 0x0001e40001027983 */ /* 0x001f280000300800 */
[----:B------:R-:W4:Y:S04]  /*13370*/  LDL.LU R13, [R1+0x1e8] ;  /* 0x0001e800010d7983 */ /* 0x000f280000300800 */
[----:B-1----:R-:W4:Y:S01]  /*13380*/  LDL.LU R0, [R1+0x1ec] ;  /* 0x0001ec0001007983 */ /* 0x002f220000300800 */
[----:B--2---:R-:W-:-:S05]  /*13390*/  IMAD R4, R4, UR7, RZ ;  /* 0x0000000704047c24 */ /* 0x004fca000f8e02ff */
[----:B------:R4:W-:Y:S01]  /*133a0*/  STL [R1+0x60], R4 ;  /* 0x0000600401007387 */ /* 0x0009e20000100800 */
[----:B---3--:R-:W-:-:S05]  /*133b0*/  IMAD R6, R14, UR7, RZ ;  /* 0x000000070e067c24 */ /* 0x008fca000f8e02ff */
[----:B------:R0:W-:Y:S01]  /*133c0*/  STL [R1+0x94], R6 ;  /* 0x0000940601007387 */ /* 0x0001e20000100800 */
[----:B----4-:R-:W-:Y:S02]  /*133d0*/  IMAD R4, R12, UR7, RZ ;  /* 0x000000070c047c24 */ /* 0x010fe4000f8e02ff */
[----:B------:R-:W-:Y:S01]  /*133e0*/  IMAD R12, R27, UR7, RZ ;  /* 0x000000071b0c7c24 */ /* 0x000fe2000f8e02ff */
[----:B0-----:R-:W2:Y:S04]  /*133f0*/  LDL.LU R6, [R1+0x1f0] ;  /* 0x0001f00001067983 */ /* 0x001ea80000300800 */
[----:B------:R0:W-:Y:S04]  /*13400*/  STL [R1+0x9c], R4 ;  /* 0x00009c0401007387 */ /* 0x0001e80000100800 */
[----:B0-----:R-:W3:Y:S04]  /*13410*/  LDL.LU R4, [R1+0x1f4] ;  /* 0x0001f40001047983 */ /* 0x001ee80000300800 */
[----:B------:R0:W-:Y:S04]  /*13420*/  STL [R1+0xc0], R12 ;  /* 0x0000c00c01007387 */ /* 0x0001e80000100800 */
[----:B------:R-:W4:Y:S01]  /*13430*/  LDL.LU R14, [R1+0x1f8] ;  /* 0x0001f800010e7983 */ /* 0x000f220000300800 */
[----:B------:R-:W-:-:S03]  /*13440*/  IMAD R28, R28, UR7, RZ ;  /* 0x000000071c1c7c24 */ /* 0x000fc6000f8e02ff */
[----:B0-----:R-:W4:Y:S01]  /*13450*/  LDL.LU R12, [R1+0x1fc] ;  /* 0x0001fc00010c7983 */ /* 0x001f220000300800 */
[----:B------:R-:W-:-:S03]  /*13460*/  IMAD R3, R3, UR7, RZ ;  /* 0x0000000703037c24 */ /* 0x000fc6000f8e02ff */
[----:B------:R-:W4:Y:S01]  /*13470*/  LDL.LU R27, [R1+0x200] ;  /* 0x00020000011b7983 */ /* 0x000f220000300800 */
[----:B------:R-:W-:-:S03]  /*13480*/  IMAD R23, R23, UR7, RZ ;  /* 0x0000000717177c24 */ /* 0x000fc6000f8e02ff */
[----:B------:R0:W-:Y:S04]  /*13490*/  STL [R1+0xc8], R28 ;  /* 0x0000c81c01007387 */ /* 0x0001e80000100800 */
[----:B0-----:R-:W4:Y:S04]  /*134a0*/  LDL.LU R28, [R1+0x204] ;  /* 0x00020400011c7983 */ /* 0x001f280000300800 */
[----:B------:R0:W-:Y:S04]  /*134b0*/  STL [R1+0xcc], R3 ;  /* 0x0000cc0301007387 */ /* 0x0001e80000100800 */
[----:B0-----:R-:W4:Y:S04]  /*134c0*/  LDL.LU R3, [R1+0x20c] ;  /* 0x00020c0001037983 */ /* 0x001f280000300800 */
[----:B------:R0:W-:Y:S02]  /*134d0*/  STL [R1+0xd0], R23 ;  /* 0x0000d01701007387 */ /* 0x0001e40000100800 */
[----:B0-----:R-:W-:-:S02]  /*134e0*/  IMAD R23, R22, UR7, RZ ;  /* 0x0000000716177c24 */ /* 0x001fc4000f8e02ff */
[----:B------:R-:W-:Y:S02]  /*134f0*/  IMAD R22, R21, UR7, RZ ;  /* 0x0000000715167c24 */ /* 0x000fe4000f8e02ff */
[----:B------:R-:W-:Y:S02]  /*13500*/  IMAD R21, R20, UR7, RZ ;  /* 0x0000000714157c24 */ /* 0x000fe4000f8e02ff */
[----:B------:R-:W-:Y:S01]  /*13510*/  IMAD R20, R19, UR7, RZ ;  /* 0x0000000713147c24 */ /* 0x000fe2000f8e02ff */
[----:B------:R-:W-:Y:S01]  /*13520*/  STL [R1+0xe8], R23 ;  /* 0x0000e81701007387 */ /* 0x000fe20000100800 */
[----:B------:R-:W-:Y:S02]  /*13530*/  IMAD R19, R18, UR7, RZ ;  /* 0x0000000712137c24 */ /* 0x000fe4000f8e02ff */
[----:B------:R-:W-:Y:S01]  /*13540*/  IMAD R18, R17, UR7, RZ ;  /* 0x0000000711127c24 */ /* 0x000fe2000f8e02ff */
[----:B------:R-:W-:Y:S01]  /*13550*/  STL [R1+0x11c], R22 ;  /* 0x00011c1601007387 */ /* 0x000fe20000100800 */
[----:B------:R-:W-:-:S02]  /*13560*/  IMAD R17, R16, UR7, RZ ;  /* 0x0000000710117c24 */ /* 0x000fc4000f8e02ff */
[----:B------:R-:W-:Y:S01]  /*13570*/  IMAD R16, R15, UR7, RZ ;  /* 0x000000070f107c24 */ /* 0x000fe2000f8e02ff */
[----:B------:R-:W-:Y:S01]  /*13580*/  STL [R1+0x120], R21 ;  /* 0x0001201501007387 */ /* 0x000fe20000100800 */
[----:B------:R-:W-:Y:S02]  /*13590*/  IMAD R15, R11, UR7, RZ ;  /* 0x000000070b0f7c24 */ /* 0x000fe4000f8e02ff */
[----:B------:R-:W-:Y:S01]  /*135a0*/  IMAD R11, R10, UR7, RZ ;  /* 0x000000070a0b7c24 */ /* 0x000fe2000f8e02ff */
[----:B------:R-:W-:Y:S01]  /*135b0*/  STL [R1+0x158], R20 ;  /* 0x0001581401007387 */ /* 0x000fe20000100800 */
[----:B------:R-:W-:-:S03]  /*135c0*/  IMAD R10, R9, UR7, RZ ;  /* 0x00000007090a7c24 */ /* 0x000fc6000f8e02ff */
        /* <DEDUP_REMOVED lines=12> */
[----:B------:R-:W-:Y:S04]  /*13690*/  STL [R1+0x17c], R10 ;  /* 0x00017c0a01007387 */ /* 0x000fe80000100800 */
[----:B------:R-:W-:Y:S04]  /*136a0*/  STL [R1+0x180], R9 ;  /* 0x0001800901007387 */ /* 0x000fe80000100800 */
[----:B------:R-:W-:Y:S04]  /*136b0*/  STL [R1+0x184], R8 ;  /* 0x0001840801007387 */ /* 0x000fe80000100800 */
[----:B------:R-:W-:Y:S04]  /*136c0*/  STL [R1+0x188], R7 ;  /* 0x0001880701007387 */ /* 0x000fe80000100800 */
[----:B------:R0:W-:Y:S04]  /*136d0*/  STL [R1+0x18c], R5 ;  /* 0x00018c0501007387 */ /* 0x0001e80000100800 */
[----:B0-----:R-:W4:Y:S04]  /*136e0*/  LDL.LU R5, [R1+0x210] ;  /* 0x0002100001057983 */ /* 0x001f280000300800 */
[----:B------:R0:W-:Y:S04]  /*136f0*/  STL [R1+0x19c], R2 ;  /* 0x00019c0201007387 */ /* 0x0001e80000100800 */
[----:B0-----:R-:W4:Y:S04]  /*13700*/  LDL.LU R2, [R1+0x214] ;  /* 0x0002140001027983 */ /* 0x001f280000300800 */
[----:B------:R0:W-:Y:S04]  /*13710*/  STL [R1+0x1a0], R0 ;  /* 0x0001a00001007387 */ /* 0x0001e80000100800 */
[----:B------:R-:W4:Y:S04]  /*13720*/  LDL.LU R13, [R1+0x220] ;  /* 0x00022000010d7983 */ /* 0x000f280000300800 */
[----:B0-----:R-:W4:Y:S01]  /*13730*/  LDL.LU R0, [R1+0x22c] ;  /* 0x00022c0001007983 */ /* 0x001f220000300800 */
[----:B--2---:R-:W-:-:S05]  /*13740*/  IMAD R6, R6, UR7, RZ ;  /* 0x0000000706067c24 */ /* 0x004fca000f8e02ff */
[----:B------:R0:W-:Y:S01]  /*13750*/  STL [R1+0x1a4], R6 ;  /* 0x0001a40601007387 */ /* 0x0001e20000100800 */
[----:B---3--:R-:W-:-:S05]  /*13760*/  IMAD R4, R4, UR7, RZ ;  /* 0x0000000704047c24 */ /* 0x008fca000f8e02ff */
[----:B------:R1:W-:Y:S01]  /*13770*/  STL [R1+0x1a8], R4 ;  /* 0x0001a80401007387 */ /* 0x0003e20000100800 */
[----:B----4-:R-:W-:Y:S02]  /*13780*/  IMAD R7, R14, UR7, RZ ;  /* 0x000000070e077c24 */ /* 0x010fe4000f8e02ff */
[----:B0-----:R-:W-:-:S03]  /*13790*/  IMAD R6, R12, UR7, RZ ;  /* 0x000000070c067c24 */ /* 0x001fc6000f8e02ff */
[----:B------:R-:W-:Y:S01]  /*137a0*/  STL [R1+0x1ac], R7 ;  /* 0x0001ac0701007387 */ /* 0x000fe20000100800 */
[----:B-1----:R-:W-:-:S03]  /*137b0*/  IMAD R4, R27, UR7, RZ ;  /* 0x000000071b047c24 */ /* 0x002fc6000f8e02ff */
[----:B------:R-:W2:Y:S04]  /*137c0*/  LDL.LU R12, [R1+0x290] ;  /* 0x00029000010c7983 */ /* 0x000ea80000300800 */
[----:B------:R-:W-:Y:S04]  /*137d0*/  STL [R1+0x1b0], R6 ;  /* 0x0001b00601007387 */ /* 0x000fe80000100800 */
[----:B------:R-:W3:Y:S04]  /*137e0*/  LDL.LU R27, [R1+0x298] ;  /* 0x00029800011b7983 */ /* 0x000ee80000300800 */
[----:B------:R0:W-:Y:S04]  /*137f0*/  STL [R1+0x1b4], R4 ;  /* 0x0001b40401007387 */ /* 0x0001e80000100800 */
[----:B------:R-:W4:Y:S01]  /*13800*/  LDL.LU R23, [R1+0x29c] ;  /* 0x00029c0001177983 */ /* 0x000f220000300800 */
[----:B0-----:R-:W-:-:S02]  /*13810*/  IMAD R4, R28, UR7, RZ ;  /* 0x000000071c047c24 */ /* 0x001fc4000f8e02ff */
[----:B------:R-:W-:-:S03]  /*13820*/  IMAD R3, R3, UR7, RZ ;  /* 0x0000000703037c24 */ /* 0x000fc6000f8e02ff */
        /* <DEDUP_REMOVED lines=17> */
[----:B------:R-:W4:Y:S04]  /*13940*/  LDL.LU R28, [R1+0x310] ;  /* 0x00031000011c7983 */ /* 0x000f280000300800 */
[----:B-1----:R-:W4:Y:S01]  /*13950*/  LDL.LU R3, [R1+0x314] ;  /* 0x0003140001037983 */ /* 0x002f220000300800 */
[----:B------:R-:W-:-:S05]  /*13960*/  IMAD R6, R5, UR7, RZ ;  /* 0x0000000705067c24 */ /* 0x000fca000f8e02ff */
[----:B------:R0:W-:Y:S01]  /*13970*/  STL [R1+0x1c4], R6 ;  /* 0x0001c40601007387 */ /* 0x0001e20000100800 */
[----:B------:R-:W-:-:S05]  /*13980*/  IMAD R5, R2, UR7, RZ ;  /* 0x0000000702057c24 */ /* 0x000fca000f8e02ff */
[----:B------:R1:W-:Y:S01]  /*13990*/  STL [R1+0x1c8], R5 ;  /* 0x0001c80501007387 */ /* 0x0003e20000100800 */
[----:B------:R-:W-:-:S03]  /*139a0*/  IMAD R2, R13, UR7, RZ ;  /* 0x000000070d027c24 */ /* 0x000fc6000f8e02ff */
[----:B0-----:R-:W4:Y:S01]  /*139b0*/  LDL.LU R6, [R1+0x318] ;  /* 0x0003180001067983 */ /* 0x001f220000300800 */
[----:B------:R-:W-:-:S03]  /*139c0*/  IMAD R0, R0, UR7, RZ ;  /* 0x0000000700007c24 */ /* 0x000fc6000f8e02ff */
[----:B------:R0:W-:Y:S04]  /*139d0*/  STL [R1+0x1cc], R2 ;  /* 0x0001cc0201007387 */ /* 0x0001e80000100800 */
[----:B-1----:R-:W4:Y:S04]  /*139e0*/  LDL.LU R5, [R1+0x324] ;  /* 0x0003240001057983 */ /* 0x002f280000300800 */
[----:B------:R1:W-:Y:S04]  /*139f0*/  STL [R1+0x1d0], R0 ;  /* 0x0001d00001007387 */ /* 0x0003e80000100800 */
[----:B0-----:R-:W4:Y:S04]  /*13a00*/  LDL.LU R2, [R1+0x348] ;  /* 0x0003480001027983 */ /* 0x001f280000300800 */
[----:B------:R-:W4:Y:S04]  /*13a10*/  LDL.LU R13, [R1+0x344] ;  /* 0x00034400010d7983 */ /* 0x000f280000300800 */
[----:B-1----:R-:W4:Y:S01]  /*13a20*/  LDL.LU R0, [R1+0x350] ;  /* 0x0003500001007983 */ /* 0x002f220000300800 */
[----:B--2---:R-:W-:-:S05]  /*13a30*/  IMAD R12, R12, UR7, RZ ;  /* 0x000000070c0c7c24 */ /* 0x004fca000f8e02ff */
[----:B------:R0:W-:Y:S01]  /*13a40*/  STL [R1+0x1d4], R12 ;  /* 0x0001d40c01007387 */ /* 0x0001e20000100800 */
[----:B---3--:R-:W-:-:S03]  /*13a50*/  IMAD R27, R27, UR7, RZ ;  /* 0x000000071b1b7c24 */ /* 0x008fc6000f8e02ff */
[----:B0-----:R-:W2:Y:S01]  /*13a60*/  LDL.LU R12, [R1+0x380] ;  /* 0x00038000010c7983 */ /* 0x001ea20000300800 */
[----:B----4-:R-:W-:-:S03]  /*13a70*/  IMAD R23, R23, UR7, RZ ;  /* 0x0000000717177c24 */ /* 0x010fc6000f8e02ff */
[----:B------:R0:W-:Y:S04]  /*13a80*/  STL [R1+0x1dc], R27 ;  /* 0x0001dc1b01007387 */ /* 0x0001e80000100800 */
[----:B0-----:R-:W3:Y:S04]  /*13a90*/  LDL.LU R27, [R1+0x388] ;  /* 0x00038800011b7983 */ /* 0x001ee80000300800 */
[----:B------:R0:W-:Y:S02]  /*13aa0*/  STL [R1+0x1e0], R23 ;  /* 0x0001e01701007387 */ /* 0x0001e40000100800 */
[----:B0-----:R-:W-:-:S02]  /*13ab0*/  IMAD R23, R22, UR7, RZ ;  /* 0x0000000716177c24 */ /* 0x001fc4000f8e02ff */
[----:B------:R-:W-:Y:S02]  /*13ac0*/  IMAD R22, R21, UR7, RZ ;  /* 0x0000000715167c24 */ /* 0x000fe4000f8e02ff */
        /* <DEDUP_REMOVED lines=25> */
[----:B------:R0:W-:Y:S01]  /*13c60*/  STL [R1+0x220], R7 ;  /* 0x0002200701007387 */ /* 0x0001e20000100800 */
[----:B------:R-:W-:-:S03]  /*13c70*/  IMAD R3, R3, UR7, RZ ;  /* 0x0000000703037c24 */ /* 0x000fc6000f8e02ff */
[----:B------:R-:W-:Y:S04]  /*13c80*/  STL [R1+0x22c], R8 ;  /* 0x00022c0801007387 */ /* 0x000fe80000100800 */
[----:B------:R1:W-:Y:S01]  /*13c90*/  STL [R1+0x290], R4 ;  /* 0x0002900401007387 */ /* 0x0003e20000100800 */
[----:B0-----:R-:W-:-:S03]  /*13ca0*/  IMAD R7, R28, UR7, RZ ;  /* 0x000000071c077c24 */ /* 0x001fc6000f8e02ff */
[----:B-1----:R-:W4:Y:S04]  /*13cb0*/  LDL.LU R4, [R1+0x384] ;  /* 0x0003840001047983 */ /* 0x002f280000300800 */
[----:B------:R-:W-:Y:S04]  /*13cc0*/  STL [R1+0x298], R7 ;  /* 0x0002980701007387 */ /* 0x000fe80000100800 */
[----:B------:R-:W4:Y:S04]  /*13cd0*/  LDL.LU R14, [R1+0x37c] ;  /* 0x00037c00010e7983 */ /* 0x000f280000300800 */
[----:B------:R0:W-:Y:S04]  /*13ce0*/  STL [R1+0x29c], R3 ;  /* 0x00029c0301007387 */ /* 0x0001e80000100800 */
[----:B------:R-:W4:Y:S04]  /*13cf0*/  LDL.LU R28, [R1+0x3bc] ;  /* 0x0003bc00011c7983 */ /* 0x000f280000300800 */
[----:B0-----:R-:W4:Y:S01]  /*13d00*/  LDL.LU R3, [R1+0x3b8] ;  /* 0x0003b80001037983 */ /* 0x001f220000300800 */
[----:B------:R-:W-:-:S02]  /*13d10*/  IMAD R8, R6, UR7, RZ ;  /* 0x0000000706087c24 */ /* 0x000fc4000f8e02ff */
[----:B------:R-:W-:-:S03]  /*13d20*/  IMAD R7, R5, UR7, RZ ;  /* 0x0000000705077c24 */ /* 0x000fc6000f8e02ff */
[----:B------:R-:W-:Y:S01]  /*13d30*/  STL [R1+0x2a4], R8 ;  /* 0x0002a40801007387 */ /* 0x000fe20000100800 */
[----:B------:R-:W-:-:S03]  /*13d40*/  IMAD R6, R2, UR7, RZ ;  /* 0x0000000702067c24 */ /* 0x000fc6000f8e02ff */
[----:B------:R-:W-:Y:S01]  /*13d50*/  STL [R1+0x2a8], R7 ;  /* 0x0002a80701007387 */ /* 0x000fe20000100800 */
[----:B------:R-:W-:-:S03]  /*13d60*/  IMAD R5, R13, UR7, RZ ;  /* 0x000000070d057c24 */ /* 0x000fc6000f8e02ff */
[----:B------:R-:W-:Y:S01]  /*13d70*/  STL [R1+0x2ac], R6 ;  /* 0x0002ac0601007387 */ /* 0x000fe20000100800 */
[----:B------:R-:W-:-:S03]  /*13d80*/  IMAD R2, R0, UR7, RZ ;  /* 0x0000000700027c24 */ /* 0x000fc6000f8e02ff */
[----:B------:R-:W4:Y:S04]  /*13d90*/  LDL.LU R13, [R1+0x3b4] ;  /* 0x0003b400010d7983 */ /* 0x000f280000300800 */
[----:B------:R2:W-:Y:S04]  /*13da0*/  STL [R1+0x2b0], R5 ;  /* 0x0002b00501007387 */ /* 0x0005e80000100800 */
[----:B------:R-:W4:Y:S04]  /*13db0*/  LDL.LU R0, [R1+0x3b0] ;  /* 0x0003b00001007983 */ /* 0x000f280000300800 */
[----:B------:R3:W-:Y:S04]  /*13dc0*/  STL [R1+0x2b4], R2 ;  /* 0x0002b40201007387 */ /* 0x0007e80000100800 */
[----:B------:R-:W4:Y:S01]  /*13dd0*/  LDL.LU R23, [R1+0x3ac] ;  /* 0x0003ac0001177983 */ /* 0x000f220000300800 */
[----:B--2---:R-:W-:-:S05]  /*13de0*/  IMAD R5, R12, UR7, RZ ;  /* 0x000000070c057c24 */ /* 0x004fca000f8e02ff */
[----:B------:R0:W-:Y:S04]  /*13df0*/  STL [R1+0x2dc], R5 ;  /* 0x0002dc0501007387 */ /* 0x0001e80000100800 */
[----:B------:R-:W2:Y:S01]  /*13e00*/  LDL.LU R22, [R1+0x3e4] ;  /* 0x0003e40001167983 */ /* 0x000ea20000300800 */
[----:B---3--:R-:W-:-:S05]  /*13e10*/  IMAD R2, R27, UR7, RZ ;  /* 0x000000071b027c24 */ /* 0x008fca000f8e02ff */
[----:B------:R1:W-:Y:S04]  /*13e20*/  STL [R1+0x2e0], R2 ;  /* 0x0002e00201007387 */ /* 0x0003e80000100800 */
[----:B------:R-:W3:Y:S04]  /*13e30*/  LDL.LU R21, [R1+0x3e0] ;  /* 0x0003e00001157983 */ /* 0x000ee80000300800 */
        /* <DEDUP_REMOVED lines=11> */
[----:B0-----:R-:W3:Y:S04]  /*13ef0*/  LDL.LU R5, [R1+0x39c] ;  /* 0x00039c0001057983 */ /* 0x001ee80000300800 */
[----:B-1----:R-:W3:Y:S04]  /*13f00*/  LDL.LU R2, [R1+0x398] ;  /* 0x0003980001027983 */ /* 0x002ee80000300800 */
[----:B------:R-:W3:Y:S04]  /*13f10*/  LDL.LU R12, [R1+0x394] ;  /* 0x00039400010c7983 */ /* 0x000ee80000300800 */
[----:B------:R-:W3:Y:S01]  /*13f20*/  LDL.LU R27, [R1+0x390] ;  /* 0x00039000011b7983 */ /* 0x000ee20000300800 */
[----:B----4-:R-:W-:-:S05]  /*13f30*/  IMAD R4, R4, UR7, RZ ;  /* 0x0000000704047c24 */ /* 0x010fca000f8e02ff */
[----:B------:R0:W-:Y:S01]  /*13f40*/  STL [R1+0x2f0], R4 ;  /* 0x0002f00401007387 */ /* 0x0001e20000100800 */
[----:B------:R-:W-:-:S05]  /*13f50*/  IMAD R6, R14, UR7, RZ ;  /* 0x000000070e067c24 */ /* 0x000fca000f8e02ff */
[----:B------:R1:W-:Y:S01]  /*13f60*/  STL [R1+0x2f4], R6 ;  /* 0x0002f40601007387 */ /* 0x0003e20000100800 */
[----:B0-----:R-:W-:Y:S02]  /*13f70*/  IMAD R4, R28, UR7, RZ ;  /* 0x000000071c047c24 */ /* 0x001fe4000f8e02ff */
[----:B------:R-:W-:Y:S01]  /*13f80*/  IMAD R3, R3, UR7, RZ ;  /* 0x0000000703037c24 */ /* 0x000fe2000f8e02ff */
[----:B-1----:R-:W4:Y:S04]  /*13f90*/  LDL.LU R6, [R1+0x38c] ;  /* 0x00038c0001067983 */ /* 0x002f280000300800 */
[----:B------:R0:W-:Y:S04]  /*13fa0*/  STL [R1+0x2f8], R4 ;  /* 0x0002f80401007387 */ /* 0x0001e80000100800 */
[----:B0-----:R-:W4:Y:S04]  /*13fb0*/  LDL.LU R4, [R1+0x378] ;  /* 0x0003780001047983 */ /* 0x001f280000300800 */
[----:B------:R0:W-:Y:S04]  /*13fc0*/  STL [R1+0x2fc], R3 ;  /* 0x0002fc0301007387 */ /* 0x0001e80000100800 */
[----:B------:R-:W4:Y:S04]  /*13fd0*/  LDL.LU R14, [R1+0x374] ;  /* 0x00037400010e7983 */ /* 0x000f280000300800 */
[----:B------:R-:W4:Y:S01]  /*13fe0*/  LDL.LU R28, [R1+0x370] ;  /* 0x00037000011c7983 */ /* 0x000f220000300800 */
[----:B------:R-:W-:-:S03]  /*13ff0*/  IMAD R13, R13, UR7, RZ ;  /* 0x000000070d0d7c24 */ /* 0x000fc6000f8e02ff */
[----:B0-----:R-:W4:Y:S01]  /*14000*/  LDL.LU R3, [R1+0x36c] ;  /* 0x00036c0001037983 */ /* 0x001f220000300800 */
[----:B------:R-:W-:-:S03]  /*14010*/  IMAD R0, R0, UR7, RZ ;  /* 0x0000000700007c24 */ /* 0x000fc6000f8e02ff */
[----:B------:R0:W-:Y:S04]  /*14020*/  STL [R1+0x300], R13 ;  /* 0x0003000d01007387 */ /* 0x0001e80000100800 */
[----:B0-----:R-:W4:Y:S04]  /*14030*/  LDL.LU R13, [R1+0x368] ;  /* 0x00036800010d7983 */ /* 0x001f280000300800 */
[----:B------:R0:W-:Y:S04]  /*14040*/  STL [R1+0x304], R0 ;  /* 0x0003040001007387 */ /* 0x0001e80000100800 */
[----:B0-----:R-:W4:Y:S01]  /*14050*/  LDL.LU R0, [R1+0x364] ;  /* 0x0003640001007983 */ /* 0x001f220000300800 */
[----:B------:R-:W-:-:S05]  /*14060*/  IMAD R23, R23, UR7, RZ ;  /* 0x0000000717177c24 */ /* 0x000fca000f8e02ff */
[----:B------:R2:W-:Y:S02]  /*14070*/  STL [R1+0x308], R23 ;  /* 0x0003081701007387 */ /* 0x0005e40000100800 */
[----:B--2---:R-:W-:-:S05]  /*14080*/  IMAD R23, R22, UR7, RZ ;  /* 0x0000000716177c24 */ /* 0x004fca000f8e02ff */
[----:B------:R-:W-:Y:S01]  /*14090*/  STL [R1+0x30c], R23 ;  /* 0x00030c1701007387 */ /* 0x000fe20000100800 */
[----:B---3--:R-:W-:Y:S02]  /*140a0*/  IMAD R22, R21, UR7, RZ ;  /* 0x0000000715167c24 */ /* 0x008fe4000f8e02ff */
        /* <DEDUP_REMOVED lines=25> */
[----:B------:R0:W-:Y:S01]  /*14240*/  STL [R1+0x39c], R7 ;  /* 0x00039c0701007387 */ /* 0x0001e20000100800 */
[----:B------:R-:W-:-:S03]  /*14250*/  IMAD R2, R12, UR7, RZ ;  /* 0x000000070c027c24 */ /* 0x000fc6000f8e02ff */
[----:B------:R1:W-:Y:S01]  /*14260*/  STL [R1+0x398], R5 ;  /* 0x0003980501007387 */ /* 0x0003e20000100800 */
[----:B0-----:R-:W-:-:S03]  /*14270*/  IMAD R7, R27, UR7, RZ ;  /* 0x000000071b077c24 */ /* 0x001fc6000f8e02ff */
[----:B-1----:R-:W2:Y:S04]  /*14280*/  LDL.LU R5, [R1+0x360] ;  /* 0x0003600001057983 */ /* 0x002ea80000300800 */
[----:B------:R0:W-:Y:S04]  /*14290*/  STL [R1+0x394], R2 ;  /* 0x0003940201007387 */ /* 0x0001e80000100800 */
[----:B0-----:R-:W3:Y:S04]  /*142a0*/  LDL.LU R2, [R1+0x35c] ;  /* 0x00035c0001027983 */ /* 0x001ee80000300800 */
[----:B------:R0:W-:Y:S04]  /*142b0*/  STL [R1+0x390], R7 ;  /* 0x0003900701007387 */ /* 0x0001e80000100800 */
[----:B------:R-:W3:Y:S04]  /*142c0*/  LDL.LU R12, [R1+0x358] ;  /* 0x00035800010c7983 */ /* 0x000ee80000300800 */
[----:B------:R-:W3:Y:S01]  /*142d0*/  LDL.LU R27, [R1+0x354] ;  /* 0x00035400011b7983 */ /* 0x000ee20000300800 */
[----:B----4-:R-:W-:-:S05]  /*142e0*/  IMAD R6, R6, UR7, RZ ;  /* 0x0000000706067c24 */ /* 0x010fca000f8e02ff */
[----:B------:R1:W-:Y:S01]  /*142f0*/  STL [R1+0x38c], R6 ;  /* 0x00038c0601007387 */ /* 0x0003e20000100800 */
[----:B------:R-:W-:-:S05]  /*14300*/  IMAD R4, R4, UR7, RZ ;  /* 0x0000000704047c24 */ /* 0x000fca000f8e02ff */
[----:B------:R4:W-:Y:S01]  /*14310*/  STL [R1+0x378], R4 ;  /* 0x0003780401007387 */ /* 0x0009e20000100800 */
[----:B0-----:R-:W-:Y:S02]  /*14320*/  IMAD R7, R14, UR7, RZ ;  /* 0x000000070e077c24 */ /* 0x001fe4000f8e02ff */
[----:B-1----:R-:W-:-:S03]  /*14330*/  IMAD R6, R28, UR7, RZ ;  /* 0x000000071c067c24 */ /* 0x002fc6000f8e02ff */
[----:B------:R-:W-:Y:S01]  /*14340*/  STL [R1+0x374], R7 ;  /* 0x0003740701007387 */ /* 0x000fe20000100800 */
[----:B----4-:R-:W-:-:S03]  /*14350*/  IMAD R4, R3, UR7, RZ ;  /* 0x0000000703047c24 */ /* 0x010fc6000f8e02ff */
[----:B------:R-:W4:Y:S04]  /*14360*/  LDL.LU R28, [R1+0x34c] ;  /* 0x00034c00011c7983 */ /* 0x000f280000300800 */
[----:B------:R-:W-:Y:S04]  /*14370*/  STL [R1+0x370], R6 ;  /* 0x0003700601007387 */ /* 0x000fe80000100800 */
[----:B------:R-:W4:Y:S04]  /*14380*/  LDL.LU R3, [R1+0x340] ;  /* 0x0003400001037983 */ /* 0x000f280000300800 */
        /* <DEDUP_REMOVED lines=23> */
[----:B--2---:R-:W-:-:S05]  /*14500*/  IMAD R5, R5, UR7, RZ ;  /* 0x0000000705057c24 */ /* 0x004fca000f8e02ff */
[----:B------:R0:W-:Y:S01]  /*14510*/  STL [R1+0x360], R5 ;  /* 0x0003600501007387 */ /* 0x0001e20000100800 */
[----:B---3--:R-:W-:-:S05]  /*14520*/  IMAD R6, R2, UR7, RZ ;  /* 0x0000000702067c24 */ /* 0x008fca000f8e02ff */
[----:B------:R1:W-:Y:S01]  /*14530*/  STL [R1+0x35c], R6 ;  /* 0x00035c0601007387 */ /* 0x0003e20000100800 */
[----:B0-----:R-:W-:Y:S02]  /*14540*/  IMAD R5, R12, UR7, RZ ;  /* 0x000000070c057c24 */ /* 0x001fe4000f8e02ff */
[----:B------:R-:W-:Y:S01]  /*14550*/  IMAD R2, R27, UR7, RZ ;  /* 0x000000071b027c24 */ /* 0x000fe2000f8e02ff */
[----:B-1----:R-:W2:Y:S04]  /*14560*/  LDL.LU R6, [R1+0x2bc] ;  /* 0x0002bc0001067983 */ /* 0x002ea80000300800 */
[----:B------:R0:W-:Y:S04]  /*14570*/  STL [R1+0x358], R5 ;  /* 0x0003580501007387 */ /* 0x0001e80000100800 */
[----:B0-----:R-:W3:Y:S04]  /*14580*/  LDL.LU R5, [R1+0x2b8] ;  /* 0x0002b80001057983 */ /* 0x001ee80000300800 */
[----:B------:R0:W-:Y:S04]  /*14590*/  STL [R1+0x354], R2 ;  /* 0x0003540201007387 */ /* 0x0001e80000100800 */
[----:B0-----:R-:W3:Y:S04]  /*145a0*/  LDL.LU R2, [R1+0x2a0] ;  /* 0x0002a00001027983 */ /* 0x001ee80000300800 */
[----:B------:R-:W3:Y:S01]  /*145b0*/  LDL.LU R12, [R1+0x294] ;  /* 0x00029400010c7983 */ /* 0x000ee20000300800 */
[----:B----4-:R-:W-:-:S03]  /*145c0*/  IMAD R28, R28, UR7, RZ ;  /* 0x000000071c1c7c24 */ /* 0x010fc6000f8e02ff */
[----:B------:R-:W4:Y:S04]  /*145d0*/  LDL.LU R27, [R1+0x28c] ;  /* 0x00028c00011b7983 */ /* 0x000f280000300800 */
[----:B------:R0:W-:Y:S01]  /*145e0*/  STL [R1+0x34c], R28 ;  /* 0x00034c1c01007387 */ /* 0x0001e20000100800 */
[----:B------:R-:W-:-:S03]  /*145f0*/  IMAD R3, R3, UR7, RZ ;  /* 0x0000000703037c24 */ /* 0x000fc6000f8e02ff */
[----:B0-----:R-:W4:Y:S01]  /*14600*/  LDL.LU R28, [R1+0x288] ;  /* 0x00028800011c7983 */ /* 0x001f220000300800 */
[----:B------:R-:W-:-:S03]  /*14610*/  IMAD R23, R23, UR7, RZ ;  /* 0x0000000717177c24 */ /* 0x000fc6000f8e02ff */
        /* <DEDUP_REMOVED lines=41> */
[----:B--2---:R-:W-:-:S05]  /*148b0*/  IMAD R8, R6, UR7, RZ ;  /* 0x0000000706087c24 */ /* 0x004fca000f8e02ff */
[----:B------:R-:W-:Y:S01]  /*148c0*/  STL [R1+0x2bc], R8 ;  /* 0x0002bc0801007387 */ /* 0x000fe20000100800 */
[----:B---3--:R-:W-:-:S05]  /*148d0*/  IMAD R7, R5, UR7, RZ ;  /* 0x0000000705077c24 */ /* 0x008fca000f8e02ff */
[----:B------:R-:W-:Y:S01]  /*148e0*/  STL [R1+0x2b8], R7 ;  /* 0x0002b80701007387 */ /* 0x000fe20000100800 */
[----:B------:R-:W-:Y:S02]  /*148f0*/  IMAD R6, R2, UR7, RZ ;  /* 0x0000000702067c24 */ /* 0x000fe4000f8e02ff */
[----:B------:R-:W-:-:S03]  /*14900*/  IMAD R5, R12, UR7, RZ ;  /* 0x000000070c057c24 */ /* 0x000fc6000f8e02ff */
[----:B------:R-:W-:Y:S01]  /*14910*/  STL [R1+0x2a0], R6 ;  /* 0x0002a00601007387 */ /* 0x000fe20000100800 */
[----:B----4-:R-:W-:-:S03]  /*14920*/  IMAD R2, R27, UR7, RZ ;  /* 0x000000071b027c24 */ /* 0x010fc6000f8e02ff */
[----:B------:R-:W2:Y:S04]  /*14930*/  LDL.LU R12, [R1+0x270] ;  /* 0x00027000010c7983 */ /* 0x000ea80000300800 */
[----:B------:R0:W-:Y:S04]  /*14940*/  STL [R1+0x294], R5 ;  /* 0x0002940501007387 */ /* 0x0001e80000100800 */
[----:B------:R-:W3:Y:S04]  /*14950*/  LDL.LU R27, [R1+0x26c] ;  /* 0x00026c00011b7983 */ /* 0x000ee80000300800 */
[----:B------:R1:W-:Y:S01]  /*14960*/  STL [R1+0x28c], R2 ;  /* 0x00028c0201007387 */ /* 0x0003e20000100800 */
[----:B0-----:R-:W-:-:S03]  /*14970*/  IMAD R5, R28, UR7, RZ ;  /* 0x000000071c057c24 */ /* 0x001fc6000f8e02ff */
[----:B------:R-:W4:Y:S04]  /*14980*/  LDL.LU R23, [R1+0x268] ;  /* 0x0002680001177983 */ /* 0x000f280000300800 */
[----:B------:R0:W-:Y:S04]  /*14990*/  STL [R1+0x288], R5 ;  /* 0x0002880501007387 */ /* 0x0001e80000100800 */
[----:B------:R-:W4:Y:S01]  /*149a0*/  LDL.LU R22, [R1+0x264] ;  /* 0x0002640001167983 */ /* 0x000f220000300800 */
[----:B-1----:R-:W-:-:S05]  /*149b0*/  IMAD R2, R3, UR7, RZ ;  /* 0x0000000703027c24 */ /* 0x002fca000f8e02ff */
        /* <DEDUP_REMOVED lines=14> */
[----:B-1----:R-:W4:Y:S04]  /*14aa0*/  LDL.LU R2, [R1+0x228] ;  /* 0x0002280001027983 */ /* 0x002f280000300800 */
[----:B------:R-:W4:Y:S04]  /*14ab0*/  LDL.LU R28, [R1+0x224] ;  /* 0x00022400011c7983 */ /* 0x000f280000300800 */
[----:B------:R-:W4:Y:S01]  /*14ac0*/  LDL.LU R3, [R1+0x21c] ;  /* 0x00021c0001037983 */ /* 0x000f220000300800 */
[----:B------:R-:W-:-:S05]  /*14ad0*/  IMAD R4, R4, UR7, RZ ;  /* 0x0000000704047c24 */ /* 0x000fca000f8e02ff */
        /* <DEDUP_REMOVED lines=10> */
[----:B------:R-:W4:Y:S04]  /*14b80*/  LDL.LU R13, [R1+0x1c0] ;  /* 0x0001c000010d7983 */ /* 0x000f280000300800 */
[----:B0-----:R-:W4:Y:S01]  /*14b90*/  LDL.LU R0, [R1+0x198] ;  /* 0x0001980001007983 */ /* 0x001f220000300800 */
        /* <DEDUP_REMOVED lines=36> */
[----:B------:R-:W-:Y:S01]  /*14de0*/  STL [R1+0x234], R8 ;  /* 0x0002340801007387 */ /* 0x000fe20000100800 */
[----:B------:R-:W-:-:S03]  /*14df0*/  IMAD R3, R3, UR7, RZ ;  /* 0x0000000703037c24 */ /* 0x000fc6000f8e02ff */
[----:B------:R-:W-:Y:S04]  /*14e00*/  STL [R1+0x230], R7 ;  /* 0x0002300701007387 */ /* 0x000fe80000100800 */
[----:B------:R0:W-:Y:S04]  /*14e10*/  STL [R1+0x228], R5 ;  /* 0x0002280501007387 */ /* 0x0001e80000100800 */
[----:B0-----:R-:W4:Y:S04]  /*14e20*/  LDL.LU R5, [R1+0x170] ;  /* 0x0001700001057983 */ /* 0x001f280000300800 */
[----:B------:R0:W-:Y:S04]  /*14e30*/  STL [R1+0x224], R2 ;  /* 0x0002240201007387 */ /* 0x0001e80000100800 */
[----:B0-----:R-:W4:Y:S04]  /*14e40*/  LDL.LU R2, [R1+0x15c] ;  /* 0x00015c0001027983 */ /* 0x001f280000300800 */
[----:B------:R0:W-:Y:S04]  /*14e50*/  STL [R1+0x21c], R3 ;  /* 0x00021c0301007387 */ /* 0x0001e80000100800 */
[----:B------:R-:W4:Y:S01]  /*14e60*/  LDL.LU R28, [R1+0x154] ;  /* 0x00015400011c7983 */ /* 0x000f220000300800 */
[----:B------:R-:W-:-:S03]  /*14e70*/  IMAD R7, R6, UR7, RZ ;  /* 0x0000000706077c24 */ /* 0x000fc6000f8e02ff */
[----:B0-----:R-:W4:Y:S04]  /*14e80*/  LDL.LU R3, [R1+0x150] ;  /* 0x0001500001037983 */ /* 0x001f280000300800 */
[----:B------:R0:W-:Y:S01]  /*14e90*/  STL [R1+0x218], R7 ;  /* 0x0002180701007387 */ /* 0x0001e20000100800 */
[----:B------:R-:W-:Y:S02]  /*14ea0*/  IMAD R6, R4, UR7, RZ ;  /* 0x0000000704067c24 */ /* 0x000fe4000f8e02ff */
[----:B------:R-:W-:-:S03]  /*14eb0*/  IMAD R4, R14, UR7, RZ ;  /* 0x000000070e047c24 */ /* 0x000fc6000f8e02ff */
[----:B------:R1:W-:Y:S01]  /*14ec0*/  STL [R1+0x208], R6 ;  /* 0x0002080601007387 */ /* 0x0003e20000100800 */
[----:B0-----:R-:W-:-:S03]  /*14ed0*/  IMAD R7, R13, UR7, RZ ;  /* 0x000000070d077c24 */ /* 0x001fc6000f8e02ff */
[----:B------:R0:W-:Y:S01]  /*14ee0*/  STL [R1+0x1d8], R4 ;  /* 0x0001d80401007387 */ /* 0x0001e20000100800 */
[----:B-1----:R-:W-:-:S03]  /*14ef0*/  IMAD R6, R0, UR7, RZ ;  /* 0x0000000700067c24 */ /* 0x002fc6000f8e02ff */
[----:B0-----:R-:W4:Y:S04]  /*14f00*/  LDL.LU R4, [R1+0x14c] ;  /* 0x00014c0001047983 */ /* 0x001f280000300800 */
        /* <DEDUP_REMOVED lines=21> */
[----:B------:R-:W3:Y:S04]  /*15060*/  LDL.LU R14, [R1+0x104] ;  /* 0x00010400010e7983 */ /* 0x000ee80000300800 */
[----:B------:R-:W3:Y:S04]  /*15070*/  LDL.LU R13, [R1+0x100] ;  /* 0x00010000010d7983 */ /* 0x000ee80000300800 */
[----:B------:R-:W3:Y:S04]  /*15080*/  LDL.LU R12, [R1+0xfc] ;  /* 0x0000fc00010c7983 */ /* 0x000ee80000300800 */
[----:B------:R-:W3:Y:S01]  /*15090*/  LDL.LU R27, [R1+0xf8] ;  /* 0x0000f800011b7983 */ /* 0x000ee20000300800 */
[----:B----4-:R-:W-:-:S05]  /*150a0*/  IMAD R5, R5, UR7, RZ ;  /* 0x0000000705057c24 */ /* 0x010fca000f8e02ff */
[----:B------:R0:W-:Y:S01]  /*150b0*/  STL [R1+0x170], R5 ;  /* 0x0001700501007387 */ /* 0x0001e20000100800 */
[----:B-1----:R-:W-:-:S05]  /*150c0*/  IMAD R6, R2, UR7, RZ ;  /* 0x0000000702067c24 */ /* 0x002fca000f8e02ff */
[----:B------:R1:W-:Y:S01]  /*150d0*/  STL [R1+0x15c], R6 ;  /* 0x00015c0601007387 */ /* 0x0003e20000100800 */
[----:B0-----:R-:W-:Y:S02]  /*150e0*/  IMAD R5, R28, UR7, RZ ;  /* 0x000000071c057c24 */ /* 0x001fe4000f8e02ff */
[----:B------:R-:W-:Y:S01]  /*150f0*/  IMAD R2, R3, UR7, RZ ;  /* 0x0000000703027c24 */ /* 0x000fe2000f8e02ff */
[----:B-1----:R-:W4:Y:S04]  /*15100*/  LDL.LU R6, [R1+0xf4] ;  /* 0x0000f40001067983 */ /* 0x002f280000300800 */
[----:B------:R0:W-:Y:S04]  /*15110*/  STL [R1+0x154], R5 ;  /* 0x0001540501007387 */ /* 0x0001e80000100800 */
[----:B0-----:R-:W4:Y:S04]  /*15120*/  LDL.LU R5, [R1+0xf0] ;  /* 0x0000f00001057983 */ /* 0x001f280000300800 */
[----:B------:R0:W-:Y:S04]  /*15130*/  STL [R1+0x150], R2 ;  /* 0x0001500201007387 */ /* 0x0001e80000100800 */
[----:B0-----:R-:W4:Y:S01]  /*15140*/  LDL.LU R2, [R1+0xec] ;  /* 0x0000ec0001027983 */ /* 0x001f220000300800 */
[----:B------:R-:W-:-:S03]  /*15150*/  IMAD R4, R4, UR7, RZ ;  /* 0x0000000704047c24 */ /* 0x000fc6000f8e02ff */
[----:B------:R-:W4:Y:S04]  /*15160*/  LDL.LU R28, [R1+0xe4] ;  /* 0x0000e400011c7983 */ /* 0x000f280000300800 */
[----:B------:R-:W4:Y:S01]  /*15170*/  LDL.LU R3, [R1+0xe0] ;  /* 0x0000e00001037983 */ /* 0x000f220000300800 */
        /* <DEDUP_REMOVED lines=35> */
[----:B------:R0:W-:Y:S01]  /*153b0*/  STL [R1+0x104], R7 ;  /* 0x0001040701007387 */ /* 0x0001e20000100800 */
[----:B-1----:R-:W-:-:S03]  /*153c0*/  IMAD R8, R12, UR7, RZ ;  /* 0x000000070c087c24 */ /* 0x002fc6000f8e02ff */
[----:B------:R-:W-:Y:S04]  /*153d0*/  STL [R1+0x100], R9 ;  /* 0x0001000901007387 */ /* 0x000fe80000100800 */
[----:B------:R-:W2:Y:S01]  /*153e0*/  LDL.LU R14, [R1+0xd4] ;  /* 0x0000d400010e7983 */ /* 0x000ea20000300800 */
[----:B0-----:R-:W-:-:S03]  /*153f0*/  IMAD R7, R27, UR7, RZ ;  /* 0x000000071b077c24 */ /* 0x001fc6000f8e02ff */
[----:B------:R4:W-:Y:S04]  /*15400*/  STL [R1+0xfc], R8 ;  /* 0x0000fc0801007387 */ /* 0x0009e80000100800 */
[----:B------:R-:W3:Y:S04]  /*15410*/  LDL.LU R13, [R1+0xc4] ;  /* 0x0000c400010d7983 */ /* 0x000ee80000300800 */
[----:B------:R0:W-:Y:S04]  /*15420*/  STL [R1+0xf8], R7 ;  /* 0x0000f80701007387 */ /* 0x0001e80000100800 */
[----:B------:R-:W3:Y:S04]  /*15430*/  LDL.LU R12, [R1+0xb4] ;  /* 0x0000b400010c7983 */ /* 0x000ee80000300800 */
[----:B------:R-:W3:Y:S01]  /*15440*/  LDL.LU R27, [R1+0xb0] ;  /* 0x0000b000011b7983 */ /* 0x000ee20000300800 */
[----:B----4-:R-:W-:-:S05]  /*15450*/  IMAD R8, R6, UR7, RZ ;  /* 0x0000000706087c24 */ /* 0x010fca000f8e02ff */
[----:B------:R-:W-:Y:S01]  /*15460*/  STL [R1+0xf4], R8 ;  /* 0x0000f40801007387 */ /* 0x000fe20000100800 */
[----:B0-----:R-:W-:-:S05]  /*15470*/  IMAD R7, R5, UR7, RZ ;  /* 0x0000000705077c24 */ /* 0x001fca000f8e02ff */
[----:B------:R-:W-:Y:S01]  /*15480*/  STL [R1+0xf0], R7 ;  /* 0x0000f00701007387 */ /* 0x000fe20000100800 */
[----:B------:R-:W-:Y:S02]  /*15490*/  IMAD R6, R2, UR7, RZ ;  /* 0x0000000702067c24 */ /* 0x000fe4000f8e02ff */
[----:B------:R-:W-:-:S03]  /*154a0*/  IMAD R5, R28, UR7, RZ ;  /* 0x000000071c057c24 */ /* 0x000fc6000f8e02ff */
[----:B------:R-:W-:Y:S01]  /*154b0*/  STL [R1+0xec], R6 ;  /* 0x0000ec0601007387 */ /* 0x000fe20000100800 */
[----:B------:R-:W-:-:S03]  /*154c0*/  IMAD R2, R3, UR7, RZ ;  /* 0x0000000703027c24 */ /* 0x000fc6000f8e02ff */
        /* <DEDUP_REMOVED lines=25> */
[----:B-1----:R-:W4:Y:S01]  /*15660*/  LDL.LU R0, [R1+0x4c] ;  /* 0x00004c0001007983 */ /* 0x002f220000300800 */
[----:B--2---:R-:W-:-:S02]  /*15670*/  IMAD R14, R14, UR7, RZ ;  /* 0x000000070e0e7c24 */ /* 0x004fc4000f8e02ff */
[----:B---3--:R-:W-:-:S03]  /*15680*/  IMAD R4, R13, UR7, RZ ;  /* 0x000000070d047c24 */ /* 0x008fc6000f8e02ff */
[----:B------:R-:W-:Y:S04]  /*15690*/  STL [R1+0xd4], R14 ;  /* 0x0000d40e01007387 */ /* 0x000fe80000100800 */
[----:B------:R0:W-:Y:S01]  /*156a0*/  STL [R1+0xc4], R4 ;  /* 0x0000c40401007387 */ /* 0x0001e20000100800 */
[----:B------:R-:W-:Y:S02]  /*156b0*/  IMAD R13, R12, UR7, RZ ;  /* 0x000000070c0d7c24 */ /* 0x000fe4000f8e02ff */
[----:B------:R-:W-:Y:S01]  /*156c0*/  IMAD R12, R27, UR7, RZ ;  /* 0x000000071b0c7c24 */ /* 0x000fe2000f8e02ff */
[----:B0-----:R-:W2:Y:S04]  /*156d0*/  LDL.LU R4, [R1+0x40] ;  /* 0x0000400001047983 */ /* 0x001ea80000300800 */
[----:B------:R0:W-:Y:S04]  /*156e0*/  STL [R1+0xb4], R13 ;  /* 0x0000b40d01007387 */ /* 0x0001e80000100800 */
[----:B------:R-:W3:Y:S04]  /*156f0*/  LDL.LU R14, [R1+0x3c] ;  /* 0x00003c00010e7983 */ /* 0x000ee80000300800 */
[----:B------:R1:W-:Y:S04]  /*15700*/  STL [R1+0xb0], R12 ;  /* 0x0000b00c01007387 */ /* 0x0003e80000100800 */
[----:B0-----:R-:W3:Y:S04]  /*15710*/  LDL.LU R13, [R1+0x34] ;  /* 0x00003400010d7983 */ /* 0x001ee80000300800 */
[----:B-1----:R-:W3:Y:S04]  /*15720*/  LDL.LU R12, [R1+0x2c] ;  /* 0x00002c00010c7983 */ /* 0x002ee80000300800 */
[----:B------:R-:W3:Y:S01]  /*15730*/  LDL.LU R27, [R1+0x20] ;  /* 0x00002000011b7983 */ /* 0x000ee20000300800 */
[----:B----4-:R-:W-:-:S05]  /*15740*/  IMAD R28, R28, UR7, RZ ;  /* 0x000000071c1c7c24 */ /* 0x010fca000f8e02ff */
[----:B------:R0:W-:Y:S01]  /*15750*/  STL [R1+0xac], R28 ;  /* 0x0000ac1c01007387 */ /* 0x0001e20000100800 */
[----:B------:R-:W-:-:S03]  /*15760*/  IMAD R3, R3, UR7, RZ ;  /* 0x0000000703037c24 */ /* 0x000fc6000f8e02ff */
[----:B0-----:R-:W4:Y:S01]  /*15770*/  LDL.LU R28, [R1+0x18] ;  /* 0x00001800011c7983 */ /* 0x001f220000300800 */
[----:B------:R-:W-:-:S03]  /*15780*/  IMAD R23, R23, UR7, RZ ;  /* 0x0000000717177c24 */ /* 0x000fc6000f8e02ff */
[----:B------:R0:W-:Y:S04]  /*15790*/  STL [R1+0xa8], R3 ;  /* 0x0000a80301007387 */ /* 0x0001e80000100800 */
[----:B0-----:R-:W4:Y:S01]  /*157a0*/  LDL.LU R3, [R1+0x10] ;  /* 0x0000100001037983 */ /* 0x001f220000300800 */
[----:B------:R-:W-:-:S03]  /*157b0*/  IMAD R22, R22, UR7, RZ ;  /* 0x0000000716167c24 */ /* 0x000fc6000f8e02ff */
[----:B------:R0:W-:Y:S01]  /*157c0*/  STL [R1+0xa4], R23 ;  /* 0x0000a41701007387 */ /* 0x0001e20000100800 */
[----:B------:R-:W-:-:S03]  /*157d0*/  IMAD R21, R21, UR7, RZ ;  /* 0x0000000715157c24 */ /* 0x000fc6000f8e02ff */
[----:B0-----:R-:W4:Y:S01]  /*157e0*/  LDL.LU R23, [R1+0x164c] ;  /* 0x00164c0001177983 */ /* 0x001f220000300800 */
[----:B------:R-:W-:-:S03]  /*157f0*/  IMAD R20, R20, UR7, RZ ;  /* 0x0000000714147c24 */ /* 0x000fc6000f8e02ff */
[----:B------:R0:W-:Y:S01]  /*15800*/  STL [R1+0xa0], R22 ;  /* 0x0000a01601007387 */ /* 0x0001e20000100800 */
[----:B------:R-:W-:Y:S02]  /*15810*/  IMAD R19, R19, UR7, RZ ;  /* 0x0000000713137c24 */ /* 0x000fe4000f8e02ff */
[----:B------:R-:W-:Y:S01]  /*15820*/  IMAD R18, R18, UR7, RZ ;  /* 0x0000000712127c24 */ /* 0x000fe2000f8e02ff */
[----:B0-----:R-:W4:Y:S01]  /*15830*/  LDL.LU R22, [R1+0x1648] ;  /* 0x0016480001167983 */ /* 0x001f220000300800 */
[----:B------:R-:W-:-:S03]  /*15840*/  IMAD R17, R17, UR7, RZ ;  /* 0x0000000711117c24 */ /* 0x000fc6000f8e02ff */
[----:B------:R0:W-:Y:S01]  /*15850*/  STL [R1+0x98], R21 ;  /* 0x0000981501007387 */ /* 0x0001e20000100800 */
[----:B------:R-:W-:Y:S02]  /*15860*/  IMAD R16, R16, UR7, RZ ;  /* 0x0000000710107c24 */ /* 0x000fe4000f8e02ff */
[----:B------:R-:W-:Y:S01]  /*15870*/  IMAD R15, R15, UR7, RZ ;  /* 0x000000070f0f7c24 */ /* 0x000fe2000f8e02ff */
[----:B0-----:R-:W4:Y:S04]  /*15880*/  LDL.LU R21, [R1+0x1644] ;  /* 0x0016440001157983 */ /* 0x001f280000300800 */
[----:B------:R0:W-:Y:S01]  /*15890*/  STL [R1+0x90], R20 ;  /* 0x0000901401007387 */ /* 0x0001e20000100800 */
[----:B------:R-:W-:-:S03]  /*158a0*/  IMAD R11, R11, UR7, RZ ;  /* 0x000000070b0b7c24 */ /* 0x000fc6000f8e02ff */
        /* <DEDUP_REMOVED lines=36> */
[----:B0-----:R-:W2:Y:S02]  /*15af0*/  LDL.LU R0, [R1+0x1608] ;  /* 0x0016080001007983 */ /* 0x001ea40000300800 */
[----:B--2---:R-:W-:-:S05]  /*15b00*/  IMAD R0, R0, UR7, RZ ;  /* 0x0000000700007c24 */ /* 0x004fca000f8e02ff */
[----:B------:R0:W-:Y:S04]  /*15b10*/  STL [R1+0x44], R0 ;  /* 0x0000440001007387 */ /* 0x0001e80000100800 */
[----:B0-----:R-:W2:Y:S01]  /*15b20*/  LDL.LU R0, [R1+0x1604] ;  /* 0x0016040001007983 */ /* 0x001ea20000300800 */
[----:B------:R-:W-:Y:S02]  /*15b30*/  IMAD R4, R4, UR7, RZ ;  /* 0x0000000704047c24 */ /* 0x000fe4000f8e02ff */
[----:B--2---:R-:W-:-:S05]  /*15b40*/  IMAD R0, R0, UR8, RZ ;  /* 0x0000000800007c24 */ /* 0x004fca000f8e02ff */
[----:B------:R0:W-:Y:S04]  /*15b50*/  STL [R1+0x15dc], R0 ;  /* 0x0015dc0001007387 */ /* 0x0001e80000100800 */
[----:B0-----:R-:W2:Y:S01]  /*15b60*/  LDL.LU R0, [R1+0x1c] ;  /* 0x00001c0001007983 */ /* 0x001ea20000300800 */
[----:B---3--:R-:W-:Y:S02]  /*15b70*/  IMAD R14, R14, UR7, RZ ;  /* 0x000000070e0e7c24 */ /* 0x008fe4000f8e02ff */
[----:B------:R-:W-:Y:S01]  /*15b80*/  IMAD R13, R13, UR7, RZ ;  /* 0x000000070d0d7c24 */ /* 0x000fe2000f8e02ff */
[----:B------:R0:W-:Y:S01]  /*15b90*/  STL [R1+0x40], R4 ;  /* 0x0000400401007387 */ /* 0x0001e20000100800 */
[----:B------:R-:W-:Y:S02]  /*15ba0*/  IMAD R12, R12, UR7, RZ ;  /* 0x000000070c0c7c24 */ /* 0x000fe4000f8e02ff */
[----:B------:R-:W-:Y:S01]  /*15bb0*/  IMAD R27, R27, UR7, RZ ;  /* 0x000000071b1b7c24 */ /* 0x000fe2000f8e02ff */
[----:B0-----:R-:W3:Y:S04]  /*15bc0*/  LDL.LU R4, [R1+0x1600] ;  /* 0x0016000001047983 */ /* 0x001ee80000300800 */
[----:B------:R0:W-:Y:S01]  /*15bd0*/  STL [R1+0x3c], R14 ;  /* 0x00003c0e01007387 */ /* 0x0001e20000100800 */
[----:B----4-:R-:W-:-:S02]  /*15be0*/  IMAD R28, R28, UR7, RZ ;  /* 0x000000071c1c7c24 */ /* 0x010fc4000f8e02ff */
[----:B------:R-:W-:Y:S01]  /*15bf0*/  IMAD R3, R3, UR7, RZ ;  /* 0x0000000703037c24 */ /* 0x000fe2000f8e02ff */
[----:B0-----:R-:W4:Y:S04]  /*15c00*/  LDL.LU R14, [R1+0x15fc] ;  /* 0x0015fc00010e7983 */ /* 0x001f280000300800 */
[----:B------:R0:W-:Y:S04]  /*15c10*/  STL [R1+0x34], R13 ;  /* 0x0000340d01007387 */ /* 0x0001e80000100800 */
[----:B0-----:R-:W4:Y:S04]  /*15c20*/  LDL.LU R13, [R1+0x15f8] ;  /* 0x0015f800010d7983 */ /* 0x001f280000300800 */
[----:B------:R0:W-:Y:S04]  /*15c30*/  STL [R1+0x2c], R12 ;  /* 0x00002c0c01007387 */ /* 0x0001e80000100800 */
[----:B0-----:R-:W4:Y:S04]  /*15c40*/  LDL.LU R12, [R1+0x15f4] ;  /* 0x0015f400010c7983 */ /* 0x001f280000300800 */
[----:B------:R0:W-:Y:S04]  /*15c50*/  STL [R1+0x20], R27 ;  /* 0x0000201b01007387 */ /* 0x0001e80000100800 */
[----:B0-----:R-:W4:Y:S01]  /*15c60*/  LDL.LU R27, [R1+0x15f0] ;  /* 0x0015f000011b7983 */ /* 0x001f220000300800 */
[----:B--2---:R-:W-:-:S05]  /*15c70*/  IMAD R0, R0, UR7, RZ ;  /* 0x0000000700007c24 */ /* 0x004fca000f8e02ff */
[----:B------:R0:W-:Y:S04]  /*15c80*/  STL [R1+0x15e0], R0 ;  /* 0x0015e00001007387 */ /* 0x0001e80000100800 */
[----:B0-----:R-:W2:Y:S04]  /*15c90*/  LDL.LU R0, [R1] ;  /* 0x0000000001007983 */ /* 0x001ea80000300800 */
[----:B------:R0:W-:Y:S04]  /*15ca0*/  STL [R1+0x18], R28 ;  /* 0x0000181c01007387 */ /* 0x0001e80000100800 */
[----:B0-----:R-:W4:Y:S04]  /*15cb0*/  LDL.LU R28, [R1+0x15ec] ;  /* 0x0015ec00011c7983 */ /* 0x001f280000300800 */
[----:B------:R0:W-:Y:S04]  /*15cc0*/  STL [R1+0x10], R3 ;  /* 0x0000100301007387 */ /* 0x0001e80000100800 */
[----:B0-----:R-:W3:Y:S02]  /*15cd0*/  LDL.LU R3, [R1+0x15e8] ;  /* 0x0015e80001037983 */ /* 0x001ee40000300800 */
[----:B---3--:R-:W-:-:S05]  /*15ce0*/  IMAD R3, R3, UR7, RZ ;  /* 0x0000000703037c24 */ /* 0x008fca000f8e02ff */
[----:B------:R0:W-:Y:S04]  /*15cf0*/  STL [R1+0x8], R3 ;  /* 0x0000080301007387 */ /* 0x0001e80000100800 */
[----:B0-----:R-:W3:Y:S01]  /*15d00*/  LDL.LU R3, [R1+0x15e4] ;  /* 0x0015e40001037983 */ /* 0x001ee20000300800 */
[----:B--2---:R-:W-:-:S05]  /*15d10*/  IMAD R0, R0, UR7, RZ ;  /* 0x0000000700007c24 */ /* 0x004fca000f8e02ff */
[----:B------:R3:W-:Y:S01]  /*15d20*/  STL [R1], R0 ;  /* 0x0000000001007387 */ /* 0x0007e20000100800 */
[----:B------:R-:W-:Y:S02]  /*15d30*/  IMAD R24, R24, UR7, RZ ;  /* 0x0000000718187c24 */ /* 0x000fe4000f8e02ff */
[----:B------:R-:W-:Y:S01]  /*15d40*/  IMAD R25, R25, UR7, RZ ;  /* 0x0000000719197c24 */ /* 0x000fe2000f8e02ff */
[----:B---3--:R-:W-:-:S05]  /*15d50*/  IADD3 R0, P1, R5, R3, RZ ;  /* 0x0000000305007210 */ /* 0x008fca0007f3e0ff */
[----:B------:R0:W-:Y:S02]  /*15d60*/  STL [R1+0x14ec], R0 ;  /* 0x0014ec0001007387 */ /* 0x0001e40000100800 */
[----:B0-----:R-:W-:-:S05]  /*15d70*/  IADD3 R0, P2, R6, R3, RZ ;  /* 0x0000000306007210 */ /* 0x001fca0007f5e0ff */
        /* <DEDUP_REMOVED lines=11> */
[----:B0-----:R-:W-:Y:S02]  /*15e30*/  LEA.HI.X.SX32 R0, R5, R2, 0x1, P1 ;  /* 0x0000000205007211 */ /* 0x001fe400008f0eff */
[----:B------:R-:W-:-:S03]  /*15e40*/  IADD3 R5, P1, R15, R3, RZ ;  /* 0x000000030f057210 */ /* 0x000fc60007f3e0ff */
[----:B------:R0:W-:Y:S04]  /*15e50*/  STL [R1+0x14e4], R0 ;  /* 0x0014e40001007387 */ /* 0x0001e80000100800 */
[----:B------:R1:W-:Y:S01]  /*15e60*/  STL [R1+0x14e8], R5 ;  /* 0x0014e80501007387 */ /* 0x0003e20000100800 */
[-C--:B0-----:R-:W-:Y:S02]  /*15e70*/  LEA.HI.X.SX32 R0, R6, R2.reuse, 0x1, P2 ;  /* 0x0000000206007211 */ /* 0x081fe400010f0eff */
[-C--:B------:R-:W-:Y:S02]  /*15e80*/  IADD3 R6, P2, R16, R3.reuse, RZ ;  /* 0x0000000310067210 */ /* 0x080fe40007f5e0ff */
[----:B-1----:R-:W-:Y:S01]  /*15e90*/  LEA.HI.X.SX32 R5, R7, R2, 0x1, P3 ;  /* 0x0000000207057211 */ /* 0x002fe200018f0eff */
[----:B------:R0:W-:Y:S04]  /*15ea0*/  STL [R1+0x14dc], R0 ;  /* 0x0014dc0001007387 */ /* 0x0001e80000100800 */
[----:B------:R1:W-:Y:S04]  /*15eb0*/  STL [R1+0x14e0], R6 ;  /* 0x0014e00601007387 */ /* 0x0003e80000100800 */
[----:B------:R-:W2:Y:S01]  /*15ec0*/  LDL.LU R7, [R1+0x4] ;  /* 0x0000040001077983 */ /* 0x000ea20000300800 */
[----:B0-----:R-:W-:-:S02]  /*15ed0*/  IADD3 R0, P3, R17, R3, RZ ;  /* 0x0000000311007210 */ /* 0x001fc40007f7e0ff */
[----:B-1----:R-:W-:Y:S01]  /*15ee0*/  LEA.HI.X.SX32 R6, R8, R2, 0x1, P4 ;  /* 0x0000000208067211 */ /* 0x002fe200020f0eff */
[----:B------:R-:W-:Y:S04]  /*15ef0*/  STL [R1+0x14d4], R5 ;  /* 0x0014d40501007387 */ /* 0x000fe80000100800 */
[----:B------:R-:W-:Y:S04]  /*15f00*/  STL [R1+0x14d8], R0 ;  /* 0x0014d80001007387 */ /* 0x000fe80000100800 */
[----:B------:R0:W-:Y:S04]  /*15f10*/  STL [R1+0x14cc], R6 ;  /* 0x0014cc0601007387 */ /* 0x0001e80000100800 */
[----:B0-----:R-:W3:Y:S01]  /*15f20*/  LDL.LU R6, [R1+0xc] ;  /* 0x00000c0001067983 */ /* 0x001ee20000300800 */
[----:B------:R-:W-:-:S02]  /*15f30*/  IADD3 R5, P4, R18, R3, RZ ;  /* 0x0000000312057210 */ /* 0x000fc40007f9e0ff */
[-C--:B------:R-:W-:Y:S02]  /*15f40*/  LEA.HI.X.SX32 R0, R9, R2.reuse, 0x1, P5 ;  /* 0x0000000209007211 */ /* 0x080fe400028f0eff */
[----:B------:R-:W-:Y:S01]  /*15f50*/  IADD3 R8, P5, R19, R3, RZ ;  /* 0x0000000313087210 */ /* 0x000fe20007fbe0ff */
[----:B------:R0:W-:Y:S04]  /*15f60*/  STL [R1+0x14d0], R5 ;  /* 0x0014d00501007387 */ /* 0x0001e80000100800 */
[----:B------:R1:W-:Y:S04]  /*15f70*/  STL [R1+0x14c4], R0 ;  /* 0x0014c40001007387 */ /* 0x0003e80000100800 */
[----:B0-----:R-:W4:Y:S01]  /*15f80*/  LDL.LU R5, [R1+0x14] ;  /* 0x0000140001057983 */ /* 0x001f220000300800 */
[----:B-1----:R-:W-:-:S03]  /*15f90*/  LEA.HI.X.SX32 R0, R10, R2, 0x1, P6 ;  /* 0x000000020a007211 */ /* 0x002fc600030f0eff */
[----:B------:R0:W-:Y:S04]  /*15fa0*/  STL [R1+0x14c8], R8 ;  /* 0x0014c80801007387 */ /* 0x0001e80000100800 */
[----:B------:R1:W-:Y:S01]  /*15fb0*/  STL [R1+0x14bc], R0 ;  /* 0x0014bc0001007387 */ /* 0x0003e20000100800 */
[----:B0-----:R-:W-:Y:S02]  /*15fc0*/  IADD3 R8, P6, R20, R3, RZ ;  /* 0x0000000314087210 */ /* 0x001fe40007fde0ff */
[----:B-1----:R-:W-:-:S03]  /*15fd0*/  LEA.HI.X.SX32 R0, R11, R2, 0x1, P0 ;  /* 0x000000020b007211 */ /* 0x002fc600000f0eff */
[----:B------:R0:W-:Y:S01]  /*15fe0*/  STL [R1+0x14c0], R8 ;  /* 0x0014c00801007387 */ /* 0x0001e20000100800 */
[----:B------:R-:W-:-:S03]  /*15ff0*/  IADD3 R9, P0, R21, R3, RZ ;  /* 0x0000000315097210 */ /* 0x000fc60007f1e0ff */
[----:B------:R1:W-:Y:S01]  /*16000*/  STL [R1+0x14b4], R0 ;  /* 0x0014b40001007387 */ /* 0x0003e20000100800 */
[----:B0-----:R-:W-:-:S03]  /*16010*/  LEA.HI.X.SX32 R8, R15, R2, 0x1, P1 ;  /* 0x000000020f087211 */ /* 0x001fc600008f0eff */
[----:B-1----:R-:W4:Y:S04]  /*16020*/  LDL.LU R0, [R1+0x30] ;  /* 0x0000300001007983 */ /* 0x002f280000300800 */
        /* <DEDUP_REMOVED lines=8> */
[----:B------:R0:W-:Y:S01]  /*160b0*/  STL [R1+0x14a8], R10 ;  /* 0x0014a80a01007387 */ /* 0x0001e20000100800 */
[----:B-1----:R-:W-:-:S03]  /*160c0*/  IADD3 R8, P3, R24, R3, RZ ;  /* 0x0000000318087210 */ /* 0x002fc60007f7e0ff */
[----:B------:R1:W-:Y:S01]  /*160d0*/  STL [R1+0x149c], R9 ;  /* 0x00149c0901007387 */ /* 0x0003e20000100800 */
[----:B------:R-:W-:Y:S01]  /*160e0*/  IMAD R26, R26, UR7, RZ ;  /* 0x000000071a1a7c24 */ /* 0x000fe2000f8e02ff */
[----:B0-----:R-:W-:Y:S02]  /*160f0*/  LEA.HI.X.SX32 R10, R18, R2, 0x1, P4 ;  /* 0x00000002120a7211 */ /* 0x001fe400020f0eff */
[----:B------:R0:W-:Y:S01]  /*16100*/  STL [R1+0x14a0], R8 ;  /* 0x0014a00801007387 */ /* 0x0001e20000100800 */
[----:B-1----:R-:W-:-:S03]  /*16110*/  IADD3 R9, P4, R25, R3, RZ ;  /* 0x0000000319097210 */ /* 0x002fc60007f9e0ff */
[----:B------:R-:W-:Y:S01]  /*16120*/  STL [R1+0x1494], R10 ;  /* 0x0014940a01007387 */ /* 0x000fe20000100800 */
[----:B0-----:R-:W-:-:S03]  /*16130*/  LEA.HI.X.SX32 R8, R19, R2, 0x1, P5 ;  /* 0x0000000213087211 */ /* 0x001fc600028f0eff */
[----:B------:R-:W4:Y:S04]  /*16140*/  LDL.LU R19, [R1+0x50] ;  /* 0x0000500001137983 */ /* 0x000f280000300800 */
[----:B------:R0:W-:Y:S04]  /*16150*/  STL [R1+0x1498], R9 ;  /* 0x0014980901007387 */ /* 0x0001e80000100800 */
[----:B------:R-:W4:Y:S04]  /*16160*/  LDL.LU R18, [R1+0x58] ;  /* 0x0000580001127983 */ /* 0x000f280000300800 */
[----:B------:R1:W-:Y:S01]  /*16170*/  STL [R1+0x148c], R8 ;  /* 0x00148c0801007387 */ /* 0x0003e20000100800 */
[----:B0-----:R-:W-:-:S02]  /*16180*/  IADD3 R9, P5, R26, R3, RZ ;  /* 0x000000031a097210 */ /* 0x001fc40007fbe0ff */
[----:B-1----:R-:W-:Y:S02]  /*16190*/  LEA.HI.X.SX32 R8, R20, R2, 0x1, P6 ;  /* 0x0000000214087211 */ /* 0x002fe400030f0eff */
[----:B------:R-:W4:Y:S04]  /*161a0*/  LDL.LU R20, [R1+0x48] ;  /* 0x0000480001147983 */ /* 0x000f280000300800 */
[----:B------:R0:W-:Y:S04]  /*161b0*/  STL [R1+0x1490], R9 ;  /* 0x0014900901007387 */ /* 0x0001e80000100800 */
[----:B------:R-:W4:Y:S04]  /*161c0*/  LDL.LU R17, [R1+0x60] ;  /* 0x0000600001117983 */ /* 0x000f280000300800 */
[----:B------:R1:W-:Y:S01]  /*161d0*/  STL [R1+0x1484], R8 ;  /* 0x0014840801007387 */ /* 0x0003e20000100800 */
[----:B0-----:R-:W-:-:S02]  /*161e0*/  IADD3 R9, P6, R29, R3, RZ ;  /* 0x000000031d097210 */ /* 0x001fc40007fde0ff */
[-C--:B-1----:R-:W-:Y:S02]  /*161f0*/  LEA.HI.X.SX32 R8, R21, R2.reuse, 0x1, P0 ;  /* 0x0000000215087211 */ /* 0x082fe400000f0eff */
[----:B------:R-:W4:Y:S04]  /*16200*/  LDL.LU R21, [R1+0x38] ;  /* 0x0000380001157983 */ /* 0x000f280000300800 */
[----:B------:R-:W-:Y:S04]  /*16210*/  STL [R1+0x1488], R9 ;  /* 0x0014880901007387 */ /* 0x000fe80000100800 */
[----:B------:R-:W4:Y:S04]  /*16220*/  LDL.LU R16, [R1+0x94] ;  /* 0x0000940001107983 */ /* 0x000f280000300800 */
[----:B------:R0:W-:Y:S02]  /*16230*/  STL [R1+0x147c], R8 ;  /* 0x00147c0801007387 */ /* 0x0001e40000100800 */
[----:B0-----:R-:W-:-:S02]  /*16240*/  LEA.HI.X.SX32 R8, R22, R2, 0x1, P1 ;  /* 0x0000000216087211 */ /* 0x001fc400008f0eff */
[----:B------:R-:W4:Y:S01]  /*16250*/  LDL.LU R22, [R1+0x24] ;  /* 0x0000240001167983 */ /* 0x000f220000300800 */
[----:B--2---:R-:W-:-:S05]  /*16260*/  IADD3 R9, P0, R7, R3, RZ ;  /* 0x0000000307097210 */ /* 0x004fca0007f1e0ff */
[----:B------:R-:W-:Y:S04]  /*16270*/  STL [R1+0x1480], R9 ;  /* 0x0014800901007387 */ /* 0x000fe80000100800 */
[----:B------:R-:W2:Y:S04]  /*16280*/  LDL.LU R15, [R1+0x9c] ;  /* 0x00009c00010f7983 */ /* 0x000ea80000300800 */
[----:B------:R0:W-:Y:S04]  /*16290*/  STL [R1+0x1474], R8 ;  /* 0x0014740801007387 */ /* 0x0001e80000100800 */
[----:B------:R-:W2:Y:S01]  /*162a0*/  LDL.LU R11, [R1+0xc0] ;  /* 0x0000c000010b7983 */ /* 0x000ea20000300800 */
[----:B0-----:R-:W-:-:S02]  /*162b0*/  LEA.HI.X.SX32 R8, R23, R2, 0x1, P2 ;  /* 0x0000000217087211 */ /* 0x001fc400010f0eff */
[----:B---3--:R-:W-:-:S05]  /*162c0*/  IADD3 R9, P1, R6, R3, RZ ;  /* 0x0000000306097210 */ /* 0x008fca0007f3e0ff */
[----:B------:R4:W-:Y:S04]  /*162d0*/  STL [R1+0x1478], R9 ;  /* 0x0014780901007387 */ /* 0x0009e80000100800 */
[----:B------:R0:W-:Y:S04]  /*162e0*/  STL [R1+0x146c], R8 ;  /* 0x00146c0801007387 */ /* 0x0001e80000100800 */
[----:B------:R-:W3:Y:S01]  /*162f0*/  LDL.LU R10, [R1+0xc8] ;  /* 0x0000c800010a7983 */ /* 0x000ee20000300800 */
[----:B----4-:R-:W-:Y:S02]  /*16300*/  IADD3 R9, P2, R5, R3, RZ ;  /* 0x0000000305097210 */ /* 0x010fe40007f5e0ff */
[----:B0-----:R-:W-:-:S03]  /*16310*/  LEA.HI.X.SX32 R8, R24, R2, 0x1, P3 ;  /* 0x0000000218087211 */ /* 0x001fc600018f0eff */
[----:B------:R0:W-:Y:S04]  /*16320*/  STL [R1+0x1470], R9 ;  /* 0x0014700901007387 */ /* 0x0001e80000100800 */
[----:B------:R1:W-:Y:S04]  /*16330*/  STL [R1+0x1464], R8 ;  /* 0x0014640801007387 */ /* 0x0003e80000100800 */
[----:B0-----:R-:W4:Y:S01]  /*16340*/  LDL.LU R9, [R1+0xcc] ;  /* 0x0000cc0001097983 */ /* 0x001f220000300800 */
[----:B-1----:R-:W-:Y:S02]  /*16350*/  LEA.HI.X.SX32 R8, R25, R2, 0x1, P4 ;  /* 0x0000000219087211 */ /* 0x002fe400020f0eff */
[----:B------:R-:W-:-:S02]  /*16360*/  IADD3 R24, P4, R0, R3, RZ ;  /* 0x0000000300187210 */ /* 0x000fc40007f9e0ff */
[----:B------:R-:W-:-:S05]  /*16370*/  IADD3 R23, P3, R22, R3, RZ ;  /* 0x0000000316177210 */ /* 0x000fca0007f7e0ff */
[----:B------:R0:W-:Y:S04]  /*16380*/  STL [R1+0x1468], R23 ;  /* 0x0014681701007387 */ /* 0x0001e80000100800 */
[----:B------:R1:W-:Y:S04]  /*16390*/  STL [R1+0x145c], R8 ;  /* 0x00145c0801007387 */ /* 0x0003e80000100800 */
[----:B0-----:R-:W4:Y:S01]  /*163a0*/  LDL.LU R23, [R1+0xd0] ;  /* 0x0000d00001177983 */ /* 0x001f220000300800 */
        /* <DEDUP_REMOVED lines=9> */
[----:B-1----:R-:W-:-:S02]  /*16440*/  LEA.HI.X.SX32 R24, R7, R2, 0x1, P0 ;  /* 0x0000000207187211 */ /* 0x002fc400000f0eff */
[----:B------:R-:W4:Y:S04]  /*16450*/  LDL.LU R7, [R1+0x11c] ;  /* 0x00011c0001077983 */ /* 0x000f280000300800 */
        /* <DEDUP_REMOVED lines=22> */
[----:B--2---:R-:W-:Y:S02]  /*165c0*/  IADD3 R25, P4, R15, R3, RZ ;  /* 0x000000030f197210 */ /* 0x004fe40007f9e0ff */
[----:B0-----:R-:W-:-:S02]  /*165d0*/  LEA.HI.X.SX32 R24, R21, R2, 0x1, P5 ;  /* 0x0000000215187211 */ /* 0x001fc400028f0eff */
[----:B------:R-:W2:Y:S04]  /*165e0*/  LDL.LU R21, [R1+0x168] ;  /* 0x0001680001157983 */ /* 0x000ea80000300800 */
[----:B------:R0:W-:Y:S04]  /*165f0*/  STL [R1+0xd78], R25 ;  /* 0x000d781901007387 */ /* 0x0001e80000100800 */
[----:B------:R1:W-:Y:S01]  /*16600*/  STL [R1+0xd44], R24 ;  /* 0x000d441801007387 */ /* 0x0003e20000100800 */
[----:B0-----:R-:W-:Y:S02]  /*16610*/  IADD3 R25, P5, R11, R3, RZ ;  /* 0x000000030b197210 */ /* 0x001fe40007fbe0ff */
[----:B-1----:R-:W-:-:S02]  /*16620*/  LEA.HI.X.SX32 R24, R20, R2, 0x1, P6 ;  /* 0x0000000214187211 */ /* 0x002fc400030f0eff */
[----:B------:R-:W2:Y:S04]  /*16630*/  LDL.LU R20, [R1+0x16c] ;  /* 0x00016c0001147983 */ /* 0x000ea80000300800 */
[----:B------:R3:W-:Y:S04]  /*16640*/  STL [R1+0xd80], R25 ;  /* 0x000d801901007387 */ /* 0x0007e80000100800 */
[----:B------:R0:W-:Y:S01]  /*16650*/  STL [R1+0xd4c], R24 ;  /* 0x000d4c1801007387 */ /* 0x0001e20000100800 */
[----:B---3--:R-:W-:Y:S02]  /*16660*/  IADD3 R25, P6, R10, R3, RZ ;  /* 0x000000030a197210 */ /* 0x008fe40007fde0ff */
[----:B0-----:R-:W-:-:S02]  /*16670*/  LEA.HI.X.SX32 R24, R19, R2, 0x1, P0 ;  /* 0x0000000213187211 */ /* 0x001fc400000f0eff */
[----:B------:R-:W3:Y:S04]  /*16680*/  LDL.LU R19, [R1+0x174] ;  /* 0x0001740001137983 */ /* 0x000ee80000300800 */
[----:B------:R-:W-:Y:S04]  /*16690*/  STL [R1+0xd88], R25 ;  /* 0x000d881901007387 */ /* 0x000fe80000100800 */
[----:B------:R0:W-:Y:S02]  /*166a0*/  STL [R1+0xd54], R24 ;  /* 0x000d541801007387 */ /* 0x0001e40000100800 */
[----:B0-----:R-:W-:-:S02]  /*166b0*/  LEA.HI.X.SX32 R24, R18, R2, 0x1, P1 ;  /* 0x0000000212187211 */ /* 0x001fc400008f0eff */
[----:B------:R-:W3:Y:S01]  /*166c0*/  LDL.LU R18, [R1+0x178] ;  /* 0x0001780001127983 */ /* 0x000ee20000300800 */
[----:B----4-:R-:W-:-:S05]  /*166d0*/  IADD3 R25, P0, R9, R3, RZ ;  /* 0x0000000309197210 */ /* 0x010fca0007f1e0ff */
[----:B------:R-:W-:Y:S04]  /*166e0*/  STL [R1+0xd90], R25 ;  /* 0x000d901901007387 */ /* 0x000fe80000100800 */
[----:B------:R0:W-:Y:S02]  /*166f0*/  STL [R1+0xd5c], R24 ;  /* 0x000d5c1801007387 */ /* 0x0001e40000100800 */
[----:B0-----:R-:W-:Y:S02]  /*16700*/  LEA.HI.X.SX32 R24, R17, R2, 0x1, P2 ;  /* 0x0000000211187211 */ /* 0x001fe400010f0eff */
[----:B------:R-:W4:Y:S01]  /*16710*/  LDL.LU R17, [R1+0x17c] ;  /* 0x00017c0001117983 */ /* 0x000f220000300800 */
[----:B------:R-:W-:-:S05]  /*16720*/  IADD3 R25, P1, R23, R3, RZ ;  /* 0x0000000317197210 */ /* 0x000fca0007f3e0ff */
[----:B------:R0:W-:Y:S04]  /*16730*/  STL [R1+0xd98], R25 ;  /* 0x000d981901007387 */ /* 0x0001e80000100800 */
[----:B------:R1:W-:Y:S01]  /*16740*/  STL [R1+0xd64], R24 ;  /* 0x000d641801007387 */ /* 0x0003e20000100800 */
[-C--:B0-----:R-:W-:Y:S02]  /*16750*/  IADD3 R25, P2, R8, R3.reuse, RZ ;  /* 0x0000000308197210 */ /* 0x081fe40007f5e0ff */
[----:B-1----:R-:W-:Y:S02]  /*16760*/  LEA.HI.X.SX32 R24, R16, R2, 0x1, P3 ;  /* 0x0000000210187211 */ /* 0x002fe400018f0eff */
[----:B------:R-:W4:Y:S04]  /*16770*/  LDL.LU R16, [R1+0x180] ;  /* 0x0001800001107983 */ /* 0x000f280000300800 */
[----:B------:R0:W-:Y:S04]  /*16780*/  STL [R1+0xda0], R25 ;  /* 0x000da01901007387 */ /* 0x0001e80000100800 */
[----:B------:R1:W-:Y:S01]  /*16790*/  STL [R1+0xd6c], R24 ;  /* 0x000d6c1801007387 */ /* 0x0003e20000100800 */
[----:B0-----:R-:W-:-:S02]  /*167a0*/  IADD3 R25, P3, R7, R3, RZ ;  /* 0x0000000307197210 */ /* 0x001fc40007f7e0ff */
        /* <DEDUP_REMOVED lines=24> */
[----:B--2---:R-:W-:-:S02]  /*16930*/  IADD3 R25, P1, R21, R3, RZ ;  /* 0x0000000315197210 */ /* 0x004fc40007f3e0ff */
[----:B0-----:R-:W-:Y:S02]  /*16940*/  LEA.HI.X.SX32 R24, R8, R2, 0x1, P2 ;  /* 0x0000000208187211 */ /* 0x001fe400010f0eff */
[----:B------:R-:W2:Y:S04]  /*16950*/  LDL.LU R8, [R1+0x1a4] ;  /* 0x0001a40001087983 */ /* 0x000ea80000300800 */
[----:B------:R0:W-:Y:S04]  /*16960*/  STL [R1+0xdd0], R25 ;  /* 0x000dd01901007387 */ /* 0x0001e80000100800 */
[----:B------:R1:W-:Y:S01]  /*16970*/  STL [R1+0xd9c], R24 ;  /* 0x000d9c1801007387 */ /* 0x0003e20000100800 */
[----:B0-----:R-:W-:-:S02]  /*16980*/  IADD3 R25, P2, R20, R3, RZ ;  /* 0x0000000314197210 */ /* 0x001fc40007f5e0ff */
[----:B-1----:R-:W-:Y:S02]  /*16990*/  LEA.HI.X.SX32 R24, R7, R2, 0x1, P3 ;  /* 0x0000000207187211 */ /* 0x002fe400018f0eff */
[----:B------:R-:W2:Y:S04]  /*169a0*/  LDL.LU R7, [R1+0x1a8] ;  /* 0x0001a80001077983 */ /* 0x000ea80000300800 */
[----:B------:R3:W-:Y:S04]  /*169b0*/  STL [R1+0xdd8], R25 ;  /* 0x000dd81901007387 */ /* 0x0007e80000100800 */
[----:B------:R0:W-:Y:S01]  /*169c0*/  STL [R1+0xda4], R24 ;  /* 0x000da41801007387 */ /* 0x0001e20000100800 */
[----:B---3--:R-:W-:-:S02]  /*169d0*/  IADD3 R25, P3, R19, R3, RZ ;  /* 0x0000000313197210 */ /* 0x008fc40007f7e0ff */
[----:B0-----:R-:W-:Y:S02]  /*169e0*/  LEA.HI.X.SX32 R24, R6, R2, 0x1, P4 ;  /* 0x0000000206187211 */ /* 0x001fe400020f0eff */
[----:B------:R-:W3:Y:S04]  /*169f0*/  LDL.LU R6, [R1+0x1ac] ;  /* 0x0001ac0001067983 */ /* 0x000ee80000300800 */
[----:B------:R0:W-:Y:S04]  /*16a00*/  STL [R1+0xde0], R25 ;  /* 0x000de01901007387 */ /* 0x0001e80000100800 */
[----:B------:R1:W-:Y:S01]  /*16a10*/  STL [R1+0xdac], R24 ;  /* 0x000dac1801007387 */ /* 0x0003e20000100800 */
[----:B0-----:R-:W-:-:S02]  /*16a20*/  IADD3 R25, P4, R18, R3, RZ ;  /* 0x0000000312197210 */ /* 0x001fc40007f9e0ff */
[-C--:B-1----:R-:W-:Y:S02]  /*16a30*/  LEA.HI.X.SX32 R24, R5, R2.reuse, 0x1, P5 ;  /* 0x0000000205187211 */ /* 0x082fe400028f0eff */
        /* <DEDUP_REMOVED lines=11> */
[----:B------:R-:W-:Y:S04]  /*16af0*/  STL [R1+0xdf8], R25 ;  /* 0x000df81901007387 */ /* 0x000fe80000100800 */
[----:B------:R0:W-:Y:S02]  /*16b00*/  STL [R1+0xdc4], R24 ;  /* 0x000dc41801007387 */ /* 0x0001e40000100800 */
[----:B0-----:R-:W-:Y:S02]  /*16b10*/  LEA.HI.X.SX32 R24, R21, R2, 0x1, P1 ;  /* 0x0000000215187211 */ /* 0x001fe400008f0eff */
[-C--:B------:R-:W-:Y:S01]  /*16b20*/  IADD3 R25, P0, R15, R3.reuse, RZ ;  /* 0x000000030f197210 */ /* 0x080fe20007f1e0ff */
        /* <DEDUP_REMOVED lines=39> */
[----:B-1----:R-:W-:Y:S02]  /*16da0*/  LEA.HI.X.SX32 R24, R10, R2, 0x1, P2 ;  /* 0x000000020a187211 */ /* 0x002fe400010f0eff */
        /* <DEDUP_REMOVED lines=150> */
[----:B--2---:R-:W-:-:S05]  /*17710*/  IADD3 R25, P3, R23, R3, RZ ;  /* 0x0000000317197210 */ /* 0x004fca0007f7e0ff */
[----:B------:R-:W-:Y:S04]  /*17720*/  STL [R1+0xf30], R25 ;  /* 0x000f301901007387 */ /* 0x000fe80000100800 */
[----:B------:R0:W-:Y:S02]  /*17730*/  STL [R1+0xefc], R24 ;  /* 0x000efc1801007387 */ /* 0x0001e40000100800 */
[----:B0-----:R-:W-:Y:S02]  /*17740*/  LEA.HI.X.SX32 R24, R16, R2, 0x1, P5 ;  /* 0x0000000210187211 */ /* 0x001fe400028f0eff */
[-C--:B------:R-:W-:Y:S01]  /*17750*/  IADD3 R25, P4, R8, R3.reuse, RZ ;  /* 0x0000000308197210 */ /* 0x080fe20007f9e0ff */
        /* <DEDUP_REMOVED lines=59> */
[----:B------:R-:W2:Y:S01]  /*17b10*/  LDL.LU R21, [R1+0x3a0] ;  /* 0x0003a00001157983 */ /* 0x000ea20000300800 */
[----:B---3--:R-:W-:-:S05]  /*17b20*/  IADD3 R25, P2, R15, R3, RZ ;  /* 0x000000030f197210 */ /* 0x008fca0007f5e0ff */
[----:B------:R-:W-:Y:S04]  /*17b30*/  STL [R1+0xf98], R25 ;  /* 0x000f981901007387 */ /* 0x000fe80000100800 */
[----:B------:R0:W-:Y:S02]  /*17b40*/  STL [R1+0xf64], R24 ;  /* 0x000f641801007387 */ /* 0x0001e40000100800 */
[----:B0-----:R-:W-:Y:S02]  /*17b50*/  LEA.HI.X.SX32 R24, R20, R2, 0x1, P4 ;  /* 0x0000000214187211 */ /* 0x001fe400020f0eff */
[-C--:B------:R-:W-:Y:S01]  /*17b60*/  IADD3 R25, P3, R11, R3.reuse, RZ ;  /* 0x000000030b197210 */ /* 0x080fe20007f7e0ff */
        /* <DEDUP_REMOVED lines=59> */
[----:B------:R-:W3:Y:S01]  /*17f20*/  LDL.LU R6, [R1+0x35c] ;  /* 0x00035c0001067983 */ /* 0x000ee20000300800 */
[----:B------:R-:W-:-:S05]  /*17f30*/  IADD3 R25, P1, R19, R3, RZ ;  /* 0x0000000313197210 */ /* 0x000fca0007f3e0ff */
        /* <DEDUP_REMOVED lines=262> */
[-C--:B0-----:R-:W-:Y:S02]  /*18fa0*/  LEA.HI.X.SX32 R24, R22, R2.reuse, 0x1, P6 ;  /* 0x0000000216187211 */ /* 0x081fe400030f0eff */
[----:B------:R-:W-:Y:S01]  /*18fb0*/  IADD3 R25, P5, R17, R3, RZ ;  /* 0x0000000311197210 */ /* 0x000fe20007fbe0ff */
        /* <DEDUP_REMOVED lines=52> */
[----:B------:R0:W-:Y:S01]  /*19300*/  STL [R1+0x11c4], R24 ;  /* 0x0011c41801007387 */ /* 0x0001e20000100800 */
[-C--:B------:R-:W-:Y:S02]  /*19310*/  LEA.HI.X.SX32 R23, R23, R2.reuse, 0x1, P4 ;  /* 0x0000000217177211 */ /* 0x080fe400020f0eff */
[----:B0-----:R-:W-:Y:S02]  /*19320*/  LEA.HI.X.SX32 R24, R9, R2, 0x1, P3 ;  /* 0x0000000209187211 */ /* 0x001fe400018f0eff */
[----:B------:R-:W3:Y:S01]  /*19330*/  LDL.LU R9, [R1+0x150] ;  /* 0x0001500001097983 */ /* 0x000ee20000300800 */
[----:B------:R-:W-:-:S05]  /*19340*/  IADD3 R25, P2, R22, R3, RZ ;  /* 0x0000000316197210 */ /* 0x000fca0007f5e0ff */
[----:B------:R-:W-:Y:S04]  /*19350*/  STL [R1+0x1200], R25 ;  /* 0x0012001901007387 */ /* 0x000fe80000100800 */
[----:B------:R0:W-:Y:S04]  /*19360*/  STL [R1+0x11cc], R24 ;  /* 0x0011cc1801007387 */ /* 0x0001e80000100800 */
[----:B0-----:R-:W3:Y:S01]  /*19370*/  LDL.LU R24, [R1+0x14c] ;  /* 0x00014c0001187983 */ /* 0x001ee20000300800 */
[----:B------:R-:W-:-:S05]  /*19380*/  IADD3 R25, P3, R0, R3, RZ ;  /* 0x0000000300197210 */ /* 0x000fca0007f7e0ff */
[----:B------:R-:W-:Y:S04]  /*19390*/  STL [R1+0x1208], R25 ;  /* 0x0012081901007387 */ /* 0x000fe80000100800 */
[----:B------:R0:W-:Y:S02]  /*193a0*/  STL [R1+0x11d4], R23 ;  /* 0x0011d41701007387 */ /* 0x0001e40000100800 */
[----:B0-----:R-:W-:Y:S02]  /*193b0*/  LEA.HI.X.SX32 R23, R8, R2, 0x1, P5 ;  /* 0x0000000208177211 */ /* 0x001fe400028f0eff */
[----:B------:R-:W3:Y:S01]  /*193c0*/  LDL.LU R8, [R1+0x148] ;  /* 0x0001480001087983 */ /* 0x000ee20000300800 */
[----:B----4-:R-:W-:-:S05]  /*193d0*/  IADD3 R25, P4, R21, R3, RZ ;  /* 0x0000000315197210 */ /* 0x010fca0007f9e0ff */
[----:B------:R-:W-:Y:S04]  /*193e0*/  STL [R1+0x1210], R25 ;  /* 0x0012101901007387 */ /* 0x000fe80000100800 */
[----:B------:R0:W-:Y:S02]  /*193f0*/  STL [R1+0x11dc], R23 ;  /* 0x0011dc1701007387 */ /* 0x0001e40000100800 */
[-C--:B0-----:R-:W-:Y:S02]  /*19400*/  LEA.HI.X.SX32 R23, R7, R2.reuse, 0x1, P6 ;  /* 0x0000000207177211 */ /* 0x081fe400030f0eff */
[----:B------:R-:W4:Y:S01]  /*19410*/  LDL.LU R7, [R1+0x144] ;  /* 0x0001440001077983 */ /* 0x000f220000300800 */
[-C--:B------:R-:W-:Y:S02]  /*19420*/  LEA.HI.X.SX32 R22, R22, R2.reuse, 0x1, P2 ;  /* 0x0000000216167211 */ /* 0x080fe400010f0eff */
[----:B------:R-:W-:-:S02]  /*19430*/  LEA.HI.X.SX32 R21, R21, R2, 0x1, P4 ;  /* 0x0000000215157211 */ /* 0x000fc400020f0eff */
        /* <DEDUP_REMOVED lines=12> */
[----:B------:R0:W-:Y:S04]  /*19500*/  STL [R1+0x11f4], R23 ;  /* 0x0011f41701007387 */ /* 0x0001e80000100800 */
[----:B0-----:R-:W4:Y:S01]  /*19510*/  LDL.LU R23, [R1+0x138] ;  /* 0x0001380001177983 */ /* 0x001f220000300800 */
[----:B--2---:R-:W-:-:S05]  /*19520*/  IADD3 R25, P1, R17, R3, RZ ;  /* 0x0000000311197210 */ /* 0x004fca0007f3e0ff */
[----:B------:R-:W-:Y:S04]  /*19530*/  STL [R1+0x1230], R25 ;  /* 0x0012301901007387 */ /* 0x000fe80000100800 */
[----:B------:R0:W-:Y:S02]  /*19540*/  STL [R1+0x11fc], R22 ;  /* 0x0011fc1601007387 */ /* 0x0001e40000100800 */
[----:B0-----:R-:W-:Y:S02]  /*19550*/  LEA.HI.X.SX32 R22, R0, R2, 0x1, P3 ;  /* 0x0000000200167211 */ /* 0x001fe400018f0eff */
[----:B------:R-:W2:Y:S01]  /*19560*/  LDL.LU R0, [R1+0x134] ;  /* 0x0001340001007983 */ /* 0x000ea20000300800 */
[----:B---3--:R-:W-:-:S05]  /*19570*/  IADD3 R25, P2, R16, R3, RZ ;  /* 0x0000000310197210 */ /* 0x008fca0007f5e0ff */
[----:B------:R-:W-:Y:S04]  /*19580*/  STL [R1+0x1238], R25 ;  /* 0x0012381901007387 */ /* 0x000fe80000100800 */
[----:B------:R0:W-:Y:S01]  /*19590*/  STL [R1+0x1204], R22 ;  /* 0x0012041601007387 */ /* 0x0001e20000100800 */
[----:B------:R-:W-:-:S03]  /*195a0*/  LEA.HI.X.SX32 R20, R20, R2, 0x1, P5 ;  /* 0x0000000214147211 */ /* 0x000fc600028f0eff */
[----:B0-----:R-:W3:Y:S01]  /*195b0*/  LDL.LU R22, [R1+0x130] ;  /* 0x0001300001167983 */ /* 0x001ee20000300800 */
[----:B------:R-:W-:-:S05]  /*195c0*/  IADD3 R25, P3, R15, R3, RZ ;  /* 0x000000030f197210 */ /* 0x000fca0007f7e0ff */
        /* <DEDUP_REMOVED lines=21> */
[----:B------:R0:W-:Y:S04]  /*19720*/  STL [R1+0x122c], R17 ;  /* 0x00122c1101007387 */ /* 0x0001e80000100800 */
[----:B0-----:R-:W3:Y:S01]  /*19730*/  LDL.LU R17, [R1+0x114] ;  /* 0x0001140001117983 */ /* 0x001ee20000300800 */
[----:B------:R-:W-:-:S05]  /*19740*/  IADD3 R25, P1, R8, R3, RZ ;  /* 0x0000000308197210 */ /* 0x000fca0007f3e0ff */
[----:B------:R-:W-:Y:S04]  /*19750*/  STL [R1+0x1268], R25 ;  /* 0x0012681901007387 */ /* 0x000fe80000100800 */
[----:B------:R0:W-:Y:S04]  /*19760*/  STL [R1+0x1234], R16 ;  /* 0x0012341001007387 */ /* 0x0001e80000100800 */
[----:B0-----:R-:W3:Y:S01]  /*19770*/  LDL.LU R16, [R1+0x110] ;  /* 0x0001100001107983 */ /* 0x001ee20000300800 */
[----:B----4-:R-:W-:Y:S02]  /*19780*/  IADD3 R25, P2, R7, R3, RZ ;  /* 0x0000000307197210 */ /* 0x010fe40007f5e0ff */
[----:B------:R-:W-:-:S03]  /*19790*/  LEA.HI.X.SX32 R15, R15, R2, 0x1, P3 ;  /* 0x000000020f0f7211 */ /* 0x000fc600018f0eff */
[----:B------:R-:W-:Y:S01]  /*197a0*/  STL [R1+0x1270], R25 ;  /* 0x0012701901007387 */ /* 0x000fe20000100800 */
[----:B------:R-:W-:-:S03]  /*197b0*/  LEA.HI.X.SX32 R11, R11, R2, 0x1, P4 ;  /* 0x000000020b0b7211 */ /* 0x000fc600020f0eff */
[----:B------:R0:W-:Y:S01]  /*197c0*/  STL [R1+0x123c], R15 ;  /* 0x00123c0f01007387 */ /* 0x0001e20000100800 */
[----:B------:R-:W-:-:S03]  /*197d0*/  LEA.HI.X.SX32 R10, R10, R2, 0x1, P5 ;  /* 0x000000020a0a7211 */ /* 0x000fc600028f0eff */
[----:B0-----:R-:W4:Y:S01]  /*197e0*/  LDL.LU R15, [R1+0x10c] ;  /* 0x00010c00010f7983 */ /* 0x001f220000300800 */
[-C--:B------:R-:W-:Y:S02]  /*197f0*/  LEA.HI.X.SX32 R9, R9, R2.reuse, 0x1, P6 ;  /* 0x0000000209097211 */ /* 0x080fe400030f0eff */
[-C--:B------:R-:W-:Y:S02]  /*19800*/  LEA.HI.X.SX32 R26, R24, R2.reuse, 0x1, P0 ;  /* 0x00000002181a7211 */ /* 0x080fe400000f0eff */
[----:B------:R-:W-:Y:S02]  /*19810*/  LEA.HI.X.SX32 R24, R8, R2, 0x1, P1 ;  /* 0x0000000208187211 */ /* 0x000fe400008f0eff */
[----:B------:R-:W-:-:S05]  /*19820*/  IADD3 R25, P3, R6, R3, RZ ;  /* 0x0000000306197210 */ /* 0x000fca0007f7e0ff */
[----:B------:R-:W-:Y:S04]  /*19830*/  STL [R1+0x1278], R25 ;  /* 0x0012781901007387 */ /* 0x000fe80000100800 */
[----:B------:R0:W-:Y:S04]  /*19840*/  STL [R1+0x1244], R11 ;  /* 0x0012440b01007387 */ /* 0x0001e80000100800 */
[----:B0-----:R-:W4:Y:S01]  /*19850*/  LDL.LU R11, [R1+0x108] ;  /* 0x00010800010b7983 */ /* 0x001f220000300800 */
        /* <DEDUP_REMOVED lines=8> */
[----:B--2---:R-:W-:-:S05]  /*198e0*/  IADD3 R25, P6, R0, R3, RZ ;  /* 0x0000000300197210 */ /* 0x004fca0007fde0ff */
[----:B------:R3:W-:Y:S04]  /*198f0*/  STL [R1+0x1290], R25 ;  /* 0x0012901901007387 */ /* 0x0007e80000100800 */
[----:B------:R-:W-:Y:S04]  /*19900*/  STL [R1+0x125c], R26 ;  /* 0x00125c1a01007387 */ /* 0x000fe80000100800 */
        /* <DEDUP_REMOVED lines=23> */
[----:B------:R0:W-:Y:S01]  /*19a80*/  STL [R1+0x1284], R23 ;  /* 0x0012841701007387 */ /* 0x0001e20000100800 */
[-C--:B------:R-:W-:Y:S02]  /*19a90*/  LEA.HI.X.SX32 R22, R22, R2.reuse, 0x1, P0 ;  /* 0x0000000216167211 */ /* 0x080fe400000f0eff */
[----:B0-----:R-:W-:Y:S02]  /*19aa0*/  LEA.HI.X.SX32 R23, R0, R2, 0x1, P6 ;  /* 0x0000000200177211 */ /* 0x001fe400030f0eff */
[-C--:B------:R-:W-:Y:S01]  /*19ab0*/  IADD3 R25, P5, R17, R3.reuse, RZ ;  /* 0x0000000311197210 */ /* 0x080fe20007fbe0ff */
[----:B------:R-:W3:Y:S04]  /*19ac0*/  LDL.LU R0, [R1+0xe4] ;  /* 0x0000e40001007983 */ /* 0x000ee80000300800 */
        /* <DEDUP_REMOVED lines=9> */
[----:B------:R0:W-:Y:S04]  /*19b60*/  STL [R1+0x12d0], R25 ;  /* 0x0012d01901007387 */ /* 0x0001e80000100800 */
[----:B------:R1:W-:Y:S01]  /*19b70*/  STL [R1+0x129c], R21 ;  /* 0x00129c1501007387 */ /* 0x0003e20000100800 */
[----:B0-----:R-:W-:-:S03]  /*19b80*/  LEA.HI.X.SX32 R25, R20, R2, 0x1, P2 ;  /* 0x0000000214197211 */ /* 0x001fc600010f0eff */
[----:B-1----:R-:W4:Y:S01]  /*19b90*/  LDL.LU R21, [R1+0xd8] ;  /* 0x0000d80001157983 */ /* 0x002f220000300800 */
[-C--:B------:R-:W-:Y:S02]  /*19ba0*/  LEA.HI.X.SX32 R18, R18, R2.reuse, 0x1, P4 ;  /* 0x0000000212127211 */ /* 0x080fe400020f0eff */
[-C--:B------:R-:W-:Y:S02]  /*19bb0*/  LEA.HI.X.SX32 R17, R17, R2.reuse, 0x1, P5 ;  /* 0x0000000211117211 */ /* 0x080fe400028f0eff */
[-C--:B------:R-:W-:Y:S02]  /*19bc0*/  LEA.HI.X.SX32 R16, R16, R2.reuse, 0x1, P6 ;  /* 0x0000000210107211 */ /* 0x080fe400030f0eff */
[----:B------:R-:W-:Y:S02]  /*19bd0*/  LEA.HI.X.SX32 R15, R15, R2, 0x1, P0 ;  /* 0x000000020f0f7211 */ /* 0x000fe400000f0eff */
[----:B------:R-:W-:-:S05]  /*19be0*/  IADD3 R26, P1, R11, R3, RZ ;  /* 0x000000030b1a7210 */ /* 0x000fca0007f3e0ff */
[----:B------:R-:W-:Y:S04]  /*19bf0*/  STL [R1+0x12d8], R26 ;  /* 0x0012d81a01007387 */ /* 0x000fe80000100800 */
[----:B------:R0:W-:Y:S02]  /*19c00*/  STL [R1+0x12a4], R25 ;  /* 0x0012a41901007387 */ /* 0x0001e40000100800 */
[----:B0-----:R-:W-:Y:S02]  /*19c10*/  LEA.HI.X.SX32 R25, R19, R2, 0x1, P3 ;  /* 0x0000000213197211 */ /* 0x001fe400018f0eff */
[----:B------:R-:W-:-:S05]  /*19c20*/  IADD3 R20, P2, R10, R3, RZ ;  /* 0x000000030a147210 */ /* 0x000fca0007f5e0ff */
[----:B------:R0:W-:Y:S04]  /*19c30*/  STL [R1+0x12e0], R20 ;  /* 0x0012e01401007387 */ /* 0x0001e80000100800 */
[----:B0-----:R-:W4:Y:S01]  /*19c40*/  LDL.LU R20, [R1+0xd4] ;  /* 0x0000d40001147983 */ /* 0x001f220000300800 */
[----:B------:R-:W-:-:S03]  /*19c50*/  IADD3 R19, P3, R9, R3, RZ ;  /* 0x0000000309137210 */ /* 0x000fc60007f7e0ff */
[----:B------:R-:W-:Y:S04]  /*19c60*/  STL [R1+0x12ac], R25 ;  /* 0x0012ac1901007387 */ /* 0x000fe80000100800 */
[----:B------:R0:W-:Y:S04]  /*19c70*/  STL [R1+0x12e8], R19 ;  /* 0x0012e81301007387 */ /* 0x0001e80000100800 */
[----:B0-----:R-:W4:Y:S01]  /*19c80*/  LDL.LU R19, [R1+0xc4] ;  /* 0x0000c40001137983 */ /* 0x001f220000300800 */
[----:B--2---:R-:W-:-:S03]  /*19c90*/  IADD3 R25, P4, R8, R3, RZ ;  /* 0x0000000308197210 */ /* 0x004fc60007f9e0ff */
[----:B------:R0:W-:Y:S04]  /*19ca0*/  STL [R1+0x12b4], R18 ;  /* 0x0012b41201007387 */ /* 0x0001e80000100800 */
[----:B0-----:R-:W2:Y:S04]  /*19cb0*/  LDL.LU R18, [R1+0xb4] ;  /* 0x0000b40001127983 */ /* 0x001ea80000300800 */
[----:B------:R3:W-:Y:S04]  /*19cc0*/  STL [R1+0x12f0], R25 ;  /* 0x0012f01901007387 */ /* 0x0007e80000100800 */
[----:B------:R0:W-:Y:S01]  /*19cd0*/  STL [R1+0x12bc], R17 ;  /* 0x0012bc1101007387 */ /* 0x0001e20000100800 */
[----:B---3--:R-:W-:-:S03]  /*19ce0*/  IADD3 R25, P5, R7, R3, RZ ;  /* 0x0000000307197210 */ /* 0x008fc60007fbe0ff */
[----:B0-----:R-:W3:Y:S04]  /*19cf0*/  LDL.LU R17, [R1+0xb0] ;  /* 0x0000b00001117983 */ /* 0x001ee80000300800 */
        /* <DEDUP_REMOVED lines=9> */
[----:B------:R0:W-:Y:S04]  /*19d90*/  STL [R1+0x1308], R25 ;  /* 0x0013081901007387 */ /* 0x0001e80000100800 */
[----:B------:R1:W-:Y:S01]  /*19da0*/  STL [R1+0x12d4], R11 ;  /* 0x0012d40b01007387 */ /* 0x0003e20000100800 */
[----:B0-----:R-:W-:-:S03]  /*19db0*/  LEA.HI.X.SX32 R25, R10, R2, 0x1, P2 ;  /* 0x000000020a197211 */ /* 0x001fc600010f0eff */
[----:B-1----:R-:W3:Y:S01]  /*19dc0*/  LDL.LU R11, [R1+0xa4] ;  /* 0x0000a400010b7983 */ /* 0x002ee20000300800 */
[----:B------:R-:W-:-:S05]  /*19dd0*/  IADD3 R26, P1, R24, R3, RZ ;  /* 0x00000003181a7210 */ /* 0x000fca0007f3e0ff */
[----:B------:R0:W-:Y:S04]  /*19de0*/  STL [R1+0x1310], R26 ;  /* 0x0013101a01007387 */ /* 0x0001e80000100800 */
[----:B------:R-:W3:Y:S04]  /*19df0*/  LDL.LU R10, [R1+0xa0] ;  /* 0x0000a000010a7983 */ /* 0x000ee80000300800 */
[----:B------:R1:W-:Y:S01]  /*19e00*/  STL [R1+0x12dc], R25 ;  /* 0x0012dc1901007387 */ /* 0x0003e20000100800 */
[----:B0-----:R-:W-:Y:S02]  /*19e10*/  IADD3 R26, P2, R0, R3, RZ ;  /* 0x00000003001a7210 */ /* 0x001fe40007f5e0ff */
[----:B-1----:R-:W-:-:S03]  /*19e20*/  LEA.HI.X.SX32 R25, R9, R2, 0x1, P3 ;  /* 0x0000000209197211 */ /* 0x002fc600018f0eff */
        /* <DEDUP_REMOVED lines=13> */
[----:B----4-:R-:W-:Y:S02]  /*19f00*/  IADD3 R26, P5, R21, R3, RZ ;  /* 0x00000003151a7210 */ /* 0x010fe40007fbe0ff */
[----:B0-----:R-:W-:-:S03]  /*19f10*/  LEA.HI.X.SX32 R25, R6, R2, 0x1, P6 ;  /* 0x0000000206197211 */ /* 0x001fc600030f0eff */
[----:B------:R0:W-:Y:S04]  /*19f20*/  STL [R1+0x1330], R26 ;  /* 0x0013301a01007387 */ /* 0x0001e80000100800 */
[----:B------:R-:W4:Y:S04]  /*19f30*/  LDL.LU R6, [R1+0x88] ;  /* 0x0000880001067983 */ /* 0x000f280000300800 */
[----:B------:R1:W-:Y:S01]  /*19f40*/  STL [R1+0x12fc], R25 ;  /* 0x0012fc1901007387 */ /* 0x0003e20000100800 */
[-C--:B0-----:R-:W-:Y:S02]  /*19f50*/  LEA.HI.X.SX32 R26, R5, R2.reuse, 0x1, P0 ;  /* 0x00000002051a7211 */ /* 0x081fe400000f0eff */
[----:B------:R-:W-:-:S02]  /*19f60*/  LEA.HI.X.SX32 R22, R22, R2, 0x1, P4 ;  /* 0x0000000216167211 */ /* 0x000fc400020f0eff */
[----:B------:R-:W-:Y:S02]  /*19f70*/  LEA.HI.X.SX32 R21, R21, R2, 0x1, P5 ;  /* 0x0000000215157211 */ /* 0x000fe400028f0eff */
[----:B------:R-:W-:-:S05]  /*19f80*/  IADD3 R29, P6, R20, R3, RZ ;  /* 0x00000003141d7210 */ /* 0x000fca0007fde0ff */
[----:B------:R-:W-:Y:S04]  /*19f90*/  STL [R1+0x1338], R29 ;  /* 0x0013381d01007387 */ /* 0x000fe80000100800 */
[----:B------:R-:W4:Y:S04]  /*19fa0*/  LDL.LU R5, [R1+0x84] ;  /* 0x0000840001057983 */ /* 0x000f280000300800 */
[----:B------:R0:W-:Y:S01]  /*19fb0*/  STL [R1+0x1304], R26 ;  /* 0x0013041a01007387 */ /* 0x0001e20000100800 */
[----:B-1----:R-:W-:Y:S02]  /*19fc0*/  IADD3 R25, P0, R19, R3, RZ ;  /* 0x0000000313197210 */ /* 0x002fe40007f1e0ff */
[----:B0-----:R-:W-:-:S03]  /*19fd0*/  LEA.HI.X.SX32 R26, R24, R2, 0x1, P1 ;  /* 0x00000002181a7211 */ /* 0x001fc600008f0eff */
[----:B------:R2:W-:Y:S01]  /*19fe0*/  STL [R1+0x1340], R25 ;  /* 0x0013401901007387 */ /* 0x0005e20000100800 */
[----:B------:R-:W-:-:S03]  /*19ff0*/  LEA.HI.X.SX32 R24, R0, R2, 0x1, P2 ;  /* 0x0000000200187211 */ /* 0x000fc600010f0eff */
[----:B------:R-:W-:Y:S04]  /*1a000*/  STL [R1+0x130c], R26 ;  /* 0x00130c1a01007387 */ /* 0x000fe80000100800 */
[----:B------:R-:W4:Y:S01]  /*1a010*/  LDL.LU R0, [R1+0x80] ;  /* 0x0000800001007983 */ /* 0x000f220000300800 */
[----:B--2---:R-:W-:-:S05]  /*1a020*/  IADD3 R25, P1, R18, R3, RZ ;  /* 0x0000000312197210 */ /* 0x004fca0007f3e0ff */
[----:B------:R3:W-:Y:S04]  /*1a030*/  STL [R1+0x1348], R25 ;  /* 0x0013481901007387 */ /* 0x0007e80000100800 */
[----:B------:R0:W-:Y:S04]  /*1a040*/  STL [R1+0x1314], R24 ;  /* 0x0013141801007387 */ /* 0x0001e80000100800 */
[----:B------:R-:W2:Y:S01]  /*1a050*/  LDL.LU R29, [R1+0x7c] ;  /* 0x00007c00011d7983 */ /* 0x000ea20000300800 */
[----:B---3--:R-:W-:Y:S02]  /*1a060*/  IADD3 R25, P2, R17, R3, RZ ;  /* 0x0000000311197210 */ /* 0x008fe40007f5e0ff */
[----:B0-----:R-:W-:-:S03]  /*1a070*/  LEA.HI.X.SX32 R24, R23, R2, 0x1, P3 ;  /* 0x0000000217187211 */ /* 0x001fc600018f0eff */
[----:B------:R-:W-:Y:S04]  /*1a080*/  STL [R1+0x1350], R25 ;  /* 0x0013501901007387 */ /* 0x000fe80000100800 */
[----:B------:R-:W-:Y:S04]  /*1a090*/  STL [R1+0x131c], R24 ;  /* 0x00131c1801007387 */ /* 0x000fe80000100800 */
[----:B------:R-:W3:Y:S01]  /*1a0a0*/  LDL.LU R26, [R1+0x78] ;  /* 0x00007800011a7983 */ /* 0x000ee20000300800 */
[----:B------:R-:W-:-:S05]  /*1a0b0*/  IADD3 R23, P3, R16, R3, RZ ;  /* 0x0000000310177210 */ /* 0x000fca0007f7e0ff */
[----:B------:R0:W-:Y:S04]  /*1a0c0*/  STL [R1+0x1358], R23 ;  /* 0x0013581701007387 */ /* 0x0001e80000100800 */
[----:B------:R1:W-:Y:S01]  /*1a0d0*/  STL [R1+0x1324], R22 ;  /* 0x0013241601007387 */ /* 0x0003e20000100800 */
[----:B------:R-:W-:Y:S02]  /*1a0e0*/  LEA.HI.X.SX32 R19, R19, R2, 0x1, P0 ;  /* 0x0000000213137211 */ /* 0x000fe400000f0eff */
[----:B0-----:R-:W-:-:S05]  /*1a0f0*/  IADD3 R23, P4, R15, R3, RZ ;  /* 0x000000030f177210 */ /* 0x001fca0007f9e0ff */
[----:B------:R-:W-:Y:S04]  /*1a100*/  STL [R1+0x1360], R23 ;  /* 0x0013601701007387 */ /* 0x000fe80000100800 */
[----:B------:R-:W3:Y:S04]  /*1a110*/  LDL.LU R25, [R1+0x74] ;  /* 0x0000740001197983 */ /* 0x000ee80000300800 */
[----:B------:R0:W-:Y:S01]  /*1a120*/  STL [R1+0x132c], R21 ;  /* 0x00132c1501007387 */ /* 0x0001e20000100800 */
[----:B-1----:R-:W-:Y:S02]  /*1a130*/  IADD3 R22, P5, R11, R3, RZ ;  /* 0x000000030b167210 */ /* 0x002fe40007fbe0ff */
[----:B0-----:R-:W-:-:S03]  /*1a140*/  LEA.HI.X.SX32 R21, R20, R2, 0x1, P6 ;  /* 0x0000000214157211 */ /* 0x001fc600030f0eff */
[----:B------:R-:W-:Y:S04]  /*1a150*/  STL [R1+0x1368], R22 ;  /* 0x0013681601007387 */ /* 0x000fe80000100800 */
[----:B------:R-:W-:Y:S01]  /*1a160*/  STL [R1+0x1334], R21 ;  /* 0x0013341501007387 */ /* 0x000fe20000100800 */
[----:B------:R-:W-:-:S03]  /*1a170*/  IADD3 R20, P6, R10, R3, RZ ;  /* 0x000000030a147210 */ /* 0x000fc60007fde0ff */
[----:B------:R-:W3:Y:S04]  /*1a180*/  LDL.LU R24, [R1+0x70] ;  /* 0x0000700001187983 */ /* 0x000ee80000300800 */
[----:B------:R-:W-:Y:S04]  /*1a190*/  STL [R1+0x1370], R20 ;  /* 0x0013701401007387 */ /* 0x000fe80000100800 */
[----:B------:R0:W-:Y:S04]  /*1a1a0*/  STL [R1+0x133c], R19 ;  /* 0x00133c1301007387 */ /* 0x0001e80000100800 */
[----:B------:R-:W3:Y:S01]  /*1a1b0*/  LDL.LU R23, [R1+0x6c] ;  /* 0x00006c0001177983 */ /* 0x000ee20000300800 */
[----:B0-----:R-:W-:-:S02]  /*1a1c0*/  LEA.HI.X.SX32 R19, R18, R2, 0x1, P1 ;  /* 0x0000000212137211 */ /* 0x001fc400008f0eff */
[----:B------:R-:W-:Y:S02]  /*1a1d0*/  IADD3 R20, P0, R9, R3, RZ ;  /* 0x0000000309147210 */ /* 0x000fe40007f1e0ff */
[----:B------:R-:W-:-:S03]  /*1a1e0*/  LEA.HI.X.SX32 R17, R17, R2, 0x1, P2 ;  /* 0x0000000211117211 */ /* 0x000fc600010f0eff */
[----:B------:R-:W-:Y:S04]  /*1a1f0*/  STL [R1+0x1378], R20 ;  /* 0x0013781401007387 */ /* 0x000fe80000100800 */
[----:B------:R-:W-:Y:S04]  /*1a200*/  STL [R1+0x1344], R19 ;  /* 0x0013441301007387 */ /* 0x000fe80000100800 */
[----:B------:R-:W3:Y:S01]  /*1a210*/  LDL.LU R22, [R1+0x68] ;  /* 0x0000680001167983 */ /* 0x000ee20000300800 */
[----:B------:R-:W-:-:S05]  /*1a220*/  IADD3 R18, P1, R8, R3, RZ ;  /* 0x0000000308127210 */ /* 0x000fca0007f3e0ff */
[----:B------:R0:W-:Y:S04]  /*1a230*/  STL [R1+0x1380], R18 ;  /* 0x0013801201007387 */ /* 0x0001e80000100800 */
[----:B------:R4:W-:Y:S01]  /*1a240*/  STL [R1+0x134c], R17 ;  /* 0x00134c1101007387 */ /* 0x0009e20000100800 */
[----:B0-----:R-:W-:-:S05]  /*1a250*/  IADD3 R18, P2, R7, R3, RZ ;  /* 0x0000000307127210 */ /* 0x001fca0007f5e0ff */
[----:B------:R-:W-:Y:S04]  /*1a260*/  STL [R1+0x1388], R18 ;  /* 0x0013881201007387 */ /* 0x000fe80000100800 */
[----:B------:R-:W3:Y:S01]  /*1a270*/  LDL.LU R21, [R1+0x64] ;  /* 0x0000640001157983 */ /* 0x000ee20000300800 */
[----:B------:R-:W-:-:S05]  /*1a280*/  LEA.HI.X.SX32 R16, R16, R2, 0x1, P3 ;  /* 0x0000000210107211 */ /* 0x000fca00018f0eff */
[----:B------:R0:W-:Y:S01]  /*1a290*/  STL [R1+0x1354], R16 ;  /* 0x0013541001007387 */ /* 0x0001e20000100800 */
[-C--:B------:R-:W-:Y:S02]  /*1a2a0*/  LEA.HI.X.SX32 R11, R11, R2.reuse, 0x1, P5 ;  /* 0x000000020b0b7211 */ /* 0x080fe400028f0eff */
[----:B----4-:R-:W-:Y:S02]  /*1a2b0*/  IADD3 R17, P3, R6, R3, RZ ;  /* 0x0000000306117210 */ /* 0x010fe40007f7e0ff */
[----:B0-----:R-:W-:-:S03]  /*1a2c0*/  LEA.HI.X.SX32 R16, R15, R2, 0x1, P4 ;  /* 0x000000020f107211 */ /* 0x001fc600020f0eff */
[----:B------:R0:W-:Y:S04]  /*1a2d0*/  STL [R1+0x1390], R17 ;  /* 0x0013901101007387 */ /* 0x0001e80000100800 */
[----:B------:R-:W4:Y:S04]  /*1a2e0*/  LDL.LU R20, [R1+0x5c] ;  /* 0x00005c0001147983 */ /* 0x000f280000300800 */
[----:B------:R-:W-:Y:S04]  /*1a2f0*/  STL [R1+0x135c], R16 ;  /* 0x00135c1001007387 */ /* 0x000fe80000100800 */
[----:B------:R-:W4:Y:S01]  /*1a300*/  LDL.LU R19, [R1+0x54] ;  /* 0x0000540001137983 */ /* 0x000f220000300800 */
[----:B------:R-:W-:-:S02]  /*1a310*/  LEA.HI.X.SX32 R9, R9, R2, 0x1, P0 ;  /* 0x0000000209097211 */ /* 0x000fc400000f0eff */
[-C--:B------:R-:W-:Y:S02]  /*1a320*/  LEA.HI.X.SX32 R7, R7, R2.reuse, 0x1, P2 ;  /* 0x0000000207077211 */ /* 0x080fe400010f0eff */
[----:B------:R-:W-:Y:S02]  /*1a330*/  LEA.HI.X.SX32 R6, R6, R2, 0x1, P3 ;  /* 0x0000000206067211 */ /* 0x000fe400018f0eff */
[----:B------:R-:W-:-:S05]  /*1a340*/  IADD3 R15, P4, R5, R3, RZ ;  /* 0x00000003050f7210 */ /* 0x000fca0007f9e0ff */
[----:B------:R-:W-:Y:S04]  /*1a350*/  STL [R1+0x1398], R15 ;  /* 0x0013980f01007387 */ /* 0x000fe80000100800 */
[----:B------:R-:W4:Y:S04]  /*1a360*/  LDL.LU R18, [R1+0x4c] ;  /* 0x00004c0001127983 */ /* 0x000f280000300800 */
[----:B------:R1:W-:Y:S04]  /*1a370*/  STL [R1+0x1364], R11 ;  /* 0x0013640b01007387 */ /* 0x0003e80000100800 */
[----:B0-----:R-:W4:Y:S01]  /*1a380*/  LDL.LU R17, [R1+0x44] ;  /* 0x0000440001117983 */ /* 0x001f220000300800 */
[----:B-1----:R-:W-:-:S02]  /*1a390*/  LEA.HI.X.SX32 R11, R10, R2, 0x1, P6 ;  /* 0x000000020a0b7211 */ /* 0x002fc400030f0eff */
[----:B------:R-:W-:-:S05]  /*1a3a0*/  IADD3 R15, P5, R0, R3, RZ ;  /* 0x00000003000f7210 */ /* 0x000fca0007fbe0ff */
[----:B------:R0:W-:Y:S04]  /*1a3b0*/  STL [R1+0x13a0], R15 ;  /* 0x0013a00f01007387 */ /* 0x0001e80000100800 */
[----:B------:R-:W-:Y:S04]  /*1a3c0*/  STL [R1+0x136c], R11 ;  /* 0x00136c0b01007387 */ /* 0x000fe80000100800 */
[----:B------:R-:W4:Y:S01]  /*1a3d0*/  LDL.LU R16, [R1+0x40] ;  /* 0x0000400001107983 */ /* 0x000f220000300800 */
[----:B--2---:R-:W-:-:S05]  /*1a3e0*/  IADD3 R10, P6, R29, R3, RZ ;  /* 0x000000031d0a7210 */ /* 0x004fca0007fde0ff */
[----:B------:R3:W-:Y:S04]  /*1a3f0*/  STL [R1+0x13a8], R10 ;  /* 0x0013a80a01007387 */ /* 0x0007e80000100800 */
[----:B------:R1:W-:Y:S04]  /*1a400*/  STL [R1+0x1374], R9 ;  /* 0x0013740901007387 */ /* 0x0003e80000100800 */
[----:B0-----:R-:W2:Y:S01]  /*1a410*/  LDL.LU R15, [R1+0x3c] ;  /* 0x00003c00010f7983 */ /* 0x001ea20000300800 */
[----:B---3--:R-:W-:Y:S02]  /*1a420*/  IADD3 R10, P0, R26, R3, RZ ;  /* 0x000000031a0a7210 */ /* 0x008fe40007f1e0ff */
[----:B-1----:R-:W-:-:S03]  /*1a430*/  LEA.HI.X.SX32 R9, R8, R2, 0x1, P1 ;  /* 0x0000000208097211 */ /* 0x002fc600008f0eff */
[----:B------:R0:W-:Y:S04]  /*1a440*/  STL [R1+0x13b0], R10 ;  /* 0x0013b00a01007387 */ /* 0x0001e80000100800 */
[----:B------:R-:W3:Y:S04]  /*1a450*/  LDL.LU R11, [R1+0x34] ;  /* 0x00003400010b7983 */ /* 0x000ee80000300800 */
[----:B------:R1:W-:Y:S04]  /*1a460*/  STL [R1+0x137c], R9 ;  /* 0x00137c0901007387 */ /* 0x0003e80000100800 */
[----:B0-----:R-:W3:Y:S01]  /*1a470*/  LDL.LU R10, [R1+0x2c] ;  /* 0x00002c00010a7983 */ /* 0x001ee20000300800 */
[----:B------:R-:W-:-:S02]  /*1a480*/  LEA.HI.X.SX32 R0, R0, R2, 0x1, P5 ;  /* 0x0000000200007211 */ /* 0x000fc400028f0eff */
[----:B------:R-:W-:-:S05]  /*1a490*/  IADD3 R8, P1, R25, R3, RZ ;  /* 0x0000000319087210 */ /* 0x000fca0007f3e0ff */
[----:B------:R0:W-:Y:S04]  /*1a4a0*/  STL [R1+0x13b8], R8 ;  /* 0x0013b80801007387 */ /* 0x0001e80000100800 */
[----:B-1----:R-:W3:Y:S04]  /*1a4b0*/  LDL.LU R9, [R1+0x20] ;  /* 0x0000200001097983 */ /* 0x002ee80000300800 */
[----:B------:R1:W-:Y:S01]  /*1a4c0*/  STL [R1+0x1384], R7 ;  /* 0x0013840701007387 */ /* 0x0003e20000100800 */
[----:B0-----:R-:W-:-:S05]  /*1a4d0*/  IADD3 R8, P2, R24, R3, RZ ;  /* 0x0000000318087210 */ /* 0x001fca0007f5e0ff */
[----:B------:R0:W-:Y:S01]  /*1a4e0*/  STL [R1+0x13c0], R8 ;  /* 0x0013c00801007387 */ /* 0x0001e20000100800 */
[----:B-1----:R-:W-:-:S03]  /*1a4f0*/  IADD3 R7, P3, R23, R3, RZ ;  /* 0x0000000317077210 */ /* 0x002fc60007f7e0ff */
[----:B0-----:R-:W3:Y:S04]  /*1a500*/  LDL.LU R8, [R1+0x18] ;  /* 0x0000180001087983 */ /* 0x001ee80000300800 */
[----:B------:R0:W-:Y:S04]  /*1a510*/  STL [R1+0x138c], R6 ;  /* 0x00138c0601007387 */ /* 0x0001e80000100800 */
[----:B------:R1:W-:Y:S01]  /*1a520*/  STL [R1+0x13c8], R7 ;  /* 0x0013c80701007387 */ /* 0x0003e20000100800 */
[----:B0-----:R-:W-:-:S03]  /*1a530*/  LEA.HI.X.SX32 R6, R5, R2, 0x1, P4 ;  /* 0x0000000205067211 */ /* 0x001fc600020f0eff */
[----:B-1----:R-:W3:Y:S01]  /*1a540*/  LDL.LU R7, [R1+0x10] ;  /* 0x0000100001077983 */ /* 0x002ee20000300800 */
[----:B------:R-:W-:-:S03]  /*1a550*/  IADD3 R5, P4, R22, R3, RZ ;  /* 0x0000000316057210 */ /* 0x000fc60007f9e0ff */
[----:B------:R0:W-:Y:S04]  /*1a560*/  STL [R1+0x1394], R6 ;  /* 0x0013940601007387 */ /* 0x0001e80000100800 */
[----:B0-----:R-:W3:Y:S04]  /*1a570*/  LDL.LU R6, [R1+0x8] ;  /* 0x0000080001067983 */ /* 0x001ee80000300800 */
[----:B------:R0:W-:Y:S04]  /*1a580*/  STL [R1+0x13d0], R5 ;  /* 0x0013d00501007387 */ /* 0x0001e80000100800 */
[----:B0-----:R-:W3:Y:S04]  /*1a590*/  LDL.LU R5, [R1] ;  /* 0x0000000001057983 */ /* 0x001ee80000300800 */
[----:B------:R0:W-:Y:S02]  /*1a5a0*/  STL [R1+0x139c], R0 ;  /* 0x00139c0001007387 */ /* 0x0001e40000100800 */
[----:B0-----:R-:W-:-:S05]  /*1a5b0*/  IADD3 R0, P5, R21, R3, RZ ;  /* 0x0000000315007210 */ /* 0x001fca0007fbe0ff */
[----:B------:R0:W-:Y:S04]  /*1a5c0*/  STL [R1+0x13d8], R0 ;  /* 0x0013d80001007387 */ /* 0x0001e80000100800 */
[----:B0-----:R-:W3:Y:S01]  /*1a5d0*/  LDL.LU R0, [R1+0x15e0] ;  /* 0x0015e00001007983 */ /* 0x001ee20000300800 */
[-C--:B------:R-:W-:Y:S02]  /*1a5e0*/  LEA.HI.X.SX32 R29, R29, R2.reuse, 0x1, P6 ;  /* 0x000000021d1d7211 */ /* 0x080fe400030f0eff */
[----:B------:R-:W-:-:S03]  /*1a5f0*/  LEA.HI.X.SX32 R26, R26, R2, 0x1, P0 ;  /* 0x000000021a1a7211 */ /* 0x000fc600000f0eff */
[----:B------:R4:W-:Y:S01]  /*1a600*/  STL [R1+0x13a4], R29 ;  /* 0x0013a41d01007387 */ /* 0x0009e20000100800 */
[----:B------:R-:W-:Y:S02]  /*1a610*/  LEA.HI.X.SX32 R25, R25, R2, 0x1, P1 ;  /* 0x0000000219197211 */ /* 0x000fe400008f0eff */
[----:B----4-:R-:W-:-:S05]  /*1a620*/  IADD3 R29, P6, R20, R3, RZ ;  /* 0x00000003141d7210 */ /* 0x010fca0007fde0ff */
[----:B------:R0:W-:Y:S01]  /*1a630*/  STL [R1+0x13e0], R29 ;  /* 0x0013e01d01007387 */ /* 0x0001e20000100800 */
[----:B------:R-:W-:-:S03]  /*1a640*/  LEA.HI.X.SX32 R24, R24, R2, 0x1, P2 ;  /* 0x0000000218187211 */ /* 0x000fc600010f0eff */
[----:B------:R1:W-:Y:S01]  /*1a650*/  STL [R1+0x13ac], R26 ;  /* 0x0013ac1a01007387 */ /* 0x0003e20000100800 */
[----:B------:R-:W-:Y:S01]  /*1a660*/  IMAD R4, R4, UR7, RZ ;  /* 0x0000000704047c24 */ /* 0x000fe2000f8e02ff */
[----:B0-----:R-:W-:Y:S02]  /*1a670*/  IADD3 R29, P0, R19, R3, RZ ;  /* 0x00000003131d7210 */ /* 0x001fe40007f1e0ff */
[----:B------:R-:W-:-:S03]  /*1a680*/  LEA.HI.X.SX32 R23, R23, R2, 0x1, P3 ;  /* 0x0000000217177211 */ /* 0x000fc600018f0eff */
[----:B------:R-:W-:Y:S04]  /*1a690*/  STL [R1+0x13e8], R29 ;  /* 0x0013e81d01007387 */ /* 0x000fe80000100800 */
[----:B------:R0:W-:Y:S01]  /*1a6a0*/  STL [R1+0x13b4], R25 ;  /* 0x0013b41901007387 */ /* 0x0001e20000100800 */
[-C--:B------:R-:W-:Y:S02]  /*1a6b0*/  LEA.HI.X.SX32 R22, R22, R2.reuse, 0x1, P4 ;  /* 0x0000000216167211 */ /* 0x080fe400020f0eff */
[-C--:B------:R-:W-:Y:S02]  /*1a6c0*/  LEA.HI.X.SX32 R21, R21, R2.reuse, 0x1, P5 ;  /* 0x0000000215157211 */ /* 0x080fe400028f0eff */
[-C--:B------:R-:W-:Y:S02]  /*1a6d0*/  LEA.HI.X.SX32 R20, R20, R2.reuse, 0x1, P6 ;  /* 0x0000000214147211 */ /* 0x080fe400030f0eff */
[----:B------:R-:W-:Y:S01]  /*1a6e0*/  LEA.HI.X.SX32 R19, R19, R2, 0x1, P0 ;  /* 0x0000000213137211 */ /* 0x000fe200000f0eff */
[----:B------:R-:W-:Y:S01]  /*1a6f0*/  IMAD R28, R28, UR7, RZ ;  /* 0x000000071c1c7c24 */ /* 0x000fe2000f8e02ff */
[----:B-1----:R-:W-:-:S05]  /*1a700*/  IADD3 R26, P1, R18, R3, RZ ;  /* 0x00000003121a7210 */ /* 0x002fca0007f3e0ff */
[----:B------:R-:W-:Y:S01]  /*1a710*/  STL [R1+0x13f0], R26 ;  /* 0x0013f01a01007387 */ /* 0x000fe20000100800 */
[----:B0-----:R-:W-:-:S03]  /*1a720*/  IADD3 R25, P2, R17, R3, RZ ;  /* 0x0000000311197210 */ /* 0x001fc60007f5e0ff */
[----:B------:R0:W-:Y:S04]  /*1a730*/  STL [R1+0x13bc], R24 ;  /* 0x0013bc1801007387 */ /* 0x0001e80000100800 */
[----:B------:R-:W-:Y:S01]  /*1a740*/  STL [R1+0x1458], R25 ;  /* 0x0014581901007387 */ /* 0x000fe20000100800 */
[----:B0-----:R-:W-:-:S03]  /*1a750*/  IADD3 R24, P3, R4, R3, RZ ;  /* 0x0000000304187210 */ /* 0x001fc60007f7e0ff */
[----:B------:R0:W-:Y:S04]  /*1a760*/  STL [R1+0x13c4], R23 ;  /* 0x0013c41701007387 */ /* 0x0001e80000100800 */
[----:B------:R-:W-:Y:S04]  /*1a770*/  STL [R1+0x13f8], R24 ;  /* 0x0013f81801007387 */ /* 0x000fe80000100800 */
[----:B------:R2:W-:Y:S01]  /*1a780*/  STL [R1+0x13cc], R22 ;  /* 0x0013cc1601007387 */ /* 0x0005e20000100800 */
[----:B0-----:R-:W-:-:S05]  /*1a790*/  IADD3 R23, P4, R16, R3, RZ ;  /* 0x0000000310177210 */ /* 0x001fca0007f9e0ff */
[----:B------:R-:W-:Y:S04]  /*1a7a0*/  STL [R1+0x1400], R23 ;  /* 0x0014001701007387 */ /* 0x000fe80000100800 */
[----:B------:R3:W-:Y:S01]  /*1a7b0*/  STL [R1+0x13d4], R21 ;  /* 0x0013d41501007387 */ /* 0x0007e20000100800 */
[----:B--2---:R-:W-:Y:S02]  /*1a7c0*/  IADD3 R22, P5, R15, R3, RZ ;  /* 0x000000030f167210 */ /* 0x004fe40007fbe0ff */
[----:B------:R-:W-:-:S03]  /*1a7d0*/  LEA.HI.X.SX32 R18, R18, R2, 0x1, P1 ;  /* 0x0000000212127211 */ /* 0x000fc600008f0eff */
[----:B------:R-:W-:Y:S04]  /*1a7e0*/  STL [R1+0x1408], R22 ;  /* 0x0014081601007387 */ /* 0x000fe80000100800 */
[----:B------:R0:W-:Y:S01]  /*1a7f0*/  STL [R1+0x13dc], R20 ;  /* 0x0013dc1401007387 */ /* 0x0001e20000100800 */
[----:B---3--:R-:W-:Y:S02]  /*1a800*/  IADD3 R21, P6, R11, R3, RZ ;  /* 0x000000030b157210 */ /* 0x008fe40007fde0ff */
[----:B------:R-:W-:-:S03]  /*1a810*/  LEA.HI.X.SX32 R17, R17, R2, 0x1, P2 ;  /* 0x0000000211117211 */ /* 0x000fc600010f0eff */
[----:B------:R-:W-:Y:S01]  /*1a820*/  STL [R1+0x1410], R21 ;  /* 0x0014101501007387 */ /* 0x000fe20000100800 */
[----:B0-----:R-:W-:-:S03]  /*1a830*/  IADD3 R20, P0, R10, R3, RZ ;  /* 0x000000030a147210 */ /* 0x001fc60007f1e0ff */
[----:B------:R0:W-:Y:S01]  /*1a840*/  STL [R1+0x13e4], R19 ;  /* 0x0013e41301007387 */ /* 0x0001e20000100800 */
[----:B------:R-:W-:-:S03]  /*1a850*/  LEA.HI.X.SX32 R4, R4, R2, 0x1, P3 ;  /* 0x0000000204047211 */ /* 0x000fc600018f0eff */
[----:B------:R-:W-:Y:S04]  /*1a860*/  STL [R1+0x1418], R20 ;  /* 0x0014181401007387 */ /* 0x000fe80000100800 */
[----:B------:R-:W-:Y:S01]  /*1a870*/  STL [R1+0x13ec], R18 ;  /* 0x0013ec1201007387 */ /* 0x000fe20000100800 */
[-C--:B------:R-:W-:Y:S02]  /*1a880*/  LEA.HI.X.SX32 R16, R16, R2.reuse, 0x1, P4 ;  /* 0x0000000210107211 */ /* 0x080fe400020f0eff */
[----:B------:R-:W-:Y:S02]  /*1a890*/  LEA.HI.X.SX32 R15, R15, R2, 0x1, P5 ;  /* 0x000000020f0f7211 */ /* 0x000fe400028f0eff */
[----:B0-----:R-:W-:-:S05]  /*1a8a0*/  IADD3 R19, P1, R9, R3, RZ ;  /* 0x0000000309137210 */ /* 0x001fca0007f3e0ff */
[----:B------:R-:W-:Y:S04]  /*1a8b0*/  STL [R1+0x1420], R19 ;  /* 0x0014201301007387 */ /* 0x000fe80000100800 */
[----:B------:R0:W-:Y:S02]  /*1a8c0*/  STL [R1+0x1454], R17 ;  /* 0x0014541101007387 */ /* 0x0001e40000100800 */
[-C--:B0-----:R-:W-:Y:S02]  /*1a8d0*/  IADD3 R17, P3, R8, R3.reuse, RZ ;  /* 0x0000000308117210 */ /* 0x081fe40007f7e0ff */
[----:B------:R-:W-:-:S05]  /*1a8e0*/  IADD3 R18, P2, R0, R3, RZ ;  /* 0x0000000300127210 */ /* 0x000fca0007f5e0ff */
[----:B------:R-:W-:Y:S04]  /*1a8f0*/  STL [R1+0x1428], R18 ;  /* 0x0014281201007387 */ /* 0x000fe80000100800 */
[----:B------:R0:W-:Y:S04]  /*1a900*/  STL [R1+0x13f4], R4 ;  /* 0x0013f40401007387 */ /* 0x0001e80000100800 */
[----:B------:R-:W-:Y:S01]  /*1a910*/  STL [R1+0x1430], R17 ;  /* 0x0014301101007387 */ /* 0x000fe20000100800 */
[----:B0-----:R-:W-:-:S03]  /*1a920*/  IADD3 R4, P4, R7, R3, RZ ;  /* 0x0000000307047210 */ /* 0x001fc60007f9e0ff */
[----:B------:R0:W-:Y:S04]  /*1a930*/  STL [R1+0x13fc], R16 ;  /* 0x0013fc1001007387 */ /* 0x0001e80000100800 */
[----:B------:R1:W-:Y:S01]  /*1a940*/  STL [R1+0x1438], R4 ;  /* 0x0014380401007387 */ /* 0x0003e20000100800 */
[----:B0-----:R-:W-:-:S03]  /*1a950*/  IADD3 R16, P5, R6, R3, RZ ;  /* 0x0000000306107210 */ /* 0x001fc60007fbe0ff */
[----:B------:R0:W-:Y:S01]  /*1a960*/  STL [R1+0x1404], R15 ;  /* 0x0014040f01007387 */ /* 0x0001e20000100800 */
[----:B-1----:R-:W-:-:S03]  /*1a970*/  LEA.HI.X.SX32 R4, R11, R2, 0x1, P6 ;  /* 0x000000020b047211 */ /* 0x002fc600030f0eff */
[----:B------:R-:W-:Y:S01]  /*1a980*/  STL [R1+0x143c], R16 ;  /* 0x00143c1001007387 */ /* 0x000fe20000100800 */
[----:B------:R-:W-:-:S03]  /*1a990*/  LEA.HI.X.SX32 R11, R10, R2, 0x1, P0 ;  /* 0x000000020a0b7211 */ /* 0x000fc600000f0eff */
[----:B------:R1:W-:Y:S01]  /*1a9a0*/  STL [R1+0x140c], R4 ;  /* 0x00140c0401007387 */ /* 0x0003e20000100800 */
[----:B0-----:R-:W-:Y:S02]  /*1a9b0*/  IADD3 R15, P6, R5, R3, RZ ;  /* 0x00000003050f7210 */ /* 0x001fe40007fde0ff */
[----:B------:R-:W-:-:S03]  /*1a9c0*/  LEA.HI.X.SX32 R10, R9, R2, 0x1, P1 ;  /* 0x00000002090a7211 */ /* 0x000fc600008f0eff */
[----:B------:R-:W-:Y:S01]  /*1a9d0*/  STL [R1+0x1440], R15 ;  /* 0x0014400f01007387 */ /* 0x000fe20000100800 */
[----:B-1----:R-:W-:-:S03]  /*1a9e0*/  IADD3 R4, P0, R28, R3, RZ ;  /* 0x000000031c047210 */ /* 0x002fc60007f1e0ff */
[----:B------:R-:W-:Y:S04]  /*1a9f0*/  STL [R1+0x1414], R11 ;  /* 0x0014140b01007387 */ /* 0x000fe80000100800 */
[----:B------:R0:W-:Y:S04]  /*1aa00*/  STL [R1+0x1444], R4 ;  /* 0x0014440401007387 */ /* 0x0001e80000100800 */
[----:B------:R-:W-:Y:S01]  /*1aa10*/  STL [R1+0x141c], R10 ;  /* 0x00141c0a01007387 */ /* 0x000fe20000100800 */
[----:B0-----:R-:W-:-:S03]  /*1aa20*/  LEA.HI.X.SX32 R4, R0, R2, 0x1, P2 ;  /* 0x0000000200047211 */ /* 0x001fc600010f0eff */
[----:B------:R-:W2:Y:S01]  /*1aa30*/  LDL.LU R0, [R1+0x15dc] ;  /* 0x0015dc0001007983 */ /* 0x000ea20000300800 */
[----:B------:R-:W-:Y:S02]  /*1aa40*/  IMAD R27, R27, UR7, RZ ;  /* 0x000000071b1b7c24 */ /* 0x000fe4000f8e02ff */
[----:B------:R-:W-:-:S03]  /*1aa50*/  IMAD R12, R12, UR7, RZ ;  /* 0x000000070c0c7c24 */ /* 0x000fc6000f8e02ff */
[----:B------:R-:W-:Y:S01]  /*1aa60*/  IADD3 R9, P1, R27, R3, RZ ;  /* 0x000000031b097210 */ /* 0x000fe20007f3e0ff */
[----:B------:R-:W-:Y:S01]  /*1aa70*/  IMAD R13, R13, UR7, RZ ;  /* 0x000000070d0d7c24 */ /* 0x000fe2000f8e02ff */
[-C--:B------:R-:W-:Y:S01]  /*1aa80*/  LEA.HI.X.SX32 R8, R8, R2.reuse, 0x1, P3 ;  /* 0x0000000208087211 */ /* 0x080fe200018f0eff */
[----:B------:R-:W-:Y:S02]  /*1aa90*/  IMAD R14, R14, UR7, RZ ;  /* 0x000000070e0e7c24 */ /* 0x000fe4000f8e02ff */
[----:B------:R0:W-:Y:S01]  /*1aaa0*/  STL [R1+0x1448], R9 ;  /* 0x0014480901007387 */ /* 0x0001e20000100800 */
[----:B------:R-:W-:-:S03]  /*1aab0*/  LEA.HI.X.SX32 R7, R7, R2, 0x1, P4 ;  /* 0x0000000207077211 */ /* 0x000fc600020f0eff */
[----:B------:R1:W-:Y:S01]  /*1aac0*/  STL [R1+0x1424], R4 ;  /* 0x0014240401007387 */ /* 0x0003e20000100800 */
[-C--:B0-----:R-:W-:Y:S02]  /*1aad0*/  IADD3 R9, P2, R12, R3.reuse, RZ ;  /* 0x000000030c097210 */ /* 0x081fe40007f5e0ff */
[----:B-1----:R-:W-:-:S03]  /*1aae0*/  IADD3 R4, P3, R13, R3, RZ ;  /* 0x000000030d047210 */ /* 0x002fc60007f7e0ff */
[----:B------:R-:W-:Y:S01]  /*1aaf0*/  STL [R1+0x144c], R9 ;  /* 0x00144c0901007387 */ /* 0x000fe20000100800 */
[----:B------:R-:W-:-:S03]  /*1ab00*/  IADD3 R3, P4, R14, R3, RZ ;  /* 0x000000030e037210 */ /* 0x000fc60007f9e0ff */
[----:B------:R-:W-:Y:S04]  /*1ab10*/  STL [R1+0x142c], R8 ;  /* 0x00142c0801007387 */ /* 0x000fe80000100800 */
[----:B------:R0:W-:Y:S04]  /*1ab20*/  STL [R1+0x1450], R4 ;  /* 0x0014500401007387 */ /* 0x0001e80000100800 */
[----:B------:R-:W-:Y:S04]  /*1ab30*/  STL [R1+0x1434], R7 ;  /* 0x0014340701007387 */ /* 0x000fe80000100800 */
[----:B------:R1:W-:Y:S01]  /*1ab40*/  STL [R1+0xd24], R3 ;  /* 0x000d240301007387 */ /* 0x0003e20000100800 */
[----:B0-----:R-:W-:-:S05]  /*1ab50*/  LEA.HI.X.SX32 R4, R6, R2, 0x1, P5 ;  /* 0x0000000206047211 */ /* 0x001fca00028f0eff */
[----:B------:R0:W-:Y:S01]  /*1ab60*/  STL [R1+0xd0c], R4 ;  /* 0x000d0c0401007387 */ /* 0x0001e20000100800 */
[-C--:B-1----:R-:W-:Y:S02]  /*1ab70*/  LEA.HI.X.SX32 R3, R5, R2.reuse, 0x1, P6 ;  /* 0x0000000205037211 */ /* 0x082fe400030f0eff */
[-C--:B------:R-:W-:Y:S02]  /*1ab80*/  LEA.HI.X.SX32 R5, R27, R2.reuse, 0x1, P1 ;  /* 0x000000021b057211 */ /* 0x080fe400008f0eff */
[----:B0-----:R-:W-:Y:S02]  /*1ab90*/  LEA.HI.X.SX32 R4, R28, R2, 0x1, P0 ;  /* 0x000000021c047211 */ /* 0x001fe400000f0eff */
[----:B--2---:R-:W-:-:S05]  /*1aba0*/  IADD3 R6, P5, R0, UR10, RZ ;  /* 0x0000000a00067c10 */ /* 0x004fca000ffbe0ff */
[----:B------:R-:W-:Y:S04]  /*1abb0*/  STL [R1+0xbc4], R6 ;  /* 0x000bc40601007387 */ /* 0x000fe80000100800 */
[----:B------:R0:W-:Y:S04]  /*1abc0*/  STL [R1+0xd10], R3 ;  /* 0x000d100301007387 */ /* 0x0001e80000100800 */
[----:B------:R1:W-:Y:S01]  /*1abd0*/  STL [R1+0xd14], R4 ;  /* 0x000d140401007387 */ /* 0x0003e20000100800 */
[----:B0-----:R-:W-:-:S03]  /*1abe0*/  LEA.HI.X.SX32 R3, R12, R2, 0x1, P2 ;  /* 0x000000020c037211 */ /* 0x001fc600010f0eff */
[----:B------:R-:W-:Y:S01]  /*1abf0*/  STL [R1+0xd18], R5 ;  /* 0x000d180501007387 */ /* 0x000fe20000100800 */
[----:B-1----:R-:W-:-:S03]  /*1ac00*/  LEA.HI.X.SX32 R4, R13, R2, 0x1, P3 ;  /* 0x000000020d047211 */ /* 0x002fc600018f0eff */
[----:B------:R0:W-:Y:S01]  /*1ac10*/  STL [R1+0xd1c], R3 ;  /* 0x000d1c0301007387 */ /* 0x0001e20000100800 */
[----:B------:R-:W-:-:S03]  /*1ac20*/  LEA.HI.X.SX32 R2, R14, R2, 0x1, P4 ;  /* 0x000000020e027211 */ /* 0x000fc600020f0eff */
[----:B------:R-:W-:Y:S01]  /*1ac30*/  STL [R1+0xd20], R4 ;  /* 0x000d200401007387 */ /* 0x000fe20000100800 */
[----:B0-----:R-:W-:-:S03]  /*1ac40*/  LEA.HI.X.SX32 R3, R0, UR11, 0x1, P5 ;  /* 0x0000000b00037c11 */ /* 0x001fc6000a8f0eff */
[----:B------:R-:W2:Y:S04]  /*1ac50*/  LDL.LU R0, [R1+0x15d8] ;  /* 0x0015d80001007983 */ /* 0x000ea80000300800 */
[----:B------:R0:W-:Y:S04]  /*1ac60*/  STL [R1+0xc10], R2 ;  /* 0x000c100201007387 */ /* 0x0001e80000100800 */
[----:B------:R-:W-:Y:S04]  /*1ac70*/  STL [R1+0xbc0], R3 ;  /* 0x000bc00301007387 */ /* 0x000fe80000100800 */
[----:B------:R-:W-:Y:S01]  /*1ac80*/  STL [R1+0xbe8], RZ ;  /* 0x000be8ff01007387 */ /* 0x000fe20000100800 */
[----:B0-----:R-:W0:Y:S03]  /*1ac90*/  LDC R2, c[0x0][0x238] ;  /* 0x00008e00ff027b82 */ /* 0x001e260000000800 */
[----:B------:R-:W-:Y:S04]  /*1aca0*/  STL [R1+0x1a0], RZ ;  /* 0x0001a0ff01007387 */ /* 0x000fe80000100800 */
        /* <DEDUP_REMOVED lines=451> */
[----:B------:R-:W-:Y:S01]  /*1c8e0*/  STL [R1+0x360], RZ ;  /* 0x000360ff01007387 */ /* 0x000fe20000100800 */
[----:B------:R-:W-:-:S03]  /*1c8f0*/  ULEA UR7, UR5, UR4, 0x3 ;  /* 0x0000000405077291 */ /* 0x000fc6000f8e183f */
[----:B------:R-:W3:Y:S04]  /*1c900*/  LDL.LU R10, [R1+0x9c8] ;  /* 0x0009c800010a7983 */ /* 0x000ee80000300800 */
[----:B------:R-:W4:Y:S04]  /*1c910*/  LDL R13, [R1+0xbc4] ;  /* 0x000bc400010d7983 */ /* 0x000f280000100800 */
[----:B--2---:R1:W-:Y:S04]  /*1c920*/  STL [R1+0x15d8], R0 ;  /* 0x0015d80001007387 */ /* 0x0043e80000100800 */
[----:B-1----:R-:W2:Y:S01]  /*1c930*/  LDL R0, [R1+0xbc0] ;  /* 0x000bc00001007983 */ /* 0x002ea20000100800 */
[C---:B0-----:R-:W-:Y:S01]  /*1c940*/  IMAD R3, R2.reuse, 0x1f, RZ ;  /* 0x0000001f02037824 */ /* 0x041fe200078e02ff */
[----:B------:R-:W-:Y:S01]  /*1c950*/  USHF.L.U32 UR6, UR6, 0x5, URZ ;  /* 0x0000000506067899 */ /* 0x000fe2000800063f */
[----:B------:R-:W-:-:S02]  /*1c960*/  IMAD R4, R2, 0x1e, RZ ;  /* 0x0000001e02047824 */ /* 0x000fc400078e02ff */
[C---:B------:R-:W-:Y:S01]  /*1c970*/  IMAD R5, R2.reuse, 0x1d, RZ ;  /* 0x0000001d02057824 */ /* 0x040fe200078e02ff */
[----:B------:R-:W-:Y:S01]  /*1c980*/  USHF.R.S32.HI UR8, URZ, 0x1f, UR6 ;  /* 0x0000001f3f087899 */ /* 0x000fe20008011406 */
[C---:B------:R-:W-:Y:S02]  /*1c990*/  IMAD R6, R2.reuse, 0x1c, RZ ;  /* 0x0000001c02067824 */ /* 0x040fe400078e02ff */
[C---:B------:R-:W-:Y:S02]  /*1c9a0*/  IMAD R7, R2.reuse, 0x1b, RZ ;  /* 0x0000001b02077824 */ /* 0x040fe400078e02ff */
[C---:B------:R-:W-:Y:S02]  /*1c9b0*/  IMAD R8, R2.reuse, 0x1a, RZ ;  /* 0x0000001a02087824 */ /* 0x040fe400078e02ff */
[C---:B------:R-:W-:Y:S02]  /*1c9c0*/  IMAD R9, R2.reuse, 0x19, RZ ;  /* 0x0000001902097824 */ /* 0x040fe400078e02ff */
[----:B------:R-:W-:-:S02]  /*1c9d0*/  IMAD R11, R2, 0x17, RZ ;  /* 0x00000017020b7824 */ /* 0x000fc400078e02ff */
[C---:B------:R-:W-:Y:S02]  /*1c9e0*/  IMAD R12, R2.reuse, 0x16, RZ ;  /* 0x00000016020c7824 */ /* 0x040fe400078e02ff */
[C---:B------:R-:W-:Y:S02]  /*1c9f0*/  IMAD R14, R2.reuse, 0x14, RZ ;  /* 0x00000014020e7824 */ /* 0x040fe400078e02ff */
[C---:B------:R-:W-:Y:S02]  /*1ca00*/  IMAD R15, R2.reuse, 0x13, RZ ;  /* 0x00000013020f7824 */ /* 0x040fe400078e02ff */
[C---:B------:R-:W-:Y:S02]  /*1ca10*/  IMAD R16, R2.reuse, 0x12, RZ ;  /* 0x0000001202107824 */ /* 0x040fe400078e02ff */
[C---:B------:R-:W-:Y:S02]  /*1ca20*/  IMAD R17, R2.reuse, 0x11, RZ ;  /* 0x0000001102117824 */ /* 0x040fe400078e02ff */
[----:B------:R-:W-:-:S02]  /*1ca30*/  IMAD.SHL.U32 R18, R2, 0x10, RZ ;  /* 0x0000001002127824 */ /* 0x000fc400078e00ff */
[C---:B------:R-:W-:Y:S02]  /*1ca40*/  IMAD R19, R2.reuse, 0xf, RZ ;  /* 0x0000000f02137824 */ /* 0x040fe400078e02ff */
[C---:B------:R-:W-:Y:S02]  /*1ca50*/  IMAD R20, R2.reuse, 0xe, RZ ;  /* 0x0000000e02147824 */ /* 0x040fe400078e02ff */
[C---:B------:R-:W-:Y:S02]  /*1ca60*/  IMAD R21, R2.reuse, 0xd, RZ ;  /* 0x0000000d02157824 */ /* 0x040fe400078e02ff */
[C---:B------:R-:W-:Y:S02]  /*1ca70*/  IMAD R22, R2.reuse, 0xc, RZ ;  /* 0x0000000c02167824 */ /* 0x040fe400078e02ff */
[C---:B------:R-:W-:Y:S02]  /*1ca80*/  IMAD R23, R2.reuse, 0xb, RZ ;  /* 0x0000000b02177824 */ /* 0x040fe400078e02ff */
[----:B------:R-:W-:-:S02]  /*1ca90*/  IMAD R24, R2, 0xa, RZ ;  /* 0x0000000a02187824 */ /* 0x000fc400078e02ff */
[C---:B------:R-:W-:Y:S02]  /*1caa0*/  IMAD R25, R2.reuse, 0x9, RZ ;  /* 0x0000000902197824 */ /* 0x040fe400078e02ff */
[C---:B------:R-:W-:Y:S02]  /*1cab0*/  IMAD.SHL.U32 R26, R2.reuse, 0x8, RZ ;  /* 0x00000008021a7824 */ /* 0x040fe400078e00ff */
[C---:B------:R-:W-:Y:S02]  /*1cac0*/  IMAD R27, R2.reuse, 0x7, RZ ;  /* 0x00000007021b7824 */ /* 0x040fe400078e02ff */
[C---:B------:R-:W-:Y:S02]  /*1cad0*/  IMAD R28, R2.reuse, 0x6, RZ ;  /* 0x00000006021c7824 */ /* 0x040fe400078e02ff */
[----:B------:R-:W-:Y:S01]  /*1cae0*/  IMAD R29, R2, 0x5, RZ ;  /* 0x00000005021d7824 */ /* 0x000fe200078e02ff */
[----:B---3--:R-:W-:-:S05]  /*1caf0*/  SHF.R.S32.HI R10, RZ, 0x5, R10 ;  /* 0x00000005ff0a7819 */ /* 0x008fca000001140a */
[----:B------:R4:W-:Y:S02]  /*1cb00*/  STL [R1+0x15ac], R10 ;  /* 0x0015ac0a01007387 */ /* 0x0009e40000100800 */
[----:B----4-:R-:W-:-:S04]  /*1cb10*/  IADD3 R10, P2, R3, R13, RZ ;  /* 0x0000000d030a7210 */ /* 0x010fc80007f5e0ff */
[----:B--2---:R-:W-:Y:S01]  /*1cb20*/  LEA.HI.X.SX32 R3, R3, R0, 0x1, P2 ;  /* 0x0000000003037211 */ /* 0x004fe200010f0eff */
        /* <DEDUP_REMOVED lines=12> */
[----:B------:R0:W-:Y:S04]  /*1cbf0*/  STL [R1+0xc48], R10 ;  /* 0x000c480a01007387 */ /* 0x0001e80000100800 */
[----:B------:R1:W-:Y:S01]  /*1cc00*/  STL [R1+0xc14], R3 ;  /* 0x000c140301007387 */ /* 0x0003e20000100800 */
[----:B0-----:R-:W-:-:S05]  /*1cc10*/  IMAD R10, R2, 0x18, RZ ;  /* 0x00000018020a7824 */ /* 0x001fca00078e02ff */
[----:B-1----:R-:W-:-:S05]  /*1cc20*/  IADD3 R3, P2, R10, R13, RZ ;  /* 0x0000000d0a037210 */ /* 0x002fca0007f5e0ff */
[----:B------:R0:W-:Y:S02]  /*1cc30*/  STL [R1+0xc50], R3 ;  /* 0x000c500301007387 */ /* 0x0001e40000100800 */
[----:B0-----:R-:W-:Y:S02]  /*1cc40*/  LEA.HI.X.SX32 R3, R4, R0, 0x1, P3 ;  /* 0x0000000004037211 */ /* 0x001fe400018f0eff */
[----:B------:R-:W-:-:S03]  /*1cc50*/  IADD3 R4, P3, R11, R13, RZ ;  /* 0x0000000d0b047210 */ /* 0x000fc60007f7e0ff */
[----:B------:R0:W-:Y:S04]  /*1cc60*/  STL [R1+0xc1c], R3 ;  /* 0x000c1c0301007387 */ /* 0x0001e80000100800 */
[----:B------:R1:W-:Y:S01]  /*1cc70*/  STL [R1+0xc58], R4 ;  /* 0x000c580401007387 */ /* 0x0003e20000100800 */
[----:B0-----:R-:W-:Y:S02]  /*1cc80*/  LEA.HI.X.SX32 R3, R5, R0, 0x1, P4 ;  /* 0x0000000005037211 */ /* 0x001fe400020f0eff */
[----:B-1----:R-:W-:-:S03]  /*1cc90*/  IADD3 R4, P4, R12, R13, RZ ;  /* 0x0000000d0c047210 */ /* 0x002fc60007f9e0ff */
[----:B------:R0:W-:Y:S01]  /*1cca0*/  STL [R1+0xc24], R3 ;  /* 0x000c240301007387 */ /* 0x0001e20000100800 */
[----:B------:R-:W-:Y:S01]  /*1ccb0*/  IMAD R13, R2, 0x15, RZ ;  /* 0x00000015020d7824 */ /* 0x000fe200078e02ff */
[-C--:B0-----:R-:W-:Y:S02]  /*1ccc0*/  LEA.HI.X.SX32 R3, R6, R0.reuse, 0x1, P5 ;  /* 0x0000000006037211 */ /* 0x081fe400028f0eff */
[----:B------:R-:W2:Y:S04]  /*1ccd0*/  LDL R6, [R1+0xbc4] ;  /* 0x000bc40001067983 */ /* 0x000ea80000100800 */
[----:B------:R-:W-:Y:S04]  /*1cce0*/  STL [R1+0xc60], R4 ;  /* 0x000c600401007387 */ /* 0x000fe80000100800 */
[----:B------:R0:W-:Y:S02]  /*1ccf0*/  STL [R1+0xc2c], R3 ;  /* 0x000c2c0301007387 */ /* 0x0001e40000100800 */
[----:B0-----:R-:W-:-:S02]  /*1cd00*/  LEA.HI.X.SX32 R3, R7, R0, 0x1, P6 ;  /* 0x0000000007037211 */ /* 0x001fc400030f0eff */
[-C--:B--2---:R-:W-:Y:S02]  /*1cd10*/  IADD3 R4, P5, R13, R6.reuse, RZ ;  /* 0x000000060d047210 */ /* 0x084fe40007fbe0ff */
[----:B------:R-:W-:-:S03]  /*1cd20*/  IADD3 R5, P6, R14, R6, RZ ;  /* 0x000000060e057210 */ /* 0x000fc60007fde0ff */
[----:B------:R0:W-:Y:S04]  /*1cd30*/  STL [R1+0xc68], R4 ;  /* 0x000c680401007387 */ /* 0x0001e80000100800 */
[----:B------:R1:W-:Y:S04]  /*1cd40*/  STL [R1+0xc34], R3 ;  /* 0x000c340301007387 */ /* 0x0003e80000100800 */
[----:B------:R2:W-:Y:S01]  /*1cd50*/  STL [R1+0xc70], R5 ;  /* 0x000c700501007387 */ /* 0x0005e20000100800 */
[----:B0-----:R-:W-:Y:S02]  /*1cd60*/  LEA.HI.X.SX32 R4, R8, R0, 0x1, P0 ;  /* 0x0000000008047211 */ /* 0x001fe400000f0eff */
[----:B-1----:R-:W-:-:S03]  /*1cd70*/  IADD3 R3, P0, R15, R6, RZ ;  /* 0x000000060f037210 */ /* 0x002fc60007f1e0ff */
[----:B------:R0:W-:Y:S01]  /*1cd80*/  STL [R1+0xc3c], R4 ;  /* 0x000c3c0401007387 */ /* 0x0001e20000100800 */
[----:B--2---:R-:W-:-:S03]  /*1cd90*/  LEA.HI.X.SX32 R5, R9, R0, 0x1, P1 ;  /* 0x0000000009057211 */ /* 0x004fc600008f0eff */
[----:B------:R1:W-:Y:S04]  /*1cda0*/  STL [R1+0xc78], R3 ;  /* 0x000c780301007387 */ /* 0x0003e80000100800 */
[----:B------:R2:W-:Y:S01]  /*1cdb0*/  STL [R1+0xc44], R5 ;  /* 0x000c440501007387 */ /* 0x0005e20000100800 */
[----:B0-----:R-:W-:Y:S02]  /*1cdc0*/  IADD3 R4, P1, R16, R6, RZ ;  /* 0x0000000610047210 */ /* 0x001fe40007f3e0ff */
[----:B-1----:R-:W-:-:S03]  /*1cdd0*/  LEA.HI.X.SX32 R3, R10, R0, 0x1, P2 ;  /* 0x000000000a037211 */ /* 0x002fc600010f0eff */
[----:B------:R0:W-:Y:S01]  /*1cde0*/  STL [R1+0xc80], R4 ;  /* 0x000c800401007387 */ /* 0x0001e20000100800 */
[----:B--2---:R-:W-:-:S03]  /*1cdf0*/  IADD3 R5, P2, R17, R6, RZ ;  /* 0x0000000611057210 */ /* 0x004fc60007f5e0ff */
        /* <DEDUP_REMOVED lines=30> */
[----:B------:R1:W-:Y:S01]  /*1cfe0*/  STL [R1+0xcc0], R3 ;  /* 0x000cc00301007387 */ /* 0x0003e20000100800 */
[----:B------:R-:W-:-:S03]  /*1cff0*/  LEA.HI.X.SX32 R8, R24, R0, 0x1, P2 ;  /* 0x0000000018087211 */ /* 0x000fc600010f0eff */
[----:B------:R2:W-:Y:S01]  /*1d000*/  STL [R1+0xc8c], R5 ;  /* 0x000c8c0501007387 */ /* 0x0005e20000100800 */
[----:B0-----:R-:W-:Y:S02]  /*1d010*/  IADD3 R4, P3, R25, R6, RZ ;  /* 0x0000000619047210 */ /* 0x001fe40007f7e0ff */
[----:B-1----:R-:W-:-:S03]  /*1d020*/  LEA.HI.X.SX32 R3, R19, R0, 0x1, P4 ;  /* 0x0000000013037211 */ /* 0x002fc600020f0eff */
[----:B------:R0:W-:Y:S01]  /*1d030*/  STL [R1+0xcc8], R4 ;  /* 0x000cc80401007387 */ /* 0x0001e20000100800 */
[----:B------:R-:W-:Y:S02]  /*1d040*/  LEA.HI.X.SX32 R9, R25, R0, 0x1, P3 ;  /* 0x0000000019097211 */ /* 0x000fe400018f0eff */
[----:B--2---:R-:W-:Y:S01]  /*1d050*/  IADD3 R5, P4, R26, R6, RZ ;  /* 0x000000061a057210 */ /* 0x004fe20007f9e0ff */
        /* <DEDUP_REMOVED lines=11> */
[----:B------:R-:W-:Y:S01]  /*1d110*/  IADD3 R7, P0, R29, R6, RZ ;  /* 0x000000061d077210 */ /* 0x000fe20007f1e0ff */
[C---:B--2---:R-:W-:Y:S02]  /*1d120*/  IMAD.SHL.U32 R5, R2.reuse, 0x4, RZ ;  /* 0x0000000402057824 */ /* 0x044fe400078e00ff */
[----:B------:R1:W-:Y:S04]  /*1d130*/  STL [R1+0xcac], R3 ;  /* 0x000cac0301007387 */ /* 0x0003e80000100800 */
[----:B------:R2:W-:Y:S01]  /*1d140*/  STL [R1+0xce8], R7 ;  /* 0x000ce80701007387 */ /* 0x0005e20000100800 */
[----:B0-----:R-:W-:Y:S01]  /*1d150*/  IMAD R4, R2, 0x3, RZ ;  /* 0x0000000302047824 */ /* 0x001fe200078e02ff */
[----:B-1----:R-:W-:-:S02]  /*1d160*/  LEA.HI.X.SX32 R3, R23, R0, 0x1, P1 ;  /* 0x0000000017037211 */ /* 0x002fc400008f0eff */
[----:B--2---:R-:W-:-:S03]  /*1d170*/  IADD3 R7, P1, R5, R6, RZ ;  /* 0x0000000605077210 */ /* 0x004fc60007f3e0ff */
[----:B------:R0:W-:Y:S01]  /*1d180*/  STL [R1+0xcb4], R3 ;  /* 0x000cb40301007387 */ /* 0x0001e20000100800 */
[----:B------:R-:W-:-:S03]  /*1d190*/  LEA.HI.X.SX32 R5, R5, R0, 0x1, P1 ;  /* 0x0000000005057211 */ /* 0x000fc600008f0eff */
[----:B------:R1:W-:Y:S04]  /*1d1a0*/  STL [R1+0xcf0], R7 ;  /* 0x000cf00701007387 */ /* 0x0003e80000100800 */
[----:B------:R2:W-:Y:S01]  /*1d1b0*/  STL [R1+0xcbc], R8 ;  /* 0x000cbc0801007387 */ /* 0x0005e20000100800 */
[----:B0-----:R-:W-:Y:S01]  /*1d1c0*/  IMAD.SHL.U32 R3, R2, 0x2, RZ ;  /* 0x0000000202037824 */ /* 0x001fe200078e00ff */
[----:B-1----:R-:W-:-:S04]  /*1d1d0*/  IADD3 R7, P2, R4, R6, RZ ;  /* 0x0000000604077210 */ /* 0x002fc80007f5e0ff */
[C---:B--2---:R-:W-:Y:S01]  /*1d1e0*/  IADD3 R8, P3, R3.reuse, R6, RZ ;  /* 0x0000000603087210 */ /* 0x044fe20007f7e0ff */
[----:B------:R0:W-:Y:S01]  /*1d1f0*/  STL [R1+0xcf8], R7 ;  /* 0x000cf80701007387 */ /* 0x0001e20000100800 */
[-C--:B------:R-:W-:Y:S02]  /*1d200*/  LEA.HI.X.SX32 R4, R4, R0.reuse, 0x1, P2 ;  /* 0x0000000004047211 */ /* 0x080fe400010f0eff */
[-C--:B------:R-:W-:Y:S01]  /*1d210*/  LEA.HI.X.SX32 R3, R3, R0.reuse, 0x1, P3 ;  /* 0x0000000003037211 */ /* 0x080fe200018f0eff */
[----:B------:R-:W-:Y:S04]  /*1d220*/  STL [R1+0xcc4], R9 ;  /* 0x000cc40901007387 */ /* 0x000fe80000100800 */
[----:B------:R1:W-:Y:S01]  /*1d230*/  STL [R1+0xd00], R8 ;  /* 0x000d000801007387 */ /* 0x0003e20000100800 */
[----:B0-----:R-:W-:-:S02]  /*1d240*/  LEA.HI.X.SX32 R7, R26, R0, 0x1, P4 ;  /* 0x000000001a077211 */ /* 0x001fc400020f0eff */
[----:B------:R-:W-:-:S03]  /*1d250*/  IADD3 R6, P4, R6, R2, RZ ;  /* 0x0000000206067210 */ /* 0x000fc60007f9e0ff */
[----:B------:R0:W-:Y:S01]  /*1d260*/  STL [R1+0xccc], R7 ;  /* 0x000ccc0701007387 */ /* 0x0001e20000100800 */
[-C--:B------:R-:W-:Y:S02]  /*1d270*/  LEA.HI.X.SX32 R2, R2, R0.reuse, 0x1, P4 ;  /* 0x0000000002027211 */ /* 0x080fe400020f0eff */
[-C--:B-1----:R-:W-:Y:S01]  /*1d280*/  LEA.HI.X.SX32 R8, R27, R0.reuse, 0x1, P5 ;  /* 0x000000001b087211 */ /* 0x082fe200028f0eff */
[----:B------:R1:W-:Y:S04]  /*1d290*/  STL [R1+0xd08], R6 ;  /* 0x000d080601007387 */ /* 0x0003e80000100800 */
[----:B------:R-:W-:Y:S01]  /*1d2a0*/  STL [R1+0xcd4], R8 ;  /* 0x000cd40801007387 */ /* 0x000fe20000100800 */
[-C--:B0-----:R-:W-:Y:S02]  /*1d2b0*/  LEA.HI.X.SX32 R7, R28, R0.reuse, 0x1, P6 ;  /* 0x000000001c077211 */ /* 0x081fe400030f0eff */
[----:B-1----:R-:W-:-:S03]  /*1d2c0*/  LEA.HI.X.SX32 R6, R29, R0, 0x1, P0 ;  /* 0x000000001d067211 */ /* 0x002fc600000f0eff */
[----:B------:R-:W-:Y:S04]  /*1d2d0*/  STL [R1+0xcdc], R7 ;  /* 0x000cdc0701007387 */ /* 0x000fe80000100800 */
[----:B------:R-:W-:Y:S04]  /*1d2e0*/  STL [R1+0xce4], R6 ;  /* 0x000ce40601007387 */ /* 0x000fe80000100800 */
[----:B------:R-:W-:Y:S04]  /*1d2f0*/  STL [R1+0xcec], R5 ;  /* 0x000cec0501007387 */ /* 0x000fe80000100800 */
[----:B------:R-:W-:Y:S04]  /*1d300*/  STL [R1+0xcf4], R4 ;  /* 0x000cf40401007387 */ /* 0x000fe80000100800 */
[----:B------:R0:W5:Y:S04]  /*1d310*/  LDL.LU R0, [R1+0x15d8] ;  /* 0x0015d80001007983 */ /* 0x0001680000300800 */
[----:B------:R1:W-:Y:S04]  /*1d320*/  STL [R1+0xcfc], R3 ;  /* 0x000cfc0301007387 */ /* 0x0003e80000100800 */
[----:B------:R-:W-:Y:S04]  /*1d330*/  STL [R1+0x364], RZ ;  /* 0x000364ff01007387 */ /* 0x000fe80000100800 */
        /* <DEDUP_REMOVED lines=27> */
[----:B-1----:R-:W3:Y:S04]  /*1d4f0*/  LDL R3, [R1+0xb8] ;  /* 0x0000b80001037983 */ /* 0x002ee80000100800 */
        /* <DEDUP_REMOVED lines=32> */
[----:B---3--:R-:W-:-:S02]  /*1d700*/  LOP3.LUT R5, R3, 0x10, RZ, 0x3c, !PT ;  /* 0x0000001003057812 */ /* 0x008fc400078e3cff */
[C---:B------:R-:W-:Y:S02]  /*1d710*/  LOP3.LUT R4, R3.reuse, 0x20, RZ, 0x3c, !PT ;  /* 0x0000002003047812 */ /* 0x040fe400078e3cff */
[----:B0-2---:R-:W-:-:S07]  /*1d720*/  LOP3.LUT R2, R3, 0x30, RZ, 0x3c, !PT ;  /* 0x0000003003027812 */ /* 0x005fce00078e3cff */
.L_x_1:
[----:B------:R0:W-:Y:S01]  /*1d730*/  STL [R1+0x2a8c], R11 ;  /* 0x002a8c0b01007387 */ /* 0x0001e20000100800 */
[----:B-1----:R-:W1:Y:S03]  /*1d740*/  LDC R2, c[0x0][0x230] ;  /* 0x00008c00ff027b82 */ /* 0x002e660000000800 */
[----:B------:R-:W2:Y:S04]  /*1d750*/  LDL R5, [R1+0xbc0] ;  /* 0x000bc00001057983 */ /* 0x000ea80000100800 */
[----:B------:R-:W2:Y:S04]  /*1d760*/  LDL R4, [R1+0xbc4] ;  /* 0x000bc40001047983 */ /* 0x000ea80000100800 */
[----:B0-----:R-:W1:Y:S04]  /*1d770*/  LDL R11, [R1+0xbe8] ;  /* 0x000be800010b7983 */ /* 0x001e680000100800 */
[----:B------:R0:W-:Y:S02]  /*1d780*/  STL [R1+0x2a88], R10 ;  /* 0x002a880a01007387 */ /* 0x0001e40000100800 */
[----:B0-----:R-:W-:Y:S01]  /*1d790*/  PRMT R10, RZ, 0x7610, R10 ;  /* 0x00007610ff0a7816 */ /* 0x001fe2000000000a */
[----:B-1----:R-:W-:-:S05]  /*1d7a0*/  IMAD R2, R11, -0x20, R2 ;  /* 0xffffffe00b027824 */ /* 0x002fca00078e0202 */
[----:B------:R-:W-:-:S13]  /*1d7b0*/  ISETP.GT.AND P0, PT, R2, RZ, PT ;  /* 0x000000ff0200720c */ /* 0x000fda0003f04270 */
[----:B--2---:R-:W2:Y:S04]  /*1d7c0*/  @P0 LDG.E.U8 R10, desc[UR32][R4.64] ;  /* 0x00000020040a0981 */ /* 0x004ea8000c1e1100 */
[----:B------:R-:W-:Y:S04]  /*1d7d0*/  STL [R1+0x2a84], R9 ;  /* 0x002a840901007387 */ /* 0x000fe80000100800 */
[----:B------:R-:W-:Y:S04]  /*1d7e0*/  STL [R1+0x2a80], R8 ;  /* 0x002a800801007387 */ /* 0x000fe80000100800 */
[----:B------:R-:W-:Y:S04]  /*1d7f0*/  STL [R1+0x2a7c], R7 ;  /* 0x002a7c0701007387 */ /* 0x000fe80000100800 */
[----:B------:R-:W-:Y:S04]  /*1d800*/  STL [R1+0x2a78], R6 ;  /* 0x002a780601007387 */ /* 0x000fe80000100800 */
[----:B------:R-:W-:Y:S04]  /*1d810*/  STL [R1+0x2a74], R3 ;  /* 0x002a740301007387 */ /* 0x000fe80000100800 */
[----:B-----5:R-:W-:Y:S04]  /*1d820*/  STL [R1+0x15d8], R0 ;  /* 0x0015d80001007387 */ /* 0x020fe80000100800 */
[----:B------:R-:W3:Y:S04]  /*1d830*/  LDL.LU R11, [R1+0x2a8c] ;  /* 0x002a8c00010b7983 */ /* 0x000ee80000300800 */
[----:B--2---:R0:W-:Y:S04]  /*1d840*/  STL [R1+0x18], R10 ;  /* 0x0000180a01007387 */ /* 0x0041e80000100800 */
[----:B0-----:R-:W2:Y:S04]  /*1d850*/  LDL.LU R10, [R1+0x2a88] ;  /* 0x002a8800010a7983 */ /* 0x001ea80000300800 */
[----:B------:R-:W4:Y:S04]  /*1d860*/  LDL R4, [R1+0xd04] ;  /* 0x000d040001047983 */ /* 0x000f280000100800 */
[----:B------:R-:W4:Y:S01]  /*1d870*/  LDL R5, [R1+0xd08] ;  /* 0x000d080001057983 */ /* 0x000f220000100800 */
[----:B------:R-:W-:-:S02]  /*1d880*/  ISETP.GT.AND P1, PT, R2, 0x1, PT ;  /* 0x000000010200780c */ /* 0x000fc40003f24270 */
[----:B------:R-:W-:-:S11]  /*1d890*/  PRMT R9, RZ, 0x7610, R9 ;  /* 0x00007610ff097816 */ /* 0x000fd60000000009 */
[----:B----4-:R-:W-:-:S04]  /*1d8a0*/  @P1 LOP3.LUT R5, R5, R4, RZ, 0x3c, !PT ;  /* 0x0000000405051212 */ /* 0x010fc800078e3cff */
[----:B------:R-:W-:-:S04]  /*1d8b0*/  @P1 LOP3.LUT R4, R5, R4, RZ, 0x3c, !PT ;  /* 0x0000000405041212 */ /* 0x000fc800078e3cff */
[----:B------:R-:W-:-:S05]  /*1d8c0*/  @P1 LOP3.LUT R5, R5, R4, RZ, 0x3c, !PT ;  /* 0x0000000405051212 */ /* 0x000fca00078e3cff */
[----:B------:R-:W4:Y:S01]  /*1d8d0*/  @P1 LDG.E.U8 R9, desc[UR32][R4.64] ;  /* 0x0000002004091981 */ /* 0x000f22000c1e1100 */
[----:B------:R-:W-:-:S03]  /*1d8e0*/  ISETP.GT.AND P2, PT, R2, 0x2, PT ;  /* 0x000000020200780c */ /* 0x000fc60003f44270 */
[----:B----4-:R0:W-:Y:S04]  /*1d8f0*/  STL [R1+0x14], R9 ;  /* 0x0000140901007387 */ /* 0x0101e80000100800 */
[----:B0-----:R-:W4:Y:S04]  /*1d900*/  LDL.LU R9, [R1+0x2a84] ;  /* 0x002a840001097983 */ /* 0x001f280000300800 */
[----:B------:R-:W3:Y:S04]  /*1d910*/  LDL R4, [R1+0xcfc] ;  /* 0x000cfc0001047983 */ /* 0x000ee80000100800 */
[----:B------:R-:W3:Y:S01]  /*1d920*/  LDL R5, [R1+0xd00] ;  /* 0x000d000001057983 */ /* 0x000ee20000100800 */
[----:B------:R-:W-:-:S02]  /*1d930*/  PRMT R8, RZ, 0x7610, R8 ;  /* 0x00007610ff087816 */ /* 0x000fc40000000008 */
[----:B---3--:R-:W-:-:S04]  /*1d940*/  @P2 LOP3.LUT R5, R5, R4, RZ, 0x3c, !PT ;  /* 0x0000000405052212 */ /* 0x008fc800078e3cff */
[----:B------:R-:W-:-:S04]  /*1d950*/  @P2 LOP3.LUT R4, R5, R4, RZ, 0x3c, !PT ;  /* 0x0000000405042212 */ /* 0x000fc800078e3cff */
[----:B------:R-:W-:-:S05]  /*1d960*/  @P2 LOP3.LUT R5, R5, R4, RZ, 0x3c, !PT ;  /* 0x0000000405052212 */ /* 0x000fca00078e3cff */
[----:B------:R-:W3:Y:S01]  /*1d970*/  @P2 LDG.E.U8 R8, desc[UR32][R4.64] ;  /* 0x0000002004082981 */ /* 0x000ee2000c1e1100 */
[----:B------:R-:W-:-:S03]  /*1d980*/  ISETP.GT.AND P3, PT, R2, 0x3, PT ;  /* 0x000000030200780c */ /* 0x000fc60003f64270 */
[----:B---3--:R0:W-:Y:S04]  /*1d990*/  STL [R1+0x10], R8 ;  /* 0x0000100801007387 */ /* 0x0081e80000100800 */
[----:B0-----:R-:W3:Y:S04]  /*1d9a0*/  LDL.LU R8, [R1+0x2a80] ;  /* 0x002a800001087983 */ /* 0x001ee80000300800 */
[----:B------:R-:W2:Y:S04]  /*1d9b0*/  LDL R4, [R1+0xcf4] ;  /* 0x000cf40001047983 */ /* 0x000ea80000100800 */
[----:B------:R-:W2:Y:S01]  /*1d9c0*/  LDL R5, [R1+0xcf8] ;  /* 0x000cf80001057983 */ /* 0x000ea20000100800 */
[----:B------:R-:W-:-:S02]  /*1d9d0*/  PRMT R7, RZ, 0x7610, R7 ;  /* 0x00007610ff077816 */ /* 0x000fc40000000007 */
[----:B--2---:R-:W-:-:S04]  /*1d9e0*/  @P3 LOP3.LUT R5, R5, R4, RZ, 0x3c, !PT ;  /* 0x0000000405053212 */ /* 0x004fc800078e3cff */
[----:B------:R-:W-:-:S04]  /*1d9f0*/  @P3 LOP3.LUT R4, R5, R4, RZ, 0x3c, !PT ;  /* 0x0000000405043212 */ /* 0x000fc800078e3cff */
[----:B------:R-:W-:-:S05]  /*1da00*/  @P3 LOP3.LUT R5, R5, R4, RZ, 0x3c, !PT ;  /* 0x0000000405053212 */ /* 0x000fca00078e3cff */
[----:B------:R-:W2:Y:S01]  /*1da10*/  @P3 LDG.E.U8 R7, desc[UR32][R4.64] ;  /* 0x0000002004073981 */ /* 0x000ea2000c1e1100 */
[----:B------:R-:W-:-:S03]  /*1da20*/  ISETP.GT.AND P0, PT, R2, 0x4, PT ;  /* 0x000000040200780c */ /* 0x000fc60003f04270 */
[----:B--2---:R0:W-:Y:S04]  /*1da30*/  STL [R1+0xc], R7 ;  /* 0x00000c0701007387 */ /* 0x0041e80000100800 */
[----:B0-----:R-:W2:Y:S04]  /*1da40*/  LDL.LU R7, [R1+0x2a7c] ;  /* 0x002a7c0001077983 */ /* 0x001ea80000300800 */
[----:B------:R-:W4:Y:S04]  /*1da50*/  LDL R4, [R1+0xcec] ;  /* 0x000cec0001047983 */ /* 0x000f280000100800 */
[----:B------:R-:W4:Y:S01]  /*1da60*/  LDL R5, [R1+0xcf0] ;  /* 0x000cf00001057983 */ /* 0x000f220000100800 */
[----:B------:R-:W-:-:S02]  /*1da70*/  PRMT R6, RZ, 0x7610, R6 ;  /* 0x00007610ff067816 */ /* 0x000fc40000000006 */
        /* <DEDUP_REMOVED lines=23> */
[----:B------:R-:W2:Y:S04]  /*1dbf0*/  @P2 LDG.E.U8 R0, desc[UR32][R4.64] ;  /* 0x0000002004002981 */ /* 0x000ea8000c1e1100 */
[----:B------:R-:W4:Y:S04]  /*1dc00*/  LDL R4, [R1+0xcd4] ;  /* 0x000cd40001047983 */ /* 0x000f280000100800 */
[----:B------:R-:W4:Y:S01]  /*1dc10*/  LDL R5, [R1+0xcd8] ;  /* 0x000cd80001057983 */ /* 0x000f220000100800 */
[C---:B------:R-:W-:Y:S02]  /*1dc20*/  ISETP.GT.AND P3, PT, R2.reuse, 0x7, PT ;  /* 0x000000070200780c */ /* 0x040fe40003f64270 */
[----:B------:R-:W-:Y:S01]  /*1dc30*/  PRMT R29, RZ, 0x7610, R29 ;  /* 0x00007610ff1d7816 */ /* 0x000fe2000000001d */
[----:B--2---:R0:W-:Y:S01]  /*1dc40*/  STL [R1+0x2a60], R0 ;  /* 0x002a600001007387 */ /* 0x0041e20000100800 */
[----:B------:R-:W-:-:S02]  /*1dc50*/  ISETP.GT.AND P0, PT, R2, 0x8, PT ;  /* 0x000000080200780c */ /* 0x000fc40003f04270 */
[----:B------:R-:W-:Y:S01]  /*1dc60*/  PRMT R28, RZ, 0x7610, R28 ;  /* 0x00007610ff1c7816 */ /* 0x000fe2000000001c */
[----:B0-----:R-:W2:Y:S06]  /*1dc70*/  LDL R0, [R1+0xcc0] ;  /* 0x000cc00001007983 */ /* 0x001eac0000100800 */
[----:B----4-:R-:W-:-:S04]  /*1dc80*/  @P3 LOP3.LUT R5, R5, R4, RZ, 0x3c, !PT ;  /* 0x0000000405053212 */ /* 0x010fc800078e3cff */
[----:B------:R-:W-:-:S04]  /*1dc90*/  @P3 LOP3.LUT R4, R5, R4, RZ, 0x3c, !PT ;  /* 0x0000000405043212 */ /* 0x000fc800078e3cff */
[----:B------:R-:W-:-:S05]  /*1dca0*/  @P3 LOP3.LUT R5, R5, R4, RZ, 0x3c, !PT ;  /* 0x0000000405053212 */ /* 0x000fca00078e3cff */
[----:B------:R-:W4:Y:S04]  /*1dcb0*/  @P3 LDG.E.U8 R29, desc[UR32][R4.64] ;  /* 0x00000020041d3981 */ /* 0x000f28000c1e1100 */
[----:B------:R-:W3:Y:S04]  /*1dcc0*/  LDL R4, [R1+0xccc] ;  /* 0x000ccc0001047983 */ /* 0x000ee80000100800 */
[----:B------:R-:W3:Y:S04]  /*1dcd0*/  LDL R5, [R1+0xcd0] ;  /* 0x000cd00001057983 */ /* 0x000ee80000100800 */
[----:B----4-:R0:W-:Y:S01]  /*1dce0*/  STL [R1+0x2a64], R29 ;  /* 0x002a641d01007387 */ /* 0x0101e20000100800 */
[----:B------:R-:W-:-:S02]  /*1dcf0*/  ISETP.GT.AND P1, PT, R2, 0x9, PT ;  /* 0x000000090200780c */ /* 0x000fc40003f24270 */
[----:B------:R-:W-:Y:S01]  /*1dd00*/  PRMT R27, RZ, 0x7610, R27 ;  /* 0x00007610ff1b7816 */ /* 0x000fe2000000001b */
[----:B0-----:R-:W4:Y:S01]  /*1dd10*/  LDL R29, [R1+0xcbc] ;  /* 0x000cbc00011d7983 */ /* 0x001f220000100800 */
[----:B---3--:R-:W-:-:S04]  /*1dd20*/  @P0 LOP3.LUT R5, R5, R4, RZ, 0x3c, !PT ;  /* 0x0000000405050212 */ /* 0x008fc800078e3cff */
[----:B------:R-:W-:-:S04]  /*1dd30*/  @P0 LOP3.LUT R4, R5, R4, RZ, 0x3c, !PT ;  /* 0x0000000405040212 */ /* 0x000fc800078e3cff */
[----:B------:R-:W-:-:S05]  /*1dd40*/  @P0 LOP3.LUT R5, R5, R4, RZ, 0x3c, !PT ;  /* 0x0000000405050212 */ /* 0x000fca00078e3cff */
[----:B------:R0:W3:Y:S04]  /*1dd50*/  @P0 LDG.E.U8 R28, desc[UR32][R4.64] ;  /* 0x00000020041c0981 */ /* 0x0000e8000c1e1100 */
[----:B------:R-:W0:Y:S04]  /*1dd60*/  LDL R4, [R1+0xcc4] ;  /* 0x000cc40001047983 */ /* 0x000e280000100800 */
[----:B------:R-:W0:Y:S01]  /*1dd70*/  LDL R5, [R1+0xcc8] ;  /* 0x000cc80001057983 */ /* 0x000e220000100800 */
[----:B------:R-:W-:Y:S02]  /*1dd80*/  ISETP.GT.AND P2, PT, R2, 0xa, PT ;  /* 0x0000000a0200780c */ /* 0x000fe40003f44270 */
[----:B0-----:R-:W-:-:S04]  /*1dd90*/  @P1 LOP3.LUT R5, R5, R4, RZ, 0x3c, !PT ;  /* 0x0000000405051212 */ /* 0x001fc800078e3cff */
[----:B------:R-:W-:-:S04]  /*1dda0*/  @P1 LOP3.LUT R4, R5, R4, RZ, 0x3c, !PT ;  /* 0x0000000405041212 */ /* 0x000fc800078e3cff */
[----:B------:R-:W-:-:S05]  /*1ddb0*/  @P1 LOP3.LUT R5, R5, R4, RZ, 0x3c, !PT ;  /* 0x0000000405051212 */ /* 0x000fca00078e3cff */
[----:B------:R2:W4:Y:S01]  /*1ddc0*/  @P1 LDG.E.U8 R27, desc[UR32][R4.64] ;  /* 0x00000020041b1981 */ /* 0x000522000c1e1100 */
[----:B------:R-:W-:-:S03]  /*1ddd0*/  PRMT R26, RZ, 0x7610, R26 ;  /* 0x00007610ff1a7816 */ /* 0x000fc6000000001a */
[----:B---3--:R0:W-:Y:S01]  /*1dde0*/  STL [R1+0x2a68], R28 ;  /* 0x002a681c01007387 */ /* 0x0081e20000100800 */
[----:B--2---:R-:W-:Y:S02]  /*1ddf0*/  @P2 IMAD.MOV.U32 R4, RZ, RZ, R0 ;  /* 0x000000ffff042224 */ /* 0x004fe400078e0000 */
[----:B----4-:R-:W-:-:S05]  /*1de00*/  @P2 IMAD.MOV.U32 R5, RZ, RZ, R29 ;  /* 0x000000ffff052224 */ /* 0x010fca00078e001d */
[----:B------:R-:W2:Y:S04]  /*1de10*/  @P2 LDG.E.U8 R26, desc[UR32][R4.64] ;  /* 0x00000020041a2981 */ /* 0x000ea8000c1e1100 */
[----:B------:R1:W-:Y:S04]  /*1de20*/  STL [R1+0x2a6c], R27 ;  /* 0x002a6c1b01007387 */ /* 0x0003e80000100800 */
[----:B------:R-:W3:Y:S04]  /*1de30*/  LDL R4, [R1+0xcb4] ;  /* 0x000cb40001047983 */ /* 0x000ee80000100800 */
[----:B------:R-:W3:Y:S01]  /*1de40*/  LDL R5, [R1+0xcb8] ;  /* 0x000cb80001057983 */ /* 0x000ee20000100800 */
[----:B------:R-:W-:-:S02]  /*1de50*/  ISETP.GT.AND P3, PT, R2, 0xb, PT ;  /* 0x0000000b0200780c */ /* 0x000fc40003f64270 */
[----:B------:R-:W-:Y:S01]  /*1de60*/  PRMT R25, RZ, 0x7610, R25 ;  /* 0x00007610ff197816 */ /* 0x000fe20000000019 */
[----:B------:R-:W4:Y:S04]  /*1de70*/  LDL R29, [R1+0xca4] ;  /* 0x000ca400011d7983 */ /* 0x000f280000100800 */
[----:B------:R-:W4:Y:S04]  /*1de80*/  LDL R0, [R1+0xca8] ;  /* 0x000ca80001007983 */ /* 0x000f280000100800 */
[----:B0-----:R-:W4:Y:S04]  /*1de90*/  LDL R28, [R1+0xc9c] ;  /* 0x000c9c00011c7983 */ /* 0x001f280000100800 */
[----:B-1----:R-:W4:Y:S04]  /*1dea0*/  LDL R27, [R1+0xca0] ;  /* 0x000ca000011b7983 */ /* 0x002f280000100800 */
[----:B--2---:R0:W-:Y:S04]  /*1deb0*/  STL [R1+0x2a70], R26 ;  /* 0x002a701a01007387 */ /* 0x0041e80000100800 */
[----:B0-----:R-:W2:Y:S01]  /*1dec0*/  LDL R26, [R1+0xcb0] ;  /* 0x000cb000011a7983 */ /* 0x001ea20000100800 */
[----:B---3--:R-:W-:-:S04]  /*1ded0*/  @P3 LOP3.LUT R5, R5, R4, RZ, 0x3c, !PT ;  /* 0x0000000405053212 */ /* 0x008fc800078e3cff */
[----:B------:R-:W-:-:S04]  /*1dee0*/  @P3 LOP3.LUT R4, R5, R4, RZ, 0x3c, !PT ;  /* 0x0000000405043212 */ /* 0x000fc800078e3cff */
[----:B------:R-:W-:-:S05]  /*1def0*/  @P3 LOP3.LUT R5, R5, R4, RZ, 0x3c, !PT ;  /* 0x0000000405053212 */ /* 0x000fca00078e3cff */
[----:B------:R2:W3:Y:S04]  /*1df00*/  @P3 LDG.E.U8 R25, desc[UR32][R4.64] ;  /* 0x0000002004193981 */ /* 0x0004e8000c1e1100 */
[----:B------:R-:W4:Y:S01]  /*1df10*/  LDL R5, [R1+0xcac] ;  /* 0x000cac0001057983 */ /* 0x000f220000100800 */
[C---:B------:R-:W-:Y:S02]  /*1df20*/  ISETP.GT.AND P0, PT, R2.reuse, 0xc, PT ;  /* 0x0000000c0200780c */ /* 0x040fe40003f04270 */
[C---:B------:R-:W-:Y:S02]  /*1df30*/  ISETP.GT.AND P1, PT, R2.reuse, 0xd, PT ;  /* 0x0000000d0200780c */ /* 0x040fe40003f24270 */
[----:B------:R-:W-:Y:S02]  /*1df40*/  PRMT R24, RZ, 0x7610, R24 ;  /* 0x00007610ff187816 */ /* 0x000fe40000000018 */
[----:B------:R-:W-:-:S02]  /*1df50*/  ISETP.GT.AND P2, PT, R2, 0xe, PT ;  /* 0x0000000e0200780c */ /* 0x000fc40003f44270 */
[----:B------:R-:W-:-:S05]  /*1df60*/  PRMT R23, RZ, 0x7610, R23 ;  /* 0x00007610ff177816 */ /* 0x000fca0000000017 */
[----:B--2---:R-:W-:Y:S01]  /*1df70*/  @P0 IMAD.MOV.U32 R4, RZ, RZ, R26 ;  /* 0x000000ffff040224 */ /* 0x004fe200078e001a */
[----:B------:R-:W-:Y:S01]  /*1df80*/  PRMT R22, RZ, 0x7610, R22 ;  /* 0x00007610ff167816 */ /* 0x000fe20000000016 */
[----:B------:R-:W2:Y:S04]  /*1df90*/  LDL R26, [R1+0xc98] ;  /* 0x000c9800011a7983 */ /* 0x000ea80000100800 */
[----:B----4-:R0:W4:Y:S02]  /*1dfa0*/  @P0 LDG.E.U8 R24, desc[UR32][R4.64] ;  /* 0x0000002004180981 */ /* 0x010124000c1e1100 */
[----:B0-----:R-:W-:Y:S02]  /*1dfb0*/  @P1 IMAD.MOV.U32 R4, RZ, RZ, R0 ;  /* 0x000000ffff041224 */ /* 0x001fe400078e0000 */
[----:B------:R-:W-:-:S05]  /*1dfc0*/  @P1 IMAD.MOV.U32 R5, RZ, RZ, R29 ;  /* 0x000000ffff051224 */ /* 0x000fca00078e001d */
[----:B------:R0:W3:Y:S02]  /*1dfd0*/  @P1 LDG.E.U8 R23, desc[UR32][R4.64] ;  /* 0x0000002004171981 */ /* 0x0000e4000c1e1100 */
[----:B0-----:R-:W-:Y:S02]  /*1dfe0*/  @P2 IMAD.MOV.U32 R4, RZ, RZ, R27 ;  /* 0x000000ffff042224 */ /* 0x001fe400078e001b */
[----:B------:R-:W-:-:S05]  /*1dff0*/  @P2 IMAD.MOV.U32 R5, RZ, RZ, R28 ;  /* 0x000000ffff052224 */ /* 0x000fca00078e001c */
[----:B------:R-:W2:Y:S04]  /*1e000*/  @P2 LDG.E.U8 R22, desc[UR32][R4.64] ;  /* 0x0000002004162981 */ /* 0x000ea8000c1e1100 */
[----:B----4-:R0:W-:Y:S04]  /*1e010*/  STL [R1+0x2a5c], R24 ;  /* 0x002a5c1801007387 */ /* 0x0101e80000100800 */
[----:B------:R-:W4:Y:S04]  /*1e020*/  LDL R0, [R1+0xc90] ;  /* 0x000c900001007983 */ /* 0x000f280000100800 */
[----:B------:R-:W3:Y:S04]  /*1e030*/  LDL R29, [R1+0xc88] ;  /* 0x000c8800011d7983 */ /* 0x000ee80000100800 */
[----:B0-----:R-:W4:Y:S04]  /*1e040*/  LDL R24, [R1+0xc94] ;  /* 0x000c940001187983 */ /* 0x001f280000100800 */
[----:B------:R-:W3:Y:S04]  /*1e050*/  LDL R28, [R1+0xc7c] ;  /* 0x000c7c00011c7983 */ /* 0x000ee80000100800 */
[----:B------:R-:W3:Y:S04]  /*1e060*/  LDL R27, [R1+0xc80] ;  /* 0x000c8000011b7983 */ /* 0x000ee80000100800 */
[----:B--2---:R0:W-:Y:S04]  /*1e070*/  STL [R1+0x2a58], R22 ;  /* 0x002a581601007387 */ /* 0x0041e80000100800 */
[----:B0-----:R-:W2:Y:S01]  /*1e080*/  LDL R22, [R1+0xc8c] ;  /* 0x000c8c0001167983 */ /* 0x001ea20000100800 */
[----:B------:R-:W-:-:S02]  /*1e090*/  ISETP.GT.AND P3, PT, R2, 0xf, PT ;  /* 0x0000000f0200780c */ /* 0x000fc40003f64270 */
[----:B------:R-:W-:Y:S02]  /*1e0a0*/  ISETP.GT.AND P0, PT, R2, 0x10, PT ;  /* 0x000000100200780c */ /* 0x000fe40003f04270 */
[----:B------:R-:W-:Y:S02]  /*1e0b0*/  PRMT R21, RZ, 0x7610, R21 ;  /* 0x00007610ff157816 */ /* 0x000fe40000000015 */
[----:B------:R-:W-:-:S07]  /*1e0c0*/  PRMT R20, RZ, 0x7610, R20 ;  /* 0x00007610ff147816 */ /* 0x000fce0000000014 */
[----:B------:R-:W-:Y:S02]  /*1e0d0*/  @P3 IMAD.MOV.U32 R4, RZ, RZ, R26 ;  /* 0x000000ffff043224 */ /* 0x000fe400078e001a */
[----:B------:R-:W3:Y:S01]  /*1e0e0*/  LDL R26, [R1+0xc74] ;  /* 0x000c7400011a7983 */ /* 0x000ee20000100800 */
[----:B----4-:R-:W-:-:S03]  /*1e0f0*/  @P3 IMAD.MOV.U32 R5, RZ, RZ, R24 ;  /* 0x000000ffff053224 */ /* 0x010fc600078e0018 */
[----:B------:R-:W4:Y:S04]  /*1e100*/  LDL R24, [R1+0xc78] ;  /* 0x000c780001187983 */ /* 0x000f280000100800 */
[----:B------:R0:W4:Y:S02]  /*1e110*/  @P3 LDG.E.U8 R21, desc[UR32][R4.64] ;  /* 0x0000002004153981 */ /* 0x000124000c1e1100 */
[----:B0-----:R-:W-:Y:S02]  /*1e120*/  @P0 IMAD.MOV.U32 R4, RZ, RZ, R0 ;  /* 0x000000ffff040224 */ /* 0x001fe400078e0000 */
[----:B------:R-:W4:Y:S01]  /*1e130*/  LDL R0, [R1+0xc70] ;  /* 0x000c700001007983 */ /* 0x000f220000100800 */
[----:B--2---:R-:W-:-:S03]  /*1e140*/  @P0 IMAD.MOV.U32 R5, RZ, RZ, R22 ;  /* 0x000000ffff050224 */ /* 0x004fc600078e0016 */
[----:B------:R-:W2:Y:S04]  /*1e150*/  LDL R22, [R1+0xc6c] ;  /* 0x000c6c0001167983 */ /* 0x000ea80000100800 */
[----:B------:R3:W2:Y:S04]  /*1e160*/  @P0 LDG.E.U8 R20, desc[UR32][R4.64] ;  /* 0x0000002004140981 */ /* 0x0006a8000c1e1100 */
[----:B------:R-:W4:Y:S01]  /*1e170*/  LDL R5, [R1+0xc84] ;  /* 0x000c840001057983 */ /* 0x000f220000100800 */
[C---:B------:R-:W-:Y:S02]  /*1e180*/  ISETP.GT.AND P1, PT, R2.reuse, 0x11, PT ;  /* 0x000000110200780c */ /* 0x040fe40003f24270 */
[----:B------:R-:W-:-:S02]  /*1e190*/  ISETP.GT.AND P2, PT, R2, 0x12, PT ;  /* 0x000000120200780c */ /* 0x000fc40003f44270 */
[----:B------:R-:W-:Y:S02]  /*1e1a0*/  PRMT R19, RZ, 0x7610, R19 ;  /* 0x00007610ff137816 */ /* 0x000fe40000000013 */
[----:B------:R-:W-:Y:S02]  /*1e1b0*/  ISETP.GT.AND P3, PT, R2, 0x13, PT ;  /* 0x000000130200780c */ /* 0x000fe40003f64270 */
[----:B------:R-:W-:-:S05]  /*1e1c0*/  PRMT R18, RZ, 0x7610, R18 ;  /* 0x00007610ff127816 */ /* 0x000fca0000000012 */
[----:B---3--:R-:W-:Y:S01]  /*1e1d0*/  @P1 IMAD.MOV.U32 R4, RZ, RZ, R29 ;  /* 0x000000ffff041224 */ /* 0x008fe200078e001d */
[C---:B------:R-:W-:Y:S01]  /*1e1e0*/  ISETP.GT.AND P0, PT, R2.reuse, 0x14, PT ;  /* 0x000000140200780c */ /* 0x040fe20003f04270 */
[----:B------:R-:W3:Y:S01]  /*1e1f0*/  LDL R29, [R1+0xc60] ;  /* 0x000c6000011d7983 */ /* 0x000ee20000100800 */
[----:B------:R-:W-:Y:S02]  /*1e200*/  PRMT R17, RZ, 0x7610, R17 ;  /* 0x00007610ff117816 */ /* 0x000fe40000000011 */
[----:B------:R-:W-:Y:S01]  /*1e210*/  PRMT R16, RZ, 0x7610, R16 ;  /* 0x00007610ff107816 */ /* 0x000fe20000000010 */
[----:B----4-:R0:W4:Y:S02]  /*1e220*/  @P1 LDG.E.U8 R19, desc[UR32][R4.64] ;  /* 0x0000002004131981 */ /* 0x010124000c1e1100 */
[----:B0-----:R-:W-:Y:S02]  /*1e230*/  @P2 IMAD.MOV.U32 R4, RZ, RZ, R27 ;  /* 0x000000ffff042224 */ /* 0x001fe400078e001b */
[----:B------:R-:W-:Y:S01]  /*1e240*/  @P2 IMAD.MOV.U32 R5, RZ, RZ, R28 ;  /* 0x000000ffff052224 */ /* 0x000fe200078e001c */
[----:B------:R-:W-:Y:S01]  /*1e250*/  ISETP.GT.AND P1, PT, R2, 0x15, PT ;  /* 0x000000150200780c */ /* 0x000fe20003f24270 */
[----:B------:R-:W4:Y:S04]  /*1e260*/  LDL R28, [R1+0xc54] ;  /* 0x000c5400011c7983 */ /* 0x000f280000100800 */
[----:B------:R0:W4:Y:S01]  /*1e270*/  @P2 LDG.E.U8 R18, desc[UR32][R4.64] ;  /* 0x0000002004122981 */ /* 0x000122000c1e1100 */
[----:B------:R-:W-:-:S03]  /*1e280*/  PRMT R15, RZ, 0x7610, R15 ;  /* 0x00007610ff0f7816 */ /* 0x000fc6000000000f */
[----:B------:R-:W4:Y:S01]  /*1e290*/  LDL R27, [R1+0xc58] ;  /* 0x000c5800011b7983 */ /* 0x000f220000100800 */
[----:B0-----:R-:W-:Y:S02]  /*1e2a0*/  @P3 IMAD.MOV.U32 R4, RZ, RZ, R24 ;  /* 0x000000ffff043224 */ /* 0x001fe400078e0018 */
[----:B------:R-:W-:Y:S01]  /*1e2b0*/  @P3 IMAD.MOV.U32 R5, RZ, RZ, R26 ;  /* 0x000000ffff053224 */ /* 0x000fe200078e001a */
[----:B------:R-:W4:Y:S04]  /*1e2c0*/  LDL R24, [R1+0xc50] ;  /* 0x000c500001187983 */ /* 0x000f280000100800 */
[----:B------:R0:W4:Y:S04]  /*1e2d0*/  @P3 LDG.E.U8 R17, desc[UR32][R4.64] ;  /* 0x0000002004113981 */ /* 0x000128000c1e1100 */
[----:B------:R-:W4:Y:S01]  /*1e2e0*/  LDL R26, [R1+0xc4c] ;  /* 0x000c4c00011a7983 */ /* 0x000f220000100800 */
[----:B0-----:R-:W-:-:S02]  /*1e2f0*/  @P0 IMAD.MOV.U32 R4, RZ, RZ, R0 ;  /* 0x000000ffff040224 */ /* 0x001fc400078e0000 */
[----:B--2---:R-:W-:Y:S01]  /*1e300*/  @P0 IMAD.MOV.U32 R5, RZ, RZ, R22 ;  /* 0x000000ffff050224 */ /* 0x004fe200078e0016 */
[----:B------:R-:W2:Y:S04]  /*1e310*/  LDL R0, [R1+0xc48] ;  /* 0x000c480001007983 */ /* 0x000ea80000100800 */
[----:B------:R0:W2:Y:S04]  /*1e320*/  @P0 LDG.E.U8 R16, desc[UR32][R4.64] ;  /* 0x0000002004100981 */ /* 0x0000a8000c1e1100 */
[----:B------:R-:W2:Y:S04]  /*1e330*/  LDL R22, [R1+0xc44] ;  /* 0x000c440001167983 */ /* 0x000ea80000100800 */
[----:B------:R-:W0:Y:S04]  /*1e340*/  LDL R4, [R1+0xc64] ;  /* 0x000c640001047983 */ /* 0x000e280000100800 */
[----:B------:R-:W0:Y:S01]  /*1e350*/  LDL R5, [R1+0xc68] ;  /* 0x000c680001057983 */ /* 0x000e220000100800 */
[----:B------:R-:W-:-:S02]  /*1e360*/  ISETP.GT.AND P2, PT, R2, 0x16, PT ;  /* 0x000000160200780c */ /* 0x000fc40003f44270 */
[----:B0-----:R-:W-:-:S04]  /*1e370*/  @P1 LOP3.LUT R5, R5, R4, RZ, 0x3c, !PT ;  /* 0x0000000405051212 */ /* 0x001fc800078e3cff */
[----:B------:R-:W-:-:S04]  /*1e380*/  @P1 LOP3.LUT R4, R5, R4, RZ, 0x3c, !PT ;  /* 0x0000000405041212 */ /* 0x000fc800078e3cff */
[----:B------:R-:W-:-:S05]  /*1e390*/  @P1 LOP3.LUT R5, R5, R4, RZ, 0x3c, !PT ;  /* 0x0000000405051212 */ /* 0x000fca00078e3cff */
[----:B------:R3:W2:Y:S04]  /*1e3a0*/  @P1 LDG.E.U8 R15, desc[UR32][R4.64] ;  /* 0x00000020040f1981 */ /* 0x0006a8000c1e1100 */
[----:B------:R-:W4:Y:S01]  /*1e3b0*/  LDL R5, [R1+0xc5c] ;  /* 0x000c5c0001057983 */ /* 0x000f220000100800 */
[C---:B------:R-:W-:Y:S01]  /*1e3c0*/  ISETP.GT.AND P3, PT, R2.reuse, 0x17, PT ;  /* 0x000000170200780c */ /* 0x040fe20003f64270 */
[----:B---3--:R-:W-:Y:S01]  /*1e3d0*/  @P2 IMAD.MOV.U32 R4, RZ, RZ, R29 ;  /* 0x000000ffff042224 */ /* 0x008fe200078e001d */
[----:B------:R-:W-:Y:S01]  /*1e3e0*/  PRMT R14, RZ, 0x7610, R14 ;  /* 0x00007610ff0e7816 */ /* 0x000fe2000000000e */
[----:B------:R-:W3:Y:S01]  /*1e3f0*/  LDL R29, [R1+0xc30] ;  /* 0x000c3000011d7983 */ /* 0x000ee20000100800 */
[C---:B------:R-:W-:Y:S02]  /*1e400*/  ISETP.GT.AND P4, PT, R2.reuse, 0x18, PT ;  /* 0x000000180200780c */ /* 0x040fe40003f84270 */
[----:B------:R-:W-:-:S02]  /*1e410*/  ISETP.GT.AND P5, PT, R2, 0x19, PT ;  /* 0x000000190200780c */ /* 0x000fc40003fa4270 */
[----:B------:R-:W-:Y:S02]  /*1e420*/  PRMT R13, RZ, 0x7610, R13 ;  /* 0x00007610ff0d7816 */ /* 0x000fe4000000000d */
        /* <DEDUP_REMOVED lines=8> */
[----:B------:R-:W-:-:S02]  /*1e4b0*/  PRMT R10, RZ, 0x7610, R10 ;  /* 0x00007610ff0a7816 */ /* 0x000fc4000000000a */
[----:B------:R-:W-:Y:S01]  /*1e4c0*/  ISETP.GT.AND P1, PT, R2, 0x1b, PT ;  /* 0x0000001b0200780c */ /* 0x000fe20003f24270 */
[----:B------:R-:W4:Y:S01]  /*1e4d0*/  LDL R27, [R1+0xc28] ;  /* 0x000c2800011b7983 */ /* 0x000f220000100800 */
[----:B0-----:R-:W-:Y:S02]  /*1e4e0*/  @P4 IMAD.MOV.U32 R4, RZ, RZ, R24 ;  /* 0x000000ffff044224 */ /* 0x001fe400078e0018 */
[----:B------:R-:W-:Y:S01]  /*1e4f0*/  @P4 IMAD.MOV.U32 R5, RZ, RZ, R26 ;  /* 0x000000ffff054224 */ /* 0x000fe200078e001a */
[----:B------:R-:W-:Y:S01]  /*1e500*/  PRMT R9, RZ, 0x7610, R9 ;  /* 0x00007610ff097816 */ /* 0x000fe20000000009 */
[----:B------:R-:W4:Y:S04]  /*1e510*/  LDL R26, [R1+0xc1c] ;  /* 0x000c1c00011a7983 */ /* 0x000f280000100800 */
[----:B------:R2:W4:Y:S04]  /*1e520*/  @P4 LDG.E.U8 R12, desc[UR32][R4.64] ;  /* 0x00000020040c4981 */ /* 0x000528000c1e1100 */
[----:B------:R-:W4:Y:S01]  /*1e530*/  LDL R24, [R1+0xc20] ;  /* 0x000c200001187983 */ /* 0x000f220000100800 */
[----:B--2---:R-:W-:-:S02]  /*1e540*/  @P5 IMAD.MOV.U32 R4, RZ, RZ, R0 ;  /* 0x000000ffff045224 */ /* 0x004fc400078e0000 */
[----:B------:R-:W-:Y:S01]  /*1e550*/  @P5 IMAD.MOV.U32 R5, RZ, RZ, R22 ;  /* 0x000000ffff055224 */ /* 0x000fe200078e0016 */
[----:B------:R-:W2:Y:S04]  /*1e560*/  LDL R0, [R1+0xc18] ;  /* 0x000c180001007983 */ /* 0x000ea80000100800 */
[----:B------:R0:W2:Y:S04]  /*1e570*/  @P5 LDG.E.U8 R11, desc[UR32][R4.64] ;  /* 0x00000020040b5981 */ /* 0x0000a8000c1e1100 */
[----:B------:R-:W2:Y:S04]  /*1e580*/  LDL R22, [R1+0xc14] ;  /* 0x000c140001167983 */ /* 0x000ea80000100800 */
[----:B------:R-:W0:Y:S04]  /*1e590*/  LDL R4, [R1+0xc3c] ;  /* 0x000c3c0001047983 */ /* 0x000e280000100800 */
[----:B------:R-:W0:Y:S02]  /*1e5a0*/  LDL R5, [R1+0xc40] ;  /* 0x000c400001057983 */ /* 0x000e240000100800 */
[----:B0-----:R-:W-:-:S04]  /*1e5b0*/  @P0 LOP3.LUT R5, R5, R4, RZ, 0x3c, !PT ;  /* 0x0000000405050212 */ /* 0x001fc800078e3cff */
[----:B------:R-:W-:-:S04]  /*1e5c0*/  @P0 LOP3.LUT R4, R5, R4, RZ, 0x3c, !PT ;  /* 0x0000000405040212 */ /* 0x000fc800078e3cff */
[----:B------:R-:W-:-:S05]  /*1e5d0*/  @P0 LOP3.LUT R5, R5, R4, RZ, 0x3c, !PT ;  /* 0x0000000405050212 */ /* 0x000fca00078e3cff */
[----:B------:R0:W2:Y:S04]  /*1e5e0*/  @P0 LDG.E.U8 R10, desc[UR32][R4.64] ;  /* 0x00000020040a0981 */ /* 0x0000a8000c1e1100 */
[----:B------:R-:W0:Y:S04]  /*1e5f0*/  LDL R4, [R1+0xc34] ;  /* 0x000c340001047983 */ /* 0x000e280000100800 */
[----:B------:R-:W0:Y:S01]  /*1e600*/  LDL R5, [R1+0xc38] ;  /* 0x000c380001057983 */ /* 0x000e220000100800 */
[----:B------:R-:W-:Y:S02]  /*1e610*/  ISETP.GT.AND P2, PT, R2, 0x1c, PT ;  /* 0x0000001c0200780c */ /* 0x000fe40003f44270 */
[----:B0-----:R-:W-:-:S04]  /*1e620*/  @P1 LOP3.LUT R5, R5, R4, RZ, 0x3c, !PT ;  /* 0x0000000405051212 */ /* 0x001fc800078e3cff */
[----:B------:R-:W-:-:S04]  /*1e630*/  @P1 LOP3.LUT R4, R5, R4, RZ, 0x3c, !PT ;  /* 0x0000000405041212 */ /* 0x000fc800078e3cff */
[----:B------:R-:W-:-:S05]  /*1e640*/  @P1 LOP3.LUT R5, R5, R4, RZ, 0x3c, !PT ;  /* 0x0000000405051212 */ /* 0x000fca00078e3cff */
[----:B------:R3:W2:Y:S04]  /*1e650*/  @P1 LDG.E.U8 R9, desc[UR32][R4.64] ;  /* 0x0000002004091981 */ /* 0x0006a8000c1e1100 */
[----:B------:R-:W4:Y:S01]  /*1e660*/  LDL R5, [R1+0xc2c] ;  /* 0x000c2c0001057983 */ /* 0x000f220000100800 */
[C---:B------:R-:W-:Y:S01]  /*1e670*/  ISETP.GT.AND P3, PT, R2.reuse, 0x1d, PT ;  /* 0x0000001d0200780c */ /* 0x040fe20003f64270 */
[----:B---3--:R-:W-:Y:S01]  /*1e680*/  @P2 IMAD.MOV.U32 R4, RZ, RZ, R29 ;  /* 0x000000ffff042224 */ /* 0x008fe200078e001d */
[C---:B------:R-:W-:Y:S02]  /*1e690*/  ISETP.GT.AND P4, PT, R2.reuse, 0x1e, PT ;  /* 0x0000001e0200780c */ /* 0x040fe40003f84270 */
[----:B------:R-:W-:Y:S02]  /*1e6a0*/  PRMT R8, RZ, 0x7610, R8 ;  /* 0x00007610ff087816 */ /* 0x000fe40000000008 */
[----:B------:R-:W-:-:S02]  /*1e6b0*/  ISETP.GT.AND P0, PT, R2, 0x1f, PT ;  /* 0x0000001f0200780c */ /* 0x000fc40003f04270 */
[----:B------:R-:W-:Y:S02]  /*1e6c0*/  PRMT R7, RZ, 0x7610, R7 ;  /* 0x00007610ff077816 */ /* 0x000fe40000000007 */
[----:B------:R-:W-:Y:S02]  /*1e6d0*/  PRMT R6, RZ, 0x7610, R6 ;  /* 0x00007610ff067816 */ /* 0x000fe40000000006 */
[----:B------:R-:W-:Y:S01]  /*1e6e0*/  PRMT R3, RZ, 0x7610, R3 ;  /* 0x00007610ff037816 */ /* 0x000fe20000000003 */
[----:B----4-:R0:W3:Y:S02]  /*1e6f0*/  @P2 LDG.E.U8 R8, desc[UR32][R4.64] ;  /* 0x0000002004082981 */ /* 0x0100e4000c1e1100 */
[----:B0-----:R-:W-:Y:S02]  /*1e700*/  @P3 IMAD.MOV.U32 R4, RZ, RZ, R27 ;  /* 0x000000ffff043224 */ /* 0x001fe400078e001b */
[----:B------:R-:W-:-:S05]  /*1e710*/  @P3 IMAD.MOV.U32 R5, RZ, RZ, R28 ;  /* 0x000000ffff053224 */ /* 0x000fca00078e001c */
[----:B------:R0:W4:Y:S02]  /*1e720*/  @P3 LDG.E.U8 R7, desc[UR32][R4.64] ;  /* 0x0000002004073981 */ /* 0x000124000c1e1100 */
[----:B0-----:R-:W-:Y:S02]  /*1e730*/  @P4 IMAD.MOV.U32 R4, RZ, RZ, R24 ;  /* 0x000000ffff044224 */ /* 0x001fe400078e0018 */
[----:B------:R-:W-:-:S05]  /*1e740*/  @P4 IMAD.MOV.U32 R5, RZ, RZ, R26 ;  /* 0x000000ffff054224 */ /* 0x000fca00078e001a */
[----:B------:R2:W4:Y:S02]  /*1e750*/  @P4 LDG.E.U8 R6, desc[UR32][R4.64] ;  /* 0x0000002004064981 */ /* 0x000524000c1e1100 */
[----:B--2---:R-:W-:Y:S02]  /*1e760*/  @P0 IMAD.MOV.U32 R5, RZ, RZ, R22 ;  /* 0x000000ffff050224 */ /* 0x004fe400078e0016 */
[----:B------:R-:W-:Y:S01]  /*1e770*/  @P0 IMAD.MOV.U32 R4, RZ, RZ, R0 ;  /* 0x000000ffff040224 */ /* 0x000fe200078e0000 */
[----:B------:R-:W2:Y:S04]  /*1e780*/  LDL.LU R22, [R1+0x18] ;  /* 0x0000180001167983 */ /* 0x000ea80000300800 */
[----:B------:R-:W3:Y:S04]  /*1e790*/  LDL.LU R26, [R1+0x14] ;  /* 0x00001400011a7983 */ /* 0x000ee80000300800 */
[----:B------:R-:W4:Y:S04]  /*1e7a0*/  LDL.LU R27, [R1+0xc] ;  /* 0x00000c00011b7983 */ /* 0x000f280000300800 */
[----:B------:R-:W4:Y:S04]  /*1e7b0*/  LDL.LU R29, [R1+0x8] ;  /* 0x00000800011d7983 */ /* 0x000f280000300800 */
[----:B------:R-:W4:Y:S04]  /*1e7c0*/  LDL.LU R0, [R1+0x4] ;  /* 0x0000040001007983 */ /* 0x000f280000300800 */
[----:B------:R-:W-:Y:S04]  /*1e7d0*/  STL [R1+0x26c4], R4 ;  /* 0x0026c40401007387 */ /* 0x000fe80000100800 */
        /* <DEDUP_REMOVED lines=113> */
[----:B------:R0:W-:Y:S04]  /*1eef0*/  STL [R1+0x2a54], R4 ;  /* 0x002a540401007387 */ /* 0x0001e80000100800 */
        /* <DEDUP_REMOVED lines=77> */
[----:B------:R-:W-:Y:S01]  /*1f3d0*/  STL [R1+0x292c], R5 ;  /* 0x00292c0501007387 */ /* 0x000fe20000100800 */
[----:B------:R-:W1:Y:S03]  /*1f3e0*/  S2R R28, SR_TID.X ;  /* 0x00000000001c7919 */ /* 0x000e660000002100 */
        /* <DEDUP_REMOVED lines=28> */
[----:B-1----:R-:W-:-:S03]  /*1f5b0*/  LOP3.LUT R28, R28, 0x1f, RZ, 0xc0, !PT ;  /* 0x0000001f1c1c7812 */ /* 0x002fc600078ec0ff */
[----:B------:R-:W-:Y:S04]  /*1f5c0*/  STL [R1+0x2a14], R5 ;  /* 0x002a140501007387 */ /* 0x000fe80000100800 */
[----:B------:R-:W-:Y:S04]  /*1f5d0*/  STL [R1+0x2a1c], R5 ;  /* 0x002a1c0501007387 */ /* 0x000fe80000100800 */
[----:B------:R-:W-:Y:S04]  /*1f5e0*/  STL [R1+0x2a24], R5 ;  /* 0x002a240501007387 */ /* 0x000fe80000100800 */
[----:B------:R-:W-:Y:S04]  /*1f5f0*/  STL [R1+0x2a2c], R5 ;  /* 0x002a2c0501007387 */ /* 0x000fe80000100800 */
[----:B------:R-:W-:Y:S04]  /*1f600*/  STL [R1+0x2a34], R5 ;  /* 0x002a340501007387 */ /* 0x000fe80000100800 */
[----:B------:R-:W-:Y:S04]  /*1f610*/  STL [R1+0x2a3c], R5 ;  /* 0x002a3c0501007387 */ /* 0x000fe80000100800 */
[----:B------:R0:W4:Y:S01]  /*1f620*/  @P0 LDG.E.U8 R3, desc[UR32][R4.64] ;  /* 0x0000002004030981 */ /* 0x000122000c1e1100 */
[----:B------:R-:W-:Y:S01]  /*1f630*/  BAR.SYNC.DEFER_BLOCKING 0x0 ;  /* 0x0000000000007b1d */ /* 0x000fe20000010000 */
[----:B------:R-:W-:-:S05]  /*1f640*/  ISETP.GE.AND P0, PT, R28, R2, PT ;  /* 0x000000021c00720c */ /* 0x000fca0003f06270 */
[----:B------:R-:W-:Y:S04]  /*1f650*/  STL [R1+0x2a44], R5 ;  /* 0x002a440501007387 */ /* 0x000fe80000100800 */
[----:B------:R-:W-:Y:S04]  /*1f660*/  STL [R1+0x2a4c], R5 ;  /* 0x002a4c0501007387 */ /* 0x000fe80000100800 */
[----:B------:R-:W4:Y:S01]  /*1f670*/  LDL.LU R2, [R1+0x10] ;  /* 0x0000100001027983 */ /* 0x000f220000300800 */
[----:B------:R-:W0:Y:S01]  /*1f680*/  S2R R24, SR_TID.X ;  /* 0x0000000000187919 */ /* 0x000e220000002100 */
[----:B------:R-:W1:Y:S01]  /*1f690*/  S2R R28, SR_TID.X ;  /* 0x00000000001c7919 */ /* 0x000e620000002100 */
[----:B0-----:R-:W-:-:S05]  /*1f6a0*/  LOP3.LUT R4, R24, 0x3f, RZ, 0xc0, !PT ;  /* 0x0000003f18047812 */ /* 0x001fca00078ec0ff */
[----:B--2---:R0:W-:Y:S02]  /*1f6b0*/  STS.U8 [R4+UR4], R22 ;  /* 0x0000001604007988 */ /* 0x0041e40008000004 */
[----:B0-----:R-:W0:Y:S01]  /*1f6c0*/  S2R R22, SR_TID.X ;  /* 0x0000000000167919 */ /* 0x001e220000002100 */
[----:B-1----:R-:W-:-:S04]  /*1f6d0*/  LOP3.LUT R28, R28, 0x3f, RZ, 0xc0, !PT ;  /* 0x0000003f1c1c7812 */ /* 0x002fc800078ec0ff */
[----:B------:R-:W-:Y:S01]  /*1f6e0*/  LOP3.LUT R28, R28, 0x8, RZ, 0x3c, !PT ;  /* 0x000000081c1c7812 */ /* 0x000fe200078e3cff */
[----:B---3--:R1:W-:Y:S04]  /*1f6f0*/  STS.U8 [R4+UR4+0x40], R26 ;  /* 0x0000401a04007988 */ /* 0x0083e80008000004 */
[----:B------:R-:W-:Y:S04]  /*1f700*/  STS.U8 [R4+UR4+0x400], R20 ;  /* 0x0004001404007988 */ /* 0x000fe80008000004 */
[----:B------:R-:W-:Y:S04]  /*1f710*/  STS.U8 [R4+UR4+0x440], R19 ;  /* 0x0004401304007988 */ /* 0x000fe80008000004 */
[----:B-1----:R-:W2:Y:S04]  /*1f720*/  LDL.LU R26, [R1+0x2a70] ;  /* 0x002a7000011a7983 */ /* 0x002ea80000300800 */
[----:B------:R-:W-:Y:S01]  /*1f730*/  STL [R1+0x2a50], R20 ;  /* 0x002a501401007387 */ /* 0x000fe20000100800 */
[----:B0-----:R-:W-:-:S03]  /*1f740*/  LOP3.LUT R22, R22, 0x3f, RZ, 0xc0, !PT ;  /* 0x0000003f16167812 */ /* 0x001fc600078ec0ff */
[----:B----4-:R0:W-:Y:S04]  /*1f750*/  STS.U8 [R28+UR4+0x80], R2 ;  /* 0x000080021c007988 */ /* 0x0101e80008000004 */
[----:B------:R1:W-:Y:S01]  /*1f760*/  STS.U8 [R28+UR4+0xc0], R27 ;  /* 0x0000c01b1c007988 */ /* 0x0003e20008000004 */
[----:B0-----:R-:W-:-:S03]  /*1f770*/  LOP3.LUT R2, R22, 0x10, RZ, 0x3c, !PT ;  /* 0x0000001016027812 */ /* 0x001fc600078e3cff */
[----:B------:R-:W-:Y:S04]  /*1f780*/  STS.U8 [R28+UR4+0x480], R18 ;  /* 0x000480121c007988 */ /* 0x000fe80008000004 */
[----:B-1----:R-:W3:Y:S04]  /*1f790*/  LDL.LU R27, [R1+0x2a6c] ;  /* 0x002a6c00011b7983 */ /* 0x002ee80000300800 */
[----:B------:R0:W-:Y:S04]  /*1f7a0*/  STS.U8 [R28+UR4+0x4c0], R17 ;  /* 0x0004c0111c007988 */ /* 0x0001e80008000004 */
[----:B------:R1:W-:Y:S04]  /*1f7b0*/  STS.U8 [R2+UR4+0x100], R29 ;  /* 0x0001001d02007988 */ /* 0x0003e80008000004 */
[----:B------:R4:W-:Y:S04]  /*1f7c0*/  STS.U8 [R2+UR4+0x140], R0 ;  /* 0x0001400002007988 */ /* 0x0009e80008000004 */
[----:B0-----:R-:W2:Y:S04]  /*1f7d0*/  LDL.LU R28, [R1+0x2a68] ;  /* 0x002a6800011c7983 */ /* 0x001ea80000300800 */
[----:B-1----:R-:W3:Y:S04]  /*1f7e0*/  LDL.LU R29, [R1+0x2a64] ;  /* 0x002a6400011d7983 */ /* 0x002ee80000300800 */
[----:B----4-:R-:W4:Y:S01]  /*1f7f0*/  LDL.LU R0, [R1+0x2a60] ;  /* 0x002a600001007983 */ /* 0x010f220000300800 */
[----:B------:R-:W-:-:S02]  /*1f800*/  LOP3.LUT R22, R22, 0x18, RZ, 0x3c, !PT ;  /* 0x0000001816167812 */ /* 0x000fc400078e3cff */
[----:B------:R-:W-:Y:S01]  /*1f810*/  LOP3.LUT R24, R24, 0x3f, RZ, 0xc0, !PT ;  /* 0x0000003f18187812 */ /* 0x000fe200078ec0ff */
[----:B------:R-:W-:Y:S04]  /*1f820*/  STS.U8 [R2+UR4+0x500], R16 ;  /* 0x0005001002007988 */ /* 0x000fe80008000004 */
[----:B------:R0:W-:Y:S04]  /*1f830*/  STS.U8 [R2+UR4+0x540], R15 ;  /* 0x0005400f02007988 */ /* 0x0001e80008000004 */
[----:B0-----:R-:W2:Y:S04]  /*1f840*/  LDL R2, [R1+0x14ec] ;  /* 0x0014ec0001027983 */ /* 0x001ea80000100800 */
[----:B----4-:R0:W-:Y:S04]  /*1f850*/  STS.U8 [R22+UR4+0x180], R0 ;  /* 0x0001800016007988 */ /* 0x0101e80008000004 */
[----:B---3--:R-:W-:Y:S01]  /*1f860*/  STS.U8 [R22+UR4+0x1c0], R29 ;  /* 0x0001c01d16007988 */ /* 0x008fe20008000004 */
[----:B0-----:R-:W-:-:S03]  /*1f870*/  LOP3.LUT R0, R24, 0x20, RZ, 0x3c, !PT ;  /* 0x0000002018007812 */ /* 0x001fc600078e3cff */
[----:B------:R-:W-:Y:S01]  /*1f880*/  STS.U8 [R22+UR4+0x580], R14 ;  /* 0x0005800e16007988 */ /* 0x000fe20008000004 */
[----:B------:R-:W-:-:S03]  /*1f890*/  LOP3.LUT R24, R24, 0x28, RZ, 0x3c, !PT ;  /* 0x0000002818187812 */ /* 0x000fc600078e3cff */
[----:B------:R-:W-:Y:S04]  /*1f8a0*/  STS.U8 [R22+UR4+0x5c0], R13 ;  /* 0x0005c00d16007988 */ /* 0x000fe80008000004 */
[----:B--2---:R-:W-:Y:S04]  /*1f8b0*/  STS.U8 [R0+UR4+0x200], R28 ;  /* 0x0002001c00007988 */ /* 0x004fe80008000004 */
[----:B------:R-:W-:Y:S04]  /*1f8c0*/  STS.U8 [R0+UR4+0x240], R27 ;  /* 0x0002401b00007988 */ /* 0x000fe80008000004 */
[----:B------:R-:W-:Y:S04]  /*1f8d0*/  STS.U8 [R0+UR4+0x600], R12 ;  /* 0x0006000c00007988 */ /* 0x000fe80008000004 */
[----:B------:R0:W-:Y:S04]  /*1f8e0*/  STS.U8 [R0+UR4+0x640], R11 ;  /* 0x0006400b00007988 */ /* 0x0001e80008000004 */
[----:B------:R-:W-:Y:S04]  /*1f8f0*/  STS.U8 [R24+UR4+0x280], R26 ;  /* 0x0002801a18007988 */ /* 0x000fe80008000004 */
[----:B------:R-:W-:Y:S04]  /*1f900*/  STS.U8 [R24+UR4+0x2c0], R25 ;  /* 0x0002c01918007988 */ /* 0x000fe80008000004 */
[----:B------:R-:W-:Y:S04]  /*1f910*/  STS.U8 [R24+UR4+0x680], R10 ;  /* 0x0006800a18007988 */ /* 0x000fe80008000004 */
[----:B0-----:R-:W2:Y:S04]  /*1f920*/  LDL.LU R0, [R1+0x14e4] ;  /* 0x0014e40001007983 */ /* 0x001ea80000300800 */
[----:B------:R0:W-:Y:S04]  /*1f930*/  STS.U8 [R24+UR4+0x6c0], R9 ;  /* 0x0006c00918007988 */ /* 0x0001e80008000004 */
[----:B0-----:R-:W3:Y:S01]  /*1f940*/  LDL.LU R24, [R1+0x2a5c] ;  /* 0x002a5c0001187983 */ /* 0x001ee20000300800 */
[----:B------:R-:W-:-:S05]  /*1f950*/  LOP3.LUT R22, R4, 0x30, RZ, 0x3c, !PT ;  /* 0x0000003004167812 */ /* 0x000fca00078e3cff */
[----:B---3--:R-:W-:Y:S04]  /*1f960*/  STS.U8 [R22+UR4+0x300], R24 ;  /* 0x0003001816007988 */ /* 0x008fe80008000004 */
[----:B------:R-:W-:Y:S04]  /*1f970*/  STS.U8 [R22+UR4+0x340], R23 ;  /* 0x0003401716007988 */ /* 0x000fe80008000004 */
[----:B------:R-:W-:Y:S04]  /*1f980*/  STS.U8 [R22+UR4+0x700], R8 ;  /* 0x0007000816007988 */ /* 0x000fe80008000004 */
[----:B------:R0:W-:Y:S04]  /*1f990*/  STS.U8 [R22+UR4+0x740], R7 ;  /* 0x0007400716007988 */ /* 0x0001e80008000004 */
[----:B0-----:R-:W3:Y:S01]  /*1f9a0*/  LDL.LU R22, [R1+0x2a58] ;  /* 0x002a580001167983 */ /* 0x001ee20000300800 */
[----:B------:R-:W-:-:S02]  /*1f9b0*/  LOP3.LUT R4, R4, 0x38, RZ, 0x3c, !PT ;  /* 0x0000003804047812 */ /* 0x000fc400078e3cff */
[----:B------:R-:W-:-:S03]  /*1f9c0*/  PRMT R20, RZ, 0x7610, R20 ;  /* 0x00007610ff147816 */ /* 0x000fc60000000014 */
[----:B---3--:R-:W-:Y:S04]  /*1f9d0*/  STS.U8 [R4+UR4+0x380], R22 ;  /* 0x0003801604007988 */ /* 0x008fe80008000004 */
[----:B------:R-:W-:Y:S04]  /*1f9e0*/  STS.U8 [R4+UR4+0x3c0], R21 ;  /* 0x0003c01504007988 */ /* 0x000fe80008000004 */
[----:B------:R-:W-:Y:S04]  /*1f9f0*/  STS.U8 [R4+UR4+0x780], R6 ;  /* 0x0007800604007988 */ /* 0x000fe80008000004 */
[----:B------:R2:W-:Y:S02]  /*1fa00*/  STS.U8 [R4+UR4+0x7c0], R3 ;  /* 0x0007c00304007988 */ /* 0x0005e40008000004 */
[----:B--2---:R-:W-:Y:S01]  /*1fa10*/  @!P0 IMAD.MOV.U32 R3, RZ, RZ, R0 ;  /* 0x000000ffff038224 */ /* 0x004fe200078e0000 */
[----:B------:R-:W-:Y:S06]  /*1fa20*/  BAR.SYNC.DEFER_BLOCKING 0x0 ;  /* 0x0000000000007b1d */ /* 0x000fec0000010000 */
[----:B------:R-:W2:Y:S04]  /*1fa30*/  LDL.LU R4, [R1+0x2a54] ;  /* 0x002a540001047983 */ /* 0x000ea80000300800 */
[----:B------:R-:W3:Y:S04]  /*1fa40*/  @!P0 LDG.E.U8 R20, desc[UR32][R2.64] ;  /* 0x0000002002148981 */ /* 0x000ee8000c1e1100 */
[----:B------:R-:W-:Y:S04]  /*1fa50*/  STL [R1+0x15dc], R0 ;  /* 0x0015dc0001007387 */ /* 0x000fe80000100800 */
[----:B---3--:R0:W-:Y:S04]  /*1fa60*/  STL [R1+0xbb4], R20 ;  /* 0x000bb41401007387 */ /* 0x0081e80000100800 */
[----:B0-----:R-:W3:Y:S04]  /*1fa70*/  LDL.LU R20, [R1+0x2a50] ;  /* 0x002a500001147983 */ /* 0x001ee80000300800 */
[----:B------:R-:W4:Y:S04]  /*1fa80*/  LDL R2, [R1+0x1454] ;  /* 0x0014540001027983 */ /* 0x000f280000100800 */
[----:B------:R-:W4:Y:S01]  /*1fa90*/  LDL R3, [R1+0x1458] ;  /* 0x0014580001037983 */ /* 0x000f220000100800 */
[----:B------:R-:W-:-:S02]  /*1faa0*/  PRMT R5, RZ, 0x7610, R5 ;  /* 0x00007610ff057816 */ /* 0x000fc40000000005 */
[----:B----4-:R-:W-:-:S04]  /*1fab0*/  @!P0 LOP3.LUT R3, R3, R2, RZ, 0x3c, !PT ;  /* 0x0000000203038212 */ /* 0x010fc800078e3cff */
[----:B------:R-:W-:-:S04]  /*1fac0*/  @!P0 LOP3.LUT R2, R3, R2, RZ, 0x3c, !PT ;  /* 0x0000000203028212 */ /* 0x000fc800078e3cff */
[----:B------:R-:W-:-:S05]  /*1fad0*/  @!P0 LOP3.LUT R3, R3, R2, RZ, 0x3c, !PT ;  /* 0x0000000203038212 */ /* 0x000fca00078e3cff */
[----:B------:R-:W4:Y:S04]  /*1fae0*/  @!P0 LDG.E.U8 R5, desc[UR32][R2.64] ;  /* 0x0000002002058981 */ /* 0x000f28000c1e1100 */
[----:B----4-:R0:W-:Y:S04]  /*1faf0*/  STL [R1+0xbbc], R5 ;  /* 0x000bbc0501007387 */ /* 0x0101e80000100800 */
[----:B0-----:R-:W4:Y:S04]  /*1fb00*/  LDL.LU R5, [R1+0x2a4c] ;  /* 0x002a4c0001057983 */ /* 0x001f280000300800 */
[----:B------:R-:W3:Y:S04]  /*1fb10*/  LDL R2, [R1+0xc10] ;  /* 0x000c100001027983 */ /* 0x000ee80000100800 */
[----:B------:R-:W3:Y:S01]  /*1fb20*/  LDL R3, [R1+0xd24] ;  /* 0x000d240001037983 */ /* 0x000ee20000100800 */
[----:B--2---:R-:W-:-:S02]  /*1fb30*/  PRMT R4, RZ, 0x7610, R4 ;  /* 0x00007610ff047816 */ /* 0x004fc40000000004 */
[----:B---3--:R-:W-:-:S04]  /*1fb40*/  @!P0 LOP3.LUT R3, R3, R2, RZ, 0x3c, !PT ;  /* 0x0000000203038212 */ /* 0x008fc800078e3cff */
[----:B------:R-:W-:-:S04]  /*1fb50*/  @!P0 LOP3.LUT R2, R3, R2, RZ, 0x3c, !PT ;  /* 0x0000000203028212 */ /* 0x000fc800078e3cff */
[----:B------:R-:W-:-:S05]  /*1fb60*/  @!P0 LOP3.LUT R3, R3, R2, RZ, 0x3c, !PT ;  /* 0x0000000203038212 */ /* 0x000fca00078e3cff */
[----:B------:R-:W2:Y:S04]  /*1fb70*/  @!P0 LDG.E.U8 R4, desc[UR32][R2.64] ;  /* 0x0000002002048981 */ /* 0x000ea8000c1e1100 */
[----:B--2---:R0:W-:Y:S04]  /*1fb80*/  STL [R1+0xbb8], R4 ;  /* 0x000bb80401007387 */ /* 0x0041e80000100800 */
[----:B0-----:R-:W2:Y:S04]  /*1fb90*/  LDL.LU R4, [R1+0x2a48] ;  /* 0x002a480001047983 */ /* 0x001ea80000300800 */
[----:B------:R-:W3:Y:S04]  /*1fba0*/  LDL R2, [R1+0xd20] ;  /* 0x000d200001027983 */ /* 0x000ee80000100800 */
[----:B------:R-:W3:Y:S01]  /*1fbb0*/  LDL R3, [R1+0x1450] ;  /* 0x0014500001037983 */ /* 0x000ee20000100800 */
[----:B----4-:R-:W-:-:S02]  /*1fbc0*/  PRMT R5, RZ, 0x7610, R5 ;  /* 0x00007610ff057816 */ /* 0x010fc40000000005 */
[----:B---3--:R-:W-:-:S04]  /*1fbd0*/  @!P0 LOP3.LUT R3, R3, R2, RZ, 0x3c, !PT ;  /* 0x0000000203038212 */ /* 0x008fc800078e3cff */
[----:B------:R-:W-:-:S04]  /*1fbe0*/  @!P0 LOP3.LUT R2, R3, R2, RZ, 0x3c, !PT ;  /* 0x0000000203028212 */ /* 0x000fc800078e3cff */
[----:B------:R-:W-:-:S05]  /*1fbf0*/  @!P0 LOP3.LUT R3, R3, R2, RZ, 0x3c, !PT ;  /* 0x0000000203038212 */ /* 0x000fca00078e3cff */
[----:B------:R-:W3:Y:S04]  /*1fc00*/  @!P0 LDG.E.U8 R5, desc[UR32][R2.64] ;  /* 0x0000002002058981 */ /* 0x000ee8000c1e1100 */
[----:B---3--:R0:W-:Y:S04]  /*1fc10*/  STL [R1+0xbb0], R5 ;  /* 0x000bb00501007387 */ /* 0x0081e80000100800 */
[----:B0-----:R-:W3:Y:S04]  /*1fc20*/  LDL.LU R5, [R1+0x2a44] ;  /* 0x002a440001057983 */ /* 0x001ee80000300800 */
[----:B------:R-:W4:Y:S04]  /*1fc30*/  LDL R2, [R1+0xd1c] ;  /* 0x000d1c0001027983 */ /* 0x000f280000100800 */
[----:B------:R-:W4:Y:S01]  /*1fc40*/  LDL R3, [R1+0x144c] ;  /* 0x00144c0001037983 */ /* 0x000f220000100800 */
[----:B--2---:R-:W-:-:S02]  /*1fc50*/  PRMT R4, RZ, 0x7610, R4 ;  /* 0x00007610ff047816 */ /* 0x004fc40000000004 */
[----:B----4-:R-:W-:-:S04]  /*1fc60*/  @!P0 LOP3.LUT R3, R3, R2, RZ, 0x3c, !PT ;  /* 0x0000000203038212 */ /* 0x010fc800078e3cff */
[----:B------:R-:W-:-:S04]  /*1fc70*/  @!P0 LOP3.LUT R2, R3, R2, RZ, 0x3c, !PT ;  /* 0x0000000203028212 */ /* 0x000fc800078e3cff */
[----:B------:R-:W-:-:S05]  /*1fc80*/  @!P0 LOP3.LUT R3, R3, R2, RZ, 0x3c, !PT ;  /* 0x0000000203038212 */ /* 0x000fca00078e3cff */
[----:B------:R-:W2:Y:S04]  /*1fc90*/  @!P0 LDG.E.U8 R4, desc[UR32][R2.64] ;  /* 0x0000002002048981 */ /* 0x000ea8000c1e1100 */
[----:B--2---:R0:W-:Y:S04]  /*1fca0*/  STL [R1+0xbac], R4 ;  /* 0x000bac0401007387 */ /* 0x0041e80000100800 */
[----:B0-----:R-:W2:Y:S04]  /*1fcb0*/  LDL.LU R4, [R1+0x2a40] ;  /* 0x002a400001047983 */ /* 0x001ea80000300800 */
[----:B------:R-:W4:Y:S04]  /*1fcc0*/  LDL R2, [R1+0xd18] ;  /* 0x000d180001027983 */ /* 0x000f280000100800 */
[----:B------:R-:W4:Y:S01]  /*1fcd0*/  LDL R3, [R1+0x1448] ;  /* 0x0014480001037983 */ /* 0x000f220000100800 */
[----:B---3--:R-:W-:-:S02]  /*1fce0*/  PRMT R5, RZ, 0x7610, R5 ;  /* 0x00007610ff057816 */ /* 0x008fc40000000005 */
[----:B----4-:R-:W-:-:S04]  /*1fcf0*/  @!P0 LOP3.LUT R3, R3, R2, RZ, 0x3c, !PT ;  /* 0x0000000203038212 */ /* 0x010fc800078e3cff */
        /* <DEDUP_REMOVED lines=1942> */
[----:B------:R-:W-:-:S02]  /*27660*/  PRMT R0, RZ, 0x7610, R0 ;  /* 0x00007610ff007816 */ /* 0x000fc40000000000 */
[----:B----4-:R-:W-:-:S04]  /*27670*/  @!P0 LOP3.LUT R3, R3, R2, RZ, 0x3c, !PT ;  /* 0x0000000203038212 */ /* 0x010fc800078e3cff */
[----:B------:R-:W-:-:S04]  /*27680*/  @!P0 LOP3.LUT R2, R3, R2, RZ, 0x3c, !PT ;  /* 0x0000000203028212 */ /* 0x000fc800078e3cff */
[----:B------:R-:W-:-:S05]  /*27690*/  @!P0 LOP3.LUT R3, R3, R2, RZ, 0x3c, !PT ;  /* 0x0000000203038212 */ /* 0x000fca00078e3cff */
[----:B------:R0:W4:Y:S04]  /*276a0*/  @!P0 LDG.E.U8 R0, desc[UR32][R2.64] ;  /* 0x0000002002008981 */ /* 0x000128000c1e1100 */
[----:B------:R-:W0:Y:S04]  /*276b0*/  LDL R2, [R1+0xd74] ;  /* 0x000d740001027983 */ /* 0x000e280000100800 */
[----:B------:R-:W0:Y:S01]  /*276c0*/  LDL R3, [R1+0xd78] ;  /* 0x000d780001037983 */ /* 0x000e220000100800 */
[----:B--2---:R-:W-:Y:S02]  /*276d0*/  PRMT R4, RZ, 0x7610, R4 ;  /* 0x00007610ff047816 */ /* 0x004fe40000000004 */
[----:B0-----:R-:W-:-:S04]  /*276e0*/  @!P0 LOP3.LUT R3, R3, R2, RZ, 0x3c, !PT ;  /* 0x0000000203038212 */ /* 0x001fc800078e3cff */
[----:B------:R-:W-:-:S04]  /*276f0*/  @!P0 LOP3.LUT R2, R3, R2, RZ, 0x3c, !PT ;  /* 0x0000000203028212 */ /* 0x000fc800078e3cff */
[----:B------:R-:W-:-:S05]  /*27700*/  @!P0 LOP3.LUT R3, R3, R2, RZ, 0x3c, !PT ;  /* 0x0000000203038212 */ /* 0x000fca00078e3cff */
[----:B------:R-:W2:Y:S04]  /*27710*/  @!P0 LDG.E.U8 R4, desc[UR32][R2.64] ;  /* 0x0000002002048981 */ /* 0x000ea8000c1e1100 */
[----:B----4-:R0:W-:Y:S04]  /*27720*/  STL [R1+0x20], R0 ;  /* 0x0000200001007387 */ /* 0x0101e80000100800 */
[----:B0-----:R-:W4:Y:S04]  /*27730*/  LDL R0, [R1+0x1470] ;  /* 0x0014700001007983 */ /* 0x001f280000100800 */
        /* <DEDUP_REMOVED lines=35> */
[----:B------:R-:W2:Y:S01]  /*27970*/  @!P0 LDG.E.U8 R4, desc[UR32][R2.64] ;  /* 0x0000002002048981 */ /* 0x000ea2000c1e1100 */
[----:B---3--:R-:W-:-:S03]  /*27980*/  PRMT R5, RZ, 0x7610, R5 ;  /* 0x00007610ff057816 */ /* 0x008fc60000000005 */
[----:B--2---:R0:W-:Y:S04]  /*27990*/  STL [R1+0xc], R4 ;  /* 0x00000c0401007387 */ /* 0x0041e80000100800 */
[----:B0-----:R-:W2:Y:S04]  /*279a0*/  LDL.LU R4, [R1+0x26cc] ;  /* 0x0026cc0001047983 */ /* 0x001ea80000300800 */
[----:B------:R-:W3:Y:S01]  /*279b0*/  LDL R3, [R1+0xd38] ;  /* 0x000d380001037983 */ /* 0x000ee20000100800 */
[----:B------:R-:W-:-:S03]  /*279c0*/  @!P0 IMAD.MOV.U32 R2, RZ, RZ, R0 ;  /* 0x000000ffff028224 */ /* 0x000fc600078e0000 */
[----:B------:R-:W4:Y:S04]  /*279d0*/  LDL R0, [R1+0x14c8] ;  /* 0x0014c80001007983 */ /* 0x000f280000100800 */
[----:B---3--:R-:W3:Y:S04]  /*279e0*/  @!P0 LDG.E.U8 R5, desc[UR32][R2.64] ;  /* 0x0000002002058981 */ /* 0x008ee8000c1e1100 */
        /* <DEDUP_REMOVED lines=18> */
[----:B---3--:R0:W-:Y:S04]  /*27b10*/  STL [R1], R5 ;  /* 0x0000000501007387 */ /* 0x0081e80000100800 */
        /* <DEDUP_REMOVED lines=8> */
[----:B------:R-:W2:Y:S04]  /*27ba0*/  LDL R2, [R1+0x1474] ;  /* 0x0014740001027983 */ /* 0x000ea80000100800 */
[----:B------:R-:W2:Y:S01]  /*27bb0*/  LDL R3, [R1+0x14b0] ;  /* 0x0014b00001037983 */ /* 0x000ea20000100800 */
[----:B------:R-:W-:-:S03]  /*27bc0*/  PRMT R28, RZ, 0x7610, R28 ;  /* 0x00007610ff1c7816 */ /* 0x000fc6000000001c */
[----:B----4-:R0:W-:Y:S04]  /*27bd0*/  STL [R1+0x26ac], R29 ;  /* 0x0026ac1d01007387 */ /* 0x0101e80000100800 */
[----:B0-----:R-:W4:Y:S01]  /*27be0*/  LDL R29, [R1+0x148c] ;  /* 0x00148c00011d7983 */ /* 0x001f220000100800 */
[----:B--2---:R-:W-:-:S04]  /*27bf0*/  @!P0 LOP3.LUT R3, R3, R2, RZ, 0x3c, !PT ;  /* 0x0000000203038212 */ /* 0x004fc800078e3cff */
[----:B------:R-:W-:-:S04]  /*27c00*/  @!P0 LOP3.LUT R2, R3, R2, RZ, 0x3c, !PT ;  /* 0x0000000203028212 */ /* 0x000fc800078e3cff */
[----:B------:R-:W-:-:S05]  /*27c10*/  @!P0 LOP3.LUT R3, R3, R2, RZ, 0x3c, !PT ;  /* 0x0000000203038212 */ /* 0x000fca00078e3cff */
[----:B------:R0:W2:Y:S01]  /*27c20*/  @!P0 LDG.E.U8 R28, desc[UR32][R2.64] ;  /* 0x00000020021c8981 */ /* 0x0000a2000c1e1100 */
[----:B------:R-:W-:Y:S01]  /*27c30*/  PRMT R27, RZ, 0x7610, R27 ;  /* 0x00007610ff1b7816 */ /* 0x000fe2000000001b */
[----:B0-----:R-:W-:Y:S02]  /*27c40*/  @!P0 IMAD.MOV.U32 R2, RZ, RZ, R0 ;  /* 0x000000ffff028224 */ /* 0x001fe400078e0000 */
[----:B----4-:R-:W-:-:S05]  /*27c50*/  @!P0 IMAD.MOV.U32 R3, RZ, RZ, R29 ;  /* 0x000000ffff038224 */ /* 0x010fca00078e001d */
[----:B------:R0:W4:Y:S04]  /*27c60*/  @!P0 LDG.E.U8 R27, desc[UR32][R2.64] ;  /* 0x00000020021b8981 */ /* 0x000128000c1e1100 */
[----:B--2---:R1:W-:Y:S04]  /*27c70*/  STL [R1+0x26b0], R28 ;  /* 0x0026b01c01007387 */ /* 0x0043e80000100800 */
[----:B------:R-:W0:Y:S04]  /*27c80*/  LDL R2, [R1+0x1494] ;  /* 0x0014940001027983 */ /* 0x000e280000100800 */
[----:B------:R-:W0:Y:S01]  /*27c90*/  LDL R3, [R1+0x14d0] ;  /* 0x0014d00001037983 */ /* 0x000e220000100800 */
[----:B------:R-:W-:-:S03]  /*27ca0*/  PRMT R26, RZ, 0x7610, R26 ;  /* 0x00007610ff1a7816 */ /* 0x000fc6000000001a */
[----:B------:R-:W2:Y:S04]  /*27cb0*/  LDL R29, [R1+0x14f8] ;  /* 0x0014f800011d7983 */ /* 0x000ea80000100800 */
[----:B------:R-:W3:Y:S04]  /*27cc0*/  LDL R0, [R1+0x14f4] ;  /* 0x0014f40001007983 */ /* 0x000ee80000100800 */
[----:B-1----:R-:W3:Y:S01]  /*27cd0*/  LDL R28, [R1+0x14d4] ;  /* 0x0014d400011c7983 */ /* 0x002ee20000100800 */
[----:B0-----:R-:W-:-:S04]  /*27ce0*/  @!P0 LOP3.LUT R3, R3, R2, RZ, 0x3c, !PT ;  /* 0x0000000203038212 */ /* 0x001fc800078e3cff */
[----:B------:R-:W-:-:S04]  /*27cf0*/  @!P0 LOP3.LUT R2, R3, R2, RZ, 0x3c, !PT ;  /* 0x0000000203028212 */ /* 0x000fc800078e3cff */
[----:B------:R-:W-:Y:S01]  /*27d00*/  @!P0 LOP3.LUT R3, R3, R2, RZ, 0x3c, !PT ;  /* 0x0000000203038212 */ /* 0x000fe200078e3cff */
[----:B----4-:R0:W-:Y:S04]  /*27d10*/  STL [R1+0x26b4], R27 ;  /* 0x0026b41b01007387 */ /* 0x0101e80000100800 */
[----:B------:R1:W4:Y:S01]  /*27d20*/  @!P0 LDG.E.U8 R26, desc[UR32][R2.64] ;  /* 0x00000020021a8981 */ /* 0x000322000c1e1100 */
[----:B------:R-:W-:-:S03]  /*27d30*/  PRMT R25, RZ, 0x7610, R25 ;  /* 0x00007610ff197816 */ /* 0x000fc60000000019 */
[----:B0-----:R-:W3:Y:S04]  /*27d40*/  LDL R27, [R1+0xda0] ;  /* 0x000da000011b7983 */ /* 0x001ee80000100800 */
[----:B------:R-:W1:Y:S04]  /*27d50*/  LDL R2, [R1+0x14ac] ;  /* 0x0014ac0001027983 */ /* 0x000e680000100800 */
[----:B------:R-:W1:Y:S02]  /*27d60*/  LDL R3, [R1+0x14e8] ;  /* 0x0014e80001037983 */ /* 0x000e640000100800 */
[----:B-1----:R-:W-:-:S04]  /*27d70*/  @!P0 LOP3.LUT R3, R3, R2, RZ, 0x3c, !PT ;  /* 0x0000000203038212 */ /* 0x002fc800078e3cff */
        /* <DEDUP_REMOVED lines=13> */
[----:B------:R-:W-:Y:S02]  /*27e50*/  PRMT R23, RZ, 0x7610, R23 ;  /* 0x00007610ff177816 */ /* 0x000fe40000000017 */
[----:B------:R-:W-:Y:S02]  /*27e60*/  PRMT R22, RZ, 0x7610, R22 ;  /* 0x00007610ff167816 */ /* 0x000fe40000000016 */
[----:B------:R-:W-:Y:S01]  /*27e70*/  PRMT R21, RZ, 0x7610, R21 ;  /* 0x00007610ff157816 */ /* 0x000fe20000000015 */
[----:B0-----:R-:W4:Y:S04]  /*27e80*/  LDL R25, [R1+0xd88] ;  /* 0x000d880001197983 */ /* 0x001f280000100800 */
[----:B------:R-:W3:Y:S01]  /*27e90*/  LDL R3, [R1+0x14cc] ;  /* 0x0014cc0001037983 */ /* 0x000ee20000100800 */
[----:B--2---:R-:W-:-:S03]  /*27ea0*/  @!P0 IMAD.MOV.U32 R2, RZ, RZ, R29 ;  /* 0x000000ffff028224 */ /* 0x004fc600078e001d */
[----:B------:R-:W2:Y:S04]  /*27eb0*/  LDL R29, [R1+0xd64] ;  /* 0x000d6400011d7983 */ /* 0x000ea80000100800 */
[----:B---3--:R0:W3:Y:S02]  /*27ec0*/  @!P0 LDG.E.U8 R23, desc[UR32][R2.64] ;  /* 0x0000002002178981 */ /* 0x0080e4000c1e1100 */
[----:B0-----:R-:W-:Y:S02]  /*27ed0*/  @!P0 IMAD.MOV.U32 R2, RZ, RZ, R0 ;  /* 0x000000ffff028224 */ /* 0x001fe400078e0000 */
[----:B------:R-:W-:Y:S02]  /*27ee0*/  @!P0 IMAD.MOV.U32 R3, RZ, RZ, R28 ;  /* 0x000000ffff038224 */ /* 0x000fe400078e001c */
[----:B------:R-:W2:Y:S04]  /*27ef0*/  LDL R28, [R1+0xd68] ;  /* 0x000d6800011c7983 */ /* 0x000ea80000100800 */
[----:B------:R0:W3:Y:S04]  /*27f00*/  @!P0 LDG.E.U8 R22, desc[UR32][R2.64] ;  /* 0x0000002002168981 */ /* 0x0000e8000c1e1100 */
[----:B------:R-:W3:Y:S01]  /*27f10*/  LDL.LU R0, [R1+0x14f0] ;  /* 0x0014f00001007983 */ /* 0x000ee20000300800 */
[----:B0-----:R-:W-:-:S02]  /*27f20*/  @!P0 IMAD.MOV.U32 R2, RZ, RZ, R27 ;  /* 0x000000ffff028224 */ /* 0x001fc400078e001b */
[----:B------:R-:W-:Y:S01]  /*27f30*/  @!P0 IMAD.MOV.U32 R3, RZ, RZ, R26 ;  /* 0x000000ffff038224 */ /* 0x000fe200078e001a */
[----:B------:R-:W-:Y:S01]  /*27f40*/  PRMT R20, RZ, 0x7610, R20 ;  /* 0x00007610ff147816 */ /* 0x000fe20000000014 */
[----:B------:R-:W3:Y:S04]  /*27f50*/  LDL R27, [R1+0xd5c] ;  /* 0x000d5c00011b7983 */ /* 0x000ee80000100800 */
[----:B------:R4:W2:Y:S04]  /*27f60*/  @!P0 LDG.E.U8 R21, desc[UR32][R2.64] ;  /* 0x0000002002158981 */ /* 0x0008a8000c1e1100 */
[----:B------:R-:W3:Y:S04]  /*27f70*/  LDL R26, [R1+0xd60] ;  /* 0x000d6000011a7983 */ /* 0x000ee80000100800 */
[----:B------:R-:W3:Y:S01]  /*27f80*/  LDL R3, [R1+0xd84] ;  /* 0x000d840001037983 */ /* 0x000ee20000100800 */
[----:B----4-:R-:W-:-:S03]  /*27f90*/  @!P0 IMAD.MOV.U32 R2, RZ, RZ, R25 ;  /* 0x000000ffff028224 */ /* 0x010fc600078e0019 */
[----:B--2---:R0:W-:Y:S01]  /*27fa0*/  STL [R1+0x2640], R21 ;  /* 0x0026401501007387 */ /* 0x0041e20000100800 */
[----:B------:R-:W-:-:S03]  /*27fb0*/  PRMT R19, RZ, 0x7610, R19 ;  /* 0x00007610ff137816 */ /* 0x000fc60000000013 */
[----:B------:R-:W2:Y:S04]  /*27fc0*/  LDL R25, [R1+0xd44] ;  /* 0x000d440001197983 */ /* 0x000ea80000100800 */
[----:B---3--:R1:W3:Y:S04]  /*27fd0*/  @!P0 LDG.E.U8 R20, desc[UR32][R2.64] ;  /* 0x0000002002148981 */ /* 0x0082e8000c1e1100 */
[----:B0-----:R-:W4:Y:S04]  /*27fe0*/  LDL R21, [R1+0xd48] ;  /* 0x000d480001157983 */ /* 0x001f280000100800 */
[----:B------:R-:W1:Y:S04]  /*27ff0*/  LDL R2, [R1+0xd7c] ;  /* 0x000d7c0001027983 */ /* 0x000e680000100800 */
[----:B------:R-:W1:Y:S02]  /*28000*/  LDL R3, [R1+0xd80] ;  /* 0x000d800001037983 */ /* 0x000e640000100800 */
[----:B-1----:R-:W-:-:S04]  /*28010*/  @!P0 LOP3.LUT R3, R3, R2, RZ, 0x3c, !PT ;  /* 0x0000000203038212 */ /* 0x002fc800078e3cff */
[----:B------:R-:W-:-:S04]  /*28020*/  @!P0 LOP3.LUT R2, R3, R2, RZ, 0x3c, !PT ;  /* 0x0000000203028212 */ /* 0x000fc800078e3cff */
[----:B------:R-:W-:-:S05]  /*28030*/  @!P0 LOP3.LUT R3, R3, R2, RZ, 0x3c, !PT ;  /* 0x0000000203038212 */ /* 0x000fca00078e3cff */
[----:B------:R0:W2:Y:S04]  /*28040*/  @!P0 LDG.E.U8 R19, desc[UR32][R2.64] ;  /* 0x0000002002138981 */ /* 0x0000a8000c1e1100 */
[----:B---3--:R1:W-:Y:S01]  /*28050*/  STL [R1+0x2644], R20 ;  /* 0x0026441401007387 */ /* 0x0083e20000100800 */
[----:B0-----:R-:W-:Y:S02]  /*28060*/  @!P0 IMAD.MOV.U32 R2, RZ, RZ, R28 ;  /* 0x000000ffff028224 */ /* 0x001fe400078e001c */
[----:B------:R-:W-:Y:S01]  /*28070*/  @!P0 IMAD.MOV.U32 R3, RZ, RZ, R29 ;  /* 0x000000ffff038224 */ /* 0x000fe200078e001d */
[----:B------:R-:W-:Y:S02]  /*28080*/  PRMT R18, RZ, 0x7610, R18 ;  /* 0x00007610ff127816 */ /* 0x000fe40000000012 */
[----:B------:R-:W-:-:S04]  /*28090*/  PRMT R17, RZ, 0x7610, R17 ;  /* 0x00007610ff117816 */ /* 0x000fc80000000011 */
[----:B------:R0:W3:Y:S02]  /*280a0*/  @!P0 LDG.E.U8 R18, desc[UR32][R2.64] ;  /* 0x0000002002128981 */ /* 0x0000e4000c1e1100 */
[----:B0-----:R-:W-:Y:S02]  /*280b0*/  @!P0 IMAD.MOV.U32 R2, RZ, RZ, R26 ;  /* 0x000000ffff028224 */ /* 0x001fe400078e001a */
[----:B------:R-:W-:-:S05]  /*280c0*/  @!P0 IMAD.MOV.U32 R3, RZ, RZ, R27 ;  /* 0x000000ffff038224 */ /* 0x000fca00078e001b */
[----:B------:R4:W3:Y:S04]  /*280d0*/  @!P0 LDG.E.U8 R17, desc[UR32][R2.64] ;  /* 0x0000002002118981 */ /* 0x0008e8000c1e1100 */
[----:B--2---:R0:W-:Y:S04]  /*280e0*/  STL [R1+0x2648], R19 ;  /* 0x0026481301007387 */ /* 0x0041e80000100800 */
[----:B------:R-:W2:Y:S04]  /*280f0*/  LDL R29, [R1+0xd40] ;  /* 0x000d4000011d7983 */ /* 0x000ea80000100800 */
[----:B------:R-:W2:Y:S01]  /*28100*/  LDL R28, [R1+0x1460] ;  /* 0x00146000011c7983 */ /* 0x000ea20000100800 */
[----:B------:R-:W-:Y:S01]  /*28110*/  PRMT R16, RZ, 0x7610, R16 ;  /* 0x00007610ff107816 */ /* 0x000fe20000000010 */
[----:B----4-:R-:W-:-:S02]  /*28120*/  @!P0 IMAD.MOV.U32 R2, RZ, RZ, R21 ;  /* 0x000000ffff028224 */ /* 0x010fc400078e0015 */
[----:B------:R-:W-:-:S05]  /*28130*/  @!P0 IMAD.MOV.U32 R3, RZ, RZ, R25 ;  /* 0x000000ffff038224 */ /* 0x000fca00078e0019 */
[----:B------:R2:W4:Y:S01]  /*28140*/  @!P0 LDG.E.U8 R16, desc[UR32][R2.64] ;  /* 0x0000002002108981 */ /* 0x000522000c1e1100 */
[----:B------:R-:W-:-:S03]  /*28150*/  PRMT R15, RZ, 0x7610, R15 ;  /* 0x00007610ff0f7816 */ /* 0x000fc6000000000f */
[----:B---3--:R3:W-:Y:S04]  /*28160*/  STL [R1+0x264c], R18 ;  /* 0x00264c1201007387 */ /* 0x0087e80000100800 */
[----:B------:R-:W3:Y:S04]  /*28170*/  LDL R27, [R1+0xd34] ;  /* 0x000d3400011b7983 */ /* 0x000ee80000100800 */
[----:B------:R-:W3:Y:S04]  /*28180*/  LDL R26, [R1+0x1478] ;  /* 0x00147800011a7983 */ /* 0x000ee80000100800 */
[----:B------:R3:W-:Y:S04]  /*28190*/  STL [R1+0x2650], R17 ;  /* 0x0026501101007387 */ /* 0x0007e80000100800 */
[----:B------:R-:W3:Y:S04]  /*281a0*/  LDL R25, [R1+0xd30] ;  /* 0x000d300001197983 */ /* 0x000ee80000100800 */
[----:B------:R-:W3:Y:S04]  /*281b0*/  LDL R21, [R1+0x1480] ;  /* 0x0014800001157983 */ /* 0x000ee80000100800 */
[----:B-1----:R-:W3:Y:S04]  /*281c0*/  LDL R20, [R1+0x145c] ;  /* 0x00145c0001147983 */ /* 0x002ee80000100800 */
[----:B0-----:R-:W3:Y:S01]  /*281d0*/  LDL R19, [R1+0x1498] ;  /* 0x0014980001137983 */ /* 0x001ee20000100800 */
[----:B--2---:R-:W-:-:S02]  /*281e0*/  @!P0 IMAD.MOV.U32 R3, RZ, RZ, R29 ;  /* 0x000000ffff038224 */ /* 0x004fc400078e001d */
[----:B------:R-:W-:-:S05]  /*281f0*/  @!P0 IMAD.MOV.U32 R2, RZ, RZ, R28 ;  /* 0x000000ffff028224 */ /* 0x000fca00078e001c */
[----:B------:R0:W2:Y:S04]  /*28200*/  @!P0 LDG.E.U8 R15, desc[UR32][R2.64] ;  /* 0x00000020020f8981 */ /* 0x0000a8000c1e1100 */
[----:B----4-:R1:W-:Y:S04]  /*28210*/  STL [R1+0x2654], R16 ;  /* 0x0026541001007387 */ /* 0x0103e80000100800 */
[----:B---3--:R-:W3:Y:S04]  /*28220*/  LDL R18, [R1+0x1464] ;  /* 0x0014640001127983 */ /* 0x008ee80000100800 */
[----:B------:R-:W4:Y:S01]  /*28230*/  LDL R17, [R1+0x14a0] ;  /* 0x0014a00001117983 */ /* 0x000f220000100800 */
[----:B------:R-:W-:-:S02]  /*28240*/  PRMT R14, RZ, 0x7610, R14 ;  /* 0x00007610ff0e7816 */ /* 0x000fc4000000000e */
[----:B------:R-:W-:Y:S01]  /*28250*/  PRMT R13, RZ, 0x7610, R13 ;  /* 0x00007610ff0d7816 */ /* 0x000fe2000000000d */
[----:B0-----:R-:W-:Y:S02]  /*28260*/  @!P0 IMAD.MOV.U32 R3, RZ, RZ, R27 ;  /* 0x000000ffff038224 */ /* 0x001fe400078e001b */
[----:B------:R-:W-:-:S05]  /*28270*/  @!P0 IMAD.MOV.U32 R2, RZ, RZ, R26 ;  /* 0x000000ffff028224 */ /* 0x000fca00078e001a */
[----:B------:R0:W3:Y:S01]  /*28280*/  @!P0 LDG.E.U8 R14, desc[UR32][R2.64] ;  /* 0x00000020020e8981 */ /* 0x0000e2000c1e1100 */
[----:B------:R-:W-:Y:S01]  /*28290*/  PRMT R12, RZ, 0x7610, R12 ;  /* 0x00007610ff0c7816 */ /* 0x000fe2000000000c */
[----:B0-----:R-:W-:Y:S02]  /*282a0*/  @!P0 IMAD.MOV.U32 R3, RZ, RZ, R25 ;  /* 0x000000ffff038224 */ /* 0x001fe400078e0019 */
[----:B------:R-:W-:-:S05]  /*282b0*/  @!P0 IMAD.MOV.U32 R2, RZ, RZ, R21 ;  /* 0x000000ffff028224 */ /* 0x000fca00078e0015 */
[----:B------:R0:W3:Y:S02]  /*282c0*/  @!P0 LDG.E.U8 R13, desc[UR32][R2.64] ;  /* 0x00000020020d8981 */ /* 0x0000e4000c1e1100 */
[----:B0-----:R-:W-:Y:S02]  /*282d0*/  @!P0 IMAD.MOV.U32 R2, RZ, RZ, R19 ;  /* 0x000000ffff028224 */ /* 0x001fe400078e0013 */
[----:B------:R-:W-:-:S05]  /*282e0*/  @!P0 IMAD.MOV.U32 R3, RZ, RZ, R20 ;  /* 0x000000ffff038224 */ /* 0x000fca00078e0014 */
[----:B------:R4:W3:Y:S04]  /*282f0*/  @!P0 LDG.E.U8 R12, desc[UR32][R2.64] ;  /* 0x00000020020c8981 */ /* 0x0008e8000c1e1100 */
[----:B--2---:R0:W-:Y:S04]  /*28300*/  STL [R1+0x2658], R15 ;  /* 0x0026580f01007387 */ /* 0x0041e80000100800 */
[----:B-1----:R-:W2:Y:S04]  /*28310*/  LDL R16, [R1+0x147c] ;  /* 0x00147c0001107983 */ /* 0x002ea80000100800 */
[----:B0-----:R-:W2:Y:S01]  /*28320*/  LDL R15, [R1+0x14b8] ;  /* 0x0014b800010f7983 */ /* 0x001ea20000100800 */
[----:B------:R-:W-:Y:S01]  /*28330*/  PRMT R11, RZ, 0x7610, R11 ;  /* 0x00007610ff0b7816 */ /* 0x000fe2000000000b */
[----:B----4-:R-:W-:-:S02]  /*28340*/  @!P0 IMAD.MOV.U32 R2, RZ, RZ, R17 ;  /* 0x000000ffff028224 */ /* 0x010fc400078e0011 */
[----:B---3--:R-:W-:-:S05]  /*28350*/  @!P0 IMAD.MOV.U32 R3, RZ, RZ, R18 ;  /* 0x000000ffff038224 */ /* 0x008fca00078e0012 */
[----:B------:R2:W3:Y:S01]  /*28360*/  @!P0 LDG.E.U8 R11, desc[UR32][R2.64] ;  /* 0x00000020020b8981 */ /* 0x0004e2000c1e1100 */
[----:B------:R-:W-:-:S03]  /*28370*/  PRMT R10, RZ, 0x7610, R10 ;  /* 0x00007610ff0a7816 */ /* 0x000fc6000000000a */
[----:B------:R0:W-:Y:S04]  /*28380*/  STL [R1+0x265c], R14 ;  /* 0x00265c0e01007387 */ /* 0x0001e80000100800 */
[----:B------:R1:W-:Y:S04]  /*28390*/  STL [R1+0x2660], R13 ;  /* 0x0026600d01007387 */ /* 0x0003e80000100800 */
[----:B------:R-:W4:Y:S04]  /*283a0*/  LDL R20, [R1+0x1484] ;  /* 0x0014840001147983 */ /* 0x000f280000100800 */
[----:B------:R-:W4:Y:S01]  /*283b0*/  LDL R19, [R1+0x14c0] ;  /* 0x0014c00001137983 */ /* 0x000f220000100800 */
[----:B--2---:R-:W-:-:S02]  /*283c0*/  @!P0 IMAD.MOV.U32 R3, RZ, RZ, R16 ;  /* 0x000000ffff038224 */ /* 0x004fc400078e0010 */
[----:B------:R-:W-:-:S05]  /*283d0*/  @!P0 IMAD.MOV.U32 R2, RZ, RZ, R15 ;  /* 0x000000ffff028224 */ /* 0x000fca00078e000f */
[----:B------:R4:W2:Y:S04]  /*283e0*/  @!P0 LDG.E.U8 R10, desc[UR32][R2.64] ;  /* 0x00000020020a8981 */ /* 0x0008a8000c1e1100 */
[----:B------:R2:W-:Y:S04]  /*283f0*/  STL [R1+0x2664], R12 ;  /* 0x0026640c01007387 */ /* 0x0005e80000100800 */
[----:B------:R-:W2:Y:S04]  /*28400*/  LDL R18, [R1+0x149c] ;  /* 0x00149c0001127983 */ /* 0x000ea80000100800 */
[----:B------:R-:W2:Y:S04]  /*28410*/  LDL R17, [R1+0x14d8] ;  /* 0x0014d80001117983 */ /* 0x000ea80000100800 */
[----:B---3--:R3:W-:Y:S04]  /*28420*/  STL [R1+0x2668], R11 ;  /* 0x0026680b01007387 */ /* 0x0087e80000100800 */
[----:B------:R-:W3:Y:S04]  /*28430*/  LDL R16, [R1+0x14a4] ;  /* 0x0014a40001107983 */ /* 0x000ee80000100800 */
[----:B------:R-:W3:Y:S04]  /*28440*/  LDL R15, [R1+0x14e0] ;  /* 0x0014e000010f7983 */ /* 0x000ee80000100800 */
[----:B0-----:R-:W3:Y:S04]  /*28450*/  LDL R14, [R1+0x14bc] ;  /* 0x0014bc00010e7983 */ /* 0x001ee80000100800 */
[----:B-1----:R-:W3:Y:S01]  /*28460*/  LDL R13, [R1+0x1500] ;  /* 0x00150000010d7983 */ /* 0x002ee20000100800 */
[----:B------:R-:W-:-:S02]  /*28470*/  PRMT R9, RZ, 0x7610, R9 ;  /* 0x00007610ff097816 */ /* 0x000fc40000000009 */
[----:B------:R-:W-:Y:S01]  /*28480*/  PRMT R8, RZ, 0x7610, R8 ;  /* 0x00007610ff087816 */ /* 0x000fe20000000008 */
[----:B----4-:R-:W-:Y:S02]  /*28490*/  @!P0 IMAD.MOV.U32 R3, RZ, RZ, R20 ;  /* 0x000000ffff038224 */ /* 0x010fe400078e0014 */
[----:B------:R-:W-:-:S05]  /*284a0*/  @!P0 IMAD.MOV.U32 R2, RZ, RZ, R19 ;  /* 0x000000ffff028224 */ /* 0x000fca00078e0013 */
[----:B------:R0:W4:Y:S04]  /*284b0*/  @!P0 LDG.E.U8 R9, desc[UR32][R2.64] ;  /* 0x0000002002098981 */ /* 0x000128000c1e1100 */
[----:B--2---:R1:W-:Y:S04]  /*284c0*/  STL [R1+0x266c], R10 ;  /* 0x00266c0a01007387 */ /* 0x0043e80000100800 */
[----:B------:R-:W2:Y:S04]  /*284d0*/  LDL R12, [R1+0x14c4] ;  /* 0x0014c400010c7983 */ /* 0x000ea80000100800 */
[----:B---3--:R-:W3:Y:S04]  /*284e0*/  LDL R11, [R1+0x14fc] ;  /* 0x0014fc00010b7983 */ /* 0x008ee80000100800 */
[----:B-1----:R-:W4:Y:S01]  /*284f0*/  LDL R10, [R1+0x14dc] ;  /* 0x0014dc00010a7983 */ /* 0x002f220000100800 */
[----:B0-----:R-:W-:-:S02]  /*28500*/  @!P0 IMAD.MOV.U32 R2, RZ, RZ, R17 ;  /* 0x000000ffff028224 */ /* 0x001fc400078e0011 */
[----:B------:R-:W-:-:S05]  /*28510*/  @!P0 IMAD.MOV.U32 R3, RZ, RZ, R18 ;  /* 0x000000ffff038224 */ /* 0x000fca00078e0012 */
[----:B------:R0:W4:Y:S01]  /*28520*/  @!P0 LDG.E.U8 R8, desc[UR32][R2.64] ;  /* 0x0000002002088981 */ /* 0x000122000c1e1100 */
[----:B------:R-:W-:Y:S02]  /*28530*/  PRMT R7, RZ, 0x7610, R7 ;  /* 0x00007610ff077816 */ /* 0x000fe40000000007 */
[----:B------:R-:W-:Y:S01]  /*28540*/  PRMT R6, RZ, 0x7610, R6 ;  /* 0x00007610ff067816 */ /* 0x000fe20000000006 */
[----:B0-----:R-:W-:Y:S02]  /*28550*/  @!P0 IMAD.MOV.U32 R2, RZ, RZ, R15 ;  /* 0x000000ffff028224 */ /* 0x001fe400078e000f */
[----:B------:R-:W-:-:S05]  /*28560*/  @!P0 IMAD.MOV.U32 R3, RZ, RZ, R16 ;  /* 0x000000ffff038224 */ /* 0x000fca00078e0010 */
[----:B------:R0:W4:Y:S01]  /*28570*/  @!P0 LDG.E.U8 R7, desc[UR32][R2.64] ;  /* 0x0000002002078981 */ /* 0x000122000c1e1100 */
[----:B------:R-:W-:Y:S01]  /*28580*/  PRMT R5, RZ, 0x7610, R5 ;  /* 0x00007610ff057816 */ /* 0x000fe20000000005 */
[----:B0-----:R-:W-:Y:S02]  /*28590*/  @!P0 IMAD.MOV.U32 R2, RZ, RZ, R13 ;  /* 0x000000ffff028224 */ /* 0x001fe400078e000d */
[----:B------:R-:W-:-:S05]  /*285a0*/  @!P0 IMAD.MOV.U32 R3, RZ, RZ, R14 ;  /* 0x000000ffff038224 */ /* 0x000fca00078e000e */
[----:B------:R2:W4:Y:S01]  /*285b0*/  @!P0 LDG.E.U8 R6, desc[UR32][R2.64] ;  /* 0x0000002002068981 */ /* 0x000522000c1e1100 */
[----:B------:R-:W-:Y:S01]  /*285c0*/  PRMT R4, RZ, 0x7610, R4 ;  /* 0x00007610ff047816 */ /* 0x000fe20000000004 */
[----:B------:R-:W0:Y:S01]  /*285d0*/  S2R R29, SR_TID.X ;  /* 0x00000000001d7919 */ /* 0x000e220000002100 */
[----:B--2---:R-:W-:Y:S02]  /*285e0*/  @!P0 IMAD.MOV.U32 R3, RZ, RZ, R12 ;  /* 0x000000ffff038224 */ /* 0x004fe400078e000c */
[----:B---3--:R-:W-:-:S05]  /*285f0*/  @!P0 IMAD.MOV.U32 R2, RZ, RZ, R11 ;  /* 0x000000ffff028224 */ /* 0x008fca00078e000b */
[----:B------:R1:W2:Y:S02]  /*28600*/  @!P0 LDG.E.U8 R5, desc[UR32][R2.64] ;  /* 0x0000002002058981 */ /* 0x0002a4000c1e1100 */
[----:B-1----:R-:W-:Y:S02]  /*28610*/  @!P0 IMAD.MOV.U32 R2, RZ, RZ, R0 ;  /* 0x000000ffff028224 */ /* 0x002fe400078e0000 */
[----:B----4-:R-:W-:-:S05]  /*28620*/  @!P0 IMAD.MOV.U32 R3, RZ, RZ, R10 ;  /* 0x000000ffff038224 */ /* 0x010fca00078e000a */
[----:B------:R1:W3:Y:S04]  /*28630*/  @!P0 LDG.E.U8 R4, desc[UR32][R2.64] ;  /* 0x0000002002048981 */ /* 0x0002e8000c1e1100 */
[----:B------:R-:W-:Y:S04]  /*28640*/  STL [R1+0x2670], R9 ;  /* 0x0026700901007387 */ /* 0x000fe80000100800 */
[----:B------:R0:W-:Y:S02]  /*28650*/  STL [R1+0x2674], R8 ;  /* 0x0026740801007387 */ /* 0x0001e40000100800 */
[----:B0-----:R-:W-:-:S02]  /*28660*/  LOP3.LUT R8, R29, 0x3, RZ, 0xc0, !PT ;  /* 0x000000031d087812 */ /* 0x001fc400078ec0ff */
[----:B------:R-:W-:-:S03]  /*28670*/  SHF.R.U32.HI R9, RZ, 0x2, R29 ;  /* 0x00000002ff097819 */ /* 0x000fc6000001161d */
[----:B------:R-:W-:Y:S01]  /*28680*/  IMAD R8, R8, 0x110, RZ ;  /* 0x0000011008087824 */ /* 0x000fe200078e02ff */
[----:B------:R-:W-:-:S04]  /*28690*/  SGXT.U32 R9, R9, 0x3 ;  /* 0x000000030909781a */ /* 0x000fc80000000000 */
[----:B------:R-:W-:-:S05]  /*286a0*/  LOP3.LUT R8, R8, R9, RZ, 0xfc, !PT ;  /* 0x0000000908087212 */ /* 0x000fca00078efcff */
[----:B-1----:R-:W0:Y:S04]  /*286b0*/  LDS.U8 R3, [R8+UR4] ;  /* 0x0000000408037984 */ /* 0x002e280008000000 */
[----:B------:R-:W1:Y:S04]  /*286c0*/  LDS.U8 R2, [R8+UR4+0x40] ;  /* 0x0000400408027984 */ /* 0x000e680008000000 */
[----:B------:R-:W-:Y:S04]  /*286d0*/  STL [R1+0x2678], R7 ;  /* 0x0026780701007387 */ /* 0x000fe80000100800 */
[----:B------:R4:W-:Y:S02]  /*286e0*/  STL [R1+0x267c], R6 ;  /* 0x00267c0601007387 */ /* 0x0009e40000100800 */
[----:B----4-:R-:W-:-:S04]  /*286f0*/  SHF.R.U32.HI R6, RZ, 0x2, R29 ;  /* 0x00000002ff067819 */ /* 0x010fc8000001161d */
[----:B------:R-:W-:Y:S01]  /*28700*/  SGXT.U32 R6, R6, 0x3 ;  /* 0x000000030606781a */ /* 0x000fe20000000000 */
[----:B--2---:R-:W-:Y:S04]  /*28710*/  STL [R1+0x2680], R5 ;  /* 0x0026800501007387 */ /* 0x004fe80000100800 */
[----:B------:R-:W-:Y:S04]  /*28720*/  STL [R1+0x15e0], R0 ;  /* 0x0015e00001007387 */ /* 0x000fe80000100800 */
[----:B------:R-:W-:Y:S04]  /*28730*/  LDS.U8 R0, [R8+UR4+0xc8] ;  /* 0x0000c80408007984 */ /* 0x000fe80008000000 */
[----:B---3--:R-:W-:Y:S04]  /*28740*/  STL [R1+0x2684], R4 ;  /* 0x0026840401007387 */ /* 0x008fe80000100800 */
[----:B0-----:R-:W-:Y:S04]  /*28750*/  STL [R1+0x2688], R3 ;  /* 0x0026880301007387 */ /* 0x001fe80000100800 */
[----:B-1----:R-:W-:Y:S04]  /*28760*/  STL [R1+0x268c], R2 ;  /* 0x00268c0201007387 */ /* 0x002fe80000100800 */
[----:B------:R-:W0:Y:S04]  /*28770*/  LDS.U8 R2, [R8+UR4+0x88] ;  /* 0x0000880408027984 */ /* 0x000e280008000000 */
[----:B------:R-:W1:Y:S04]  /*28780*/  LDS.U8 R3, [R8+UR4+0x8] ;  /* 0x0000080408037984 */ /* 0x000e680008000000 */
[----:B0-----:R-:W-:Y:S04]  /*28790*/  STL [R1+0x152c], R2 ;  /* 0x00152c0201007387 */ /* 0x001fe80000100800 */
[----:B------:R-:W0:Y:S04]  /*287a0*/  LDS.U8 R2, [R8+UR4+0x48] ;  /* 0x0000480408027984 */ /* 0x000e280008000000 */
[----:B------:R-:W-:Y:S04]  /*287b0*/  STL [R1+0x1528], R0 ;  /* 0x0015280001007387 */ /* 0x000fe80000100800 */
[----:B------:R-:W2:Y:S04]  /*287c0*/  LDS.U8 R0, [R8+UR4+0x80] ;  /* 0x0000800408007984 */ /* 0x000ea80008000000 */
[----:B-1----:R-:W-:Y:S04]  /*287d0*/  STL [R1+0xaa0], R3 ;  /* 0x000aa00301007387 */ /* 0x002fe80000100800 */
[----:B------:R-:W1:Y:S04]  /*287e0*/  LDS.U8 R3, [R8+UR4+0xc0] ;  /* 0x0000c00408037984 */ /* 0x000e680008000000 */
[----:B0-----:R-:W-:Y:S04]  /*287f0*/  STL [R1+0xa9c], R2 ;  /* 0x000a9c0201007387 */ /* 0x001fe80000100800 */
[----:B------:R-:W0:Y:S04]  /*28800*/  LDS.U8 R2, [R8+UR4+0x400] ;  /* 0x0004000408027984 */ /* 0x000e280008000000 */
[----:B--2---:R-:W-:Y:S04]  /*28810*/  STL [R1+0x1534], R0 ;  /* 0x0015340001007387 */ /* 0x004fe80000100800 */
[----:B------:R-:W2:Y:S04]  /*28820*/  LDS.U8 R0, [R8+UR4+0x440] ;  /* 0x0004400408007984 */ /* 0x000ea80008000000 */
[----:B-1----:R-:W-:Y:S04]  /*28830*/  STL [R1+0x1530], R3 ;  /* 0x0015300301007387 */ /* 0x002fe80000100800 */
[----:B------:R-:W1:Y:S04]  /*28840*/  LDS.U8 R3, [R8+UR4+0x488] ;  /* 0x0004880408037984 */ /* 0x000e680008000000 */
[----:B0-----:R-:W-:Y:S04]  /*28850*/  STL [R1+0xab0], R2 ;  /* 0x000ab00201007387 */ /* 0x001fe80000100800 */
[----:B--2---:R-:W-:Y:S04]  /*28860*/  STL [R1+0xaa8], R0 ;  /* 0x000aa80001007387 */ /* 0x004fe80000100800 */
[----:B------:R-:W0:Y:S04]  /*28870*/  LDS.U8 R2, [R8+UR4+0x4c8] ;  /* 0x0004c80408027984 */ /* 0x000e280008000000 */
[----:B------:R-:W2:Y:S04]  /*28880*/  LDS.U8 R0, [R8+UR4+0x408] ;  /* 0x0004080408007984 */ /* 0x000ea80008000000 */
[----:B-1----:R-:W-:Y:S01]  /*28890*/  STL [R1+0x153c], R3 ;  /* 0x00153c0301007387 */ /* 0x002fe20000100800 */
[----:B------:R-:W-:-:S03]  /*288a0*/  LOP3.LUT R5, R29, 0x3, RZ, 0xc0, !PT ;  /* 0x000000031d057812 */ /* 0x000fc600078ec0ff */
[----:B------:R-:W-:Y:S02]  /*288b0*/  LDS.U8 R3, [R8+UR4+0x480] ;  /* 0x0004800408037984 */ /* 0x000fe40008000000 */
[----:B------:R-:W-:Y:S02]  /*288c0*/  IMAD R5, R5, 0x110, RZ ;  /* 0x0000011005057824 */ /* 0x000fe400078e02ff */
[----:B0-----:R-:W-:Y:S04]  /*288d0*/  STL [R1+0x1538], R2 ;  /* 0x0015380201007387 */ /* 0x001fe80000100800 */
[----:B--2---:R-:W-:Y:S04]  /*288e0*/  STL [R1+0xabc], R0 ;  /* 0x000abc0001007387 */ /* 0x004fe80000100800 */
[----:B------:R-:W0:Y:S01]  /*288f0*/  LDS.U8 R0, [R8+UR4+0x448] ;  /* 0x0004480408007984 */ /* 0x000e220008000000 */
[----:B------:R-:W-:-:S03]  /*28900*/  LOP3.LUT R5, R5, R6, RZ, 0xfc, !PT ;  /* 0x0000000605057212 */ /* 0x000fc600078efcff */
[----:B------:R-:W1:Y:S01]  /*28910*/  LDS.U8 R2, [R8+UR4+0x4c0] ;  /* 0x0004c00408027984 */ /* 0x000e620008000000 */
[----:B------:R-:W-:-:S03]  /*28920*/  LOP3.LUT R5, R5, 0x10, RZ, 0x3c, !PT ;  /* 0x0000001005057812 */ /* 0x000fc600078e3cff */
[----:B0-----:R-:W-:Y:S04]  /*28930*/  STL [R1+0xab8], R0 ;  /* 0x000ab80001007387 */ /* 0x001fe80000100800 */
[----:B------:R-:W0:Y:S04]  /*28940*/  LDS.U8 R0, [R5+UR4] ;  /* 0x0000000405007984 */ /* 0x000e280008000000 */
        /* <DEDUP_REMOVED lines=24> */
[----:B--2---:R2:W-:Y:S04]  /*28ad0*/  STL [R1+0x155c], R3 ;  /* 0x00155c0301007387 */ /* 0x0045e80000100800 */
[----:B-1----:R-:W-:Y:S01]  /*28ae0*/  STL [R1+0x1558], R2 ;  /* 0x0015580201007387 */ /* 0x002fe20000100800 */
[----:B------:R-:W-:-:S03]  /*28af0*/  SHF.R.U32.HI R4, RZ, 0x2, R29 ;  /* 0x00000002ff047819 */ /* 0x000fc6000001161d */
[----:B------:R-:W-:Y:S01]  /*28b00*/  LDS.U8 R2, [R5+UR4+0x4c0] ;  /* 0x0004c00405027984 */ /* 0x000fe20008000000 */
[----:B--2---:R-:W-:-:S03]  /*28b10*/  LOP3.LUT R3, R29, 0x3, RZ, 0xc0, !PT ;  /* 0x000000031d037812 */ /* 0x004fc600078ec0ff */
[----:B0-----:R-:W-:Y:S04]  /*28b20*/  STL [R1+0xbe4], R0 ;  /* 0x000be40001007387 */ /* 0x001fe80000100800 */
[----:B------:R-:W0:Y:S01]  /*28b30*/  LDS.U8 R0, [R5+UR4+0x448] ;  /* 0x0004480405007984 */ /* 0x000e220008000000 */
[----:B------:R-:W-:Y:S01]  /*28b40*/  IMAD R3, R3, 0x110, RZ ;  /* 0x0000011003037824 */ /* 0x000fe200078e02ff */
[----:B------:R-:W-:-:S04]  /*28b50*/  SGXT.U32 R4, R4, 0x3 ;  /* 0x000000030404781a */ /* 0x000fc80000000000 */
[----:B------:R-:W-:Y:S02]  /*28b60*/  LOP3.LUT R3, R3, R4, RZ, 0xfc, !PT ;  /* 0x0000000403037212 */ /* 0x000fe400078efcff */
[----:B------:R-:W1:Y:S02]  /*28b70*/  LDS.U8 R4, [R5+UR4+0x480] ;  /* 0x0004800405047984 */ /* 0x000e640008000000 */
[----:B------:R-:W-:-:S05]  /*28b80*/  LOP3.LUT R3, R3, 0x20, RZ, 0x3c, !PT ;  /* 0x0000002003037812 */ /* 0x000fca00078e3cff */
[----:B------:R-:W-:Y:S04]  /*28b90*/  LDS.U8 R6, [R3+UR4+0x448] ;  /* 0x0004480403067984 */ /* 0x000fe80008000000 */
[----:B0-----:R-:W-:Y:S04]  /*28ba0*/  STL [R1+0xbe0], R0 ;  /* 0x000be00001007387 */ /* 0x001fe80000100800 */
[----:B------:R-:W0:Y:S04]  /*28bb0*/  LDS.U8 R0, [R3+UR4] ;  /* 0x0000000403007984 */ /* 0x000e280008000000 */
[----:B-1----:R-:W-:Y:S04]  /*28bc0*/  STL [R1+0x1564], R4 ;  /* 0x0015640401007387 */ /* 0x002fe80000100800 */
[----:B------:R-:W1:Y:S04]  /*28bd0*/  LDS.U8 R4, [R3+UR4+0x40] ;  /* 0x0000400403047984 */ /* 0x000e680008000000 */
[----:B------:R-:W-:Y:S04]  /*28be0*/  STL [R1+0x1560], R2 ;  /* 0x0015600201007387 */ /* 0x000fe80000100800 */
[----:B------:R-:W2:Y:S04]  /*28bf0*/  LDS.U8 R2, [R3+UR4+0x88] ;  /* 0x0000880403027984 */ /* 0x000ea80008000000 */
[----:B0-----:R-:W-:Y:S04]  /*28c00*/  STL [R1+0xbf0], R0 ;  /* 0x000bf00001007387 */ /* 0x001fe80000100800 */
[----:B------:R-:W0:Y:S04]  /*28c10*/  LDS.U8 R0, [R3+UR4+0xc8] ;  /* 0x0000c80403007984 */ /* 0x000e280008000000 */
[----:B-1----:R-:W-:Y:S04]  /*28c20*/  STL [R1+0xbec], R4 ;  /* 0x000bec0401007387 */ /* 0x002fe80000100800 */
[----:B------:R-:W1:Y:S04]  /*28c30*/  LDS.U8 R4, [R3+UR4+0x8] ;  /* 0x0000080403047984 */ /* 0x000e680008000000 */
[----:B--2---:R-:W-:Y:S04]  /*28c40*/  STL [R1+0x156c], R2 ;  /* 0x00156c0201007387 */ /* 0x004fe80000100800 */
        /* <DEDUP_REMOVED lines=10> */
[----:B--2---:R-:W-:Y:S04]  /*28cf0*/  STL [R1+0xc00], R2 ;  /* 0x000c000201007387 */ /* 0x004fe80000100800 */
[----:B------:R-:W1:Y:S04]  /*28d00*/  LDS.U8 R2, [R3+UR4+0x488] ;  /* 0x0004880403027984 */ /* 0x000e680008000000 */
[----:B------:R-:W2:Y:S01]  /*28d10*/  LDS.U8 R4, [R3+UR4+0x4c8] ;  /* 0x0004c80403047984 */ /* 0x000ea20008000000 */
[----:B------:R-:W3:Y:S03]  /*28d20*/  S2R R5, SR_TID.X ;  /* 0x0000000000057919 */ /* 0x000ee60000002100 */
[----:B0-----:R-:W-:Y:S04]  /*28d30*/  STL [R1+0xbfc], R0 ;  /* 0x000bfc0001007387 */ /* 0x001fe80000100800 */
[----:B------:R-:W0:Y:S04]  /*28d40*/  LDS.U8 R0, [R3+UR4+0x408] ;  /* 0x0004080403007984 */ /* 0x000e280008000000 */
[----:B-1----:R3:W-:Y:S04]  /*28d50*/  STL [R1+0x157c], R2 ;  /* 0x00157c0201007387 */ /* 0x0027e80000100800 */
[----:B--2---:R-:W-:Y:S04]  /*28d60*/  STL [R1+0x1578], R4 ;  /* 0x0015780401007387 */ /* 0x004fe80000100800 */
[----:B------:R-:W-:Y:S01]  /*28d70*/  LDS.U8 R4, [R3+UR4+0x4c0] ;  /* 0x0004c00403047984 */ /* 0x000fe20008000000 */
[----:B---3--:R-:W-:-:S04]  /*28d80*/  SHF.R.U32.HI R2, RZ, 0x2, R5 ;  /* 0x00000002ff027819 */ /* 0x008fc80000011605 */
[----:B------:R-:W-:Y:S01]  /*28d90*/  SGXT.U32 R2, R2, 0x3 ;  /* 0x000000030202781a */ /* 0x000fe20000000000 */
[----:B0-----:R0:W-:Y:S02]  /*28da0*/  STL [R1+0xc08], R0 ;  /* 0x000c080001007387 */ /* 0x0011e40000100800 */
[----:B0-----:R-:W-:-:S05]  /*28db0*/  LOP3.LUT R0, R5, 0x3, RZ, 0xc0, !PT ;  /* 0x0000000305007812 */ /* 0x001fca00078ec0ff */
[----:B------:R-:W-:-:S05]  /*28dc0*/  IMAD R0, R0, 0x110, RZ ;  /* 0x0000011000007824 */ /* 0x000fca00078e02ff */
[----:B------:R-:W-:Y:S02]  /*28dd0*/  LOP3.LUT R0, R0, R2, RZ, 0xfc, !PT ;  /* 0x0000000200007212 */ /* 0x000fe400078efcff */
[----:B------:R-:W0:Y:S02]  /*28de0*/  LDS.U8 R2, [R3+UR4+0x480] ;  /* 0x0004800403027984 */ /* 0x000e240008000000 */
[----:B------:R-:W-:Y:S02]  /*28df0*/  LOP3.LUT R0, R0, 0x30, RZ, 0x3c, !PT ;  /* 0x0000003000007812 */ /* 0x000fe400078e3cff */
[----:B------:R-:W-:Y:S04]  /*28e00*/  STL [R1+0xc04], R6 ;  /* 0x000c040601007387 */ /* 0x000fe80000100800 */
[----:B------:R-:W1:Y:S04]  /*28e10*/  LDS.U8 R3, [R0+UR4] ;  /* 0x0000000400037984 */ /* 0x000e680008000000 */
        /* <DEDUP_REMOVED lines=15> */
[----:B------:R-:W2:Y:S04]  /*28f10*/  LDL.LU R6, [R1+0xbbc] ;  /* 0x000bbc0001067983 */ /* 0x000ea80000300800 */
[----:B------:R-:W3:Y:S04]  /*28f20*/  LDS.U8 R4, [R0+UR4+0x400] ;  /* 0x0004000400047984 */ /* 0x000ee80008000000 */
[----:B-1----:R-:W-:Y:S04]  /*28f30*/  STL [R1+0x1594], R3 ;  /* 0x0015940301007387 */ /* 0x002fe80000100800 */
[----:B------:R-:W4:Y:S04]  /*28f40*/  LDL.LU R7, [R1+0xbb8] ;  /* 0x000bb80001077983 */ /* 0x000f280000300800 */
[----:B------:R-:W1:Y:S04]  /*28f50*/  LDS.U8 R3, [R0+UR4+0x440] ;  /* 0x0004400400037984 */ /* 0x000e680008000000 */
[----:B0-----:R-:W-:Y:S04]  /*28f60*/  STL [R1+0x1590], R2 ;  /* 0x0015900201007387 */ /* 0x001fe80000100800 */
[----:B------:R-:W0:Y:S04]  /*28f70*/  LDS.U8 R2, [R0+UR4+0x488] ;  /* 0x0004880400027984 */ /* 0x000e280008000000 */
        /* <DEDUP_REMOVED lines=10> */
[----:B---3--:R-:W-:Y:S04]  /*29020*/  STL [R1+0x151c], R4 ;  /* 0x00151c0401007387 */ /* 0x008fe80000100800 */
[----:B------:R-:W3:Y:S04]  /*29030*/  LDS.U8 R4, [R0+UR4+0x4c8] ;  /* 0x0004c80400047984 */ /* 0x000ee80008000000 */
[----:B-1----:R-:W-:Y:S04]  /*29040*/  STL [R1+0x1518], R3 ;  /* 0x0015180301007387 */ /* 0x002fe80000100800 */
[----:B------:R-:W1:Y:S04]  /*29050*/  LDS.U8 R3, [R0+UR4+0x408] ;  /* 0x0004080400037984 */ /* 0x000e680008000000 */
[----:B0-----:R-:W-:Y:S04]  /*29060*/  STL [R1+0x159c], R2 ;  /* 0x00159c0201007387 */ /* 0x001fe80000100800 */
[----:B------:R-:W0:Y:S04]  /*29070*/  LDS.U8 R2, [R0+UR4+0x448] ;  /* 0x0004480400027984 */ /* 0x000e280008000000 */
[----:B---3--:R-:W-:Y:S04]  /*29080*/  STL [R1+0x1598], R4 ;  /* 0x0015980401007387 */ /* 0x008fe80000100800 */
[----:B------:R-:W3:Y:S04]  /*29090*/  LDL.LU R12, [R1+0xb58] ;  /* 0x000b5800010c7983 */ /* 0x000ee80000300800 */
[----:B-1----:R-:W-:Y:S04]  /*290a0*/  STL [R1+0x1524], R3 ;  /* 0x0015240301007387 */ /* 0x002fe80000100800 */
[----:B------:R-:W3:Y:S04]  /*290b0*/  LDL.LU R13, [R1+0xb54] ;  /* 0x000b5400010d7983 */ /* 0x000ee80000300800 */
[----:B0-----:R-:W-:Y:S04]  /*290c0*/  STL [R1+0x1520], R2 ;  /* 0x0015200201007387 */ /* 0x001fe80000100800 */
[----:B------:R-:W3:Y:S04]  /*290d0*/  LDL.LU R14, [R1+0xb48] ;  /* 0x000b4800010e7983 */ /* 0x000ee80000300800 */
[----:B------:R-:W3:Y:S04]  /*290e0*/  LDL.LU R15, [R1+0xb44] ;  /* 0x000b4400010f7983 */ /* 0x000ee80000300800 */
[----:B------:R-:W3:Y:S04]  /*290f0*/  LDL.LU R25, [R1+0xb38] ;  /* 0x000b380001197983 */ /* 0x000ee80000300800 */
[----:B------:R-:W3:Y:S04]  /*29100*/  LDL.LU R26, [R1+0xb34] ;  /* 0x000b3400011a7983 */ /* 0x000ee80000300800 */
[----:B------:R-:W3:Y:S04]  /*29110*/  LDL.LU R27, [R1+0xb28] ;  /* 0x000b2800011b7983 */ /* 0x000ee80000300800 */
[----:B------:R-:W3:Y:S04]  /*29120*/  LDL.LU R28, [R1+0xb24] ;  /* 0x000b2400011c7983 */ /* 0x000ee80000300800 */
[----:B------:R-:W3:Y:S04]  /*29130*/  LDL.LU R29, [R1+0xb18] ;  /* 0x000b1800011d7983 */ /* 0x000ee80000300800 */
[----:B------:R-:W0:Y:S04]  /*29140*/  LDS.U8 R2, [R0+UR4+0x480] ;  /* 0x0004800400027984 */ /* 0x000e280008000000 */
[----:B------:R-:W1:Y:S01]  /*29150*/  LDS.U8 R0, [R0+UR4+0x4c0] ;  /* 0x0004c00400007984 */ /* 0x000e620008000000 */
[----:B------:R-:W-:Y:S01]  /*29160*/  BAR.SYNC.DEFER_BLOCKING 0x0 ;  /* 0x0000000000007b1d */ /* 0x000fe20000010000 */
[----:B------:R-:W-:-:S05]  /*29170*/  LOP3.LUT R5, R5, 0x3f, RZ, 0xc0, !PT ;  /* 0x0000003f05057812 */ /* 0x000fca00078ec0ff */
[----:B0-----:R-:W-:Y:S04]  /*29180*/  STL [R1+0x15a4], R2 ;  /* 0x0015a40201007387 */ /* 0x001fe80000100800 */
[----:B-1----:R-:W-:Y:S04]  /*29190*/  STL [R1+0x15a0], R0 ;  /* 0x0015a00001007387 */ /* 0x002fe80000100800 */
[----:B--2---:R-:W-:Y:S04]  /*291a0*/  STS.U8 [R5+UR4], R6 ;  /* 0x0000000605007988 */ /* 0x004fe80008000004 */
[----:B----4-:R-:W-:Y:S04]  /*291b0*/  STS.U8 [R5+UR4+0x40], R7 ;  /* 0x0000400705007988 */ /* 0x010fe80008000004 */
[----:B------:R-:W-:Y:S04]  /*291c0*/  STS.U8 [R5+UR4+0x100], R8 ;  /* 0x0001000805007988 */ /* 0x000fe80008000004 */
[----:B------:R-:W-:Y:S04]  /*291d0*/  STS.U8 [R5+UR4+0x140], R9 ;  /* 0x0001400905007988 */ /* 0x000fe80008000004 */
[----:B------:R-:W-:Y:S04]  /*291e0*/  STS.U8 [R5+UR4+0x200], R10 ;  /* 0x0002000a05007988 */ /* 0x000fe80008000004 */
[----:B------:R-:W-:Y:S04]  /*291f0*/  STS.U8 [R5+UR4+0x240], R11 ;  /* 0x0002400b05007988 */ /* 0x000fe80008000004 */
[----:B------:R0:W-:Y:S04]  /*29200*/  STS.U8 [R5+UR4+0x300], R16 ;  /* 0x0003001005007988 */ /* 0x0001e80008000004 */
[----:B------:R1:W-:Y:S04]  /*29210*/  STS.U8 [R5+UR4+0x340], R17 ;  /* 0x0003401105007988 */ /* 0x0003e80008000004 */
[----:B------:R2:W-:Y:S04]  /*29220*/  STS.U8 [R5+UR4+0x400], R18 ;  /* 0x0004001205007988 */ /* 0x0005e80008000004 */
[----:B------:R4:W-:Y:S04]  /*29230*/  STS.U8 [R5+UR4+0x440], R19 ;  /* 0x0004401305007988 */ /* 0x0009e80008000004 */
[----:B------:R4:W-:Y:S04]  /*29240*/  STS.U8 [R5+UR4+0x500], R20 ;  /* 0x0005001405007988 */ /* 0x0009e80008000004 */
[----:B------:R4:W-:Y:S04]  /*29250*/  STS.U8 [R5+UR4+0x540], R21 ;  /* 0x0005401505007988 */ /* 0x0009e80008000004 */
[----:B0-----:R-:W3:Y:S04]  /*29260*/  LDL.LU R16, [R1+0xb14] ;  /* 0x000b140001107983 */ /* 0x001ee80000300800 */
[----:B-1----:R-:W3:Y:S04]  /*29270*/  LDL.LU R17, [R1+0xb08] ;  /* 0x000b080001117983 */ /* 0x002ee80000300800 */
[----:B--2---:R-:W2:Y:S04]  /*29280*/  LDL.LU R18, [R1+0xb04] ;  /* 0x000b040001127983 */ /* 0x004ea80000300800 */
[----:B----4-:R-:W4:Y:S04]  /*29290*/  LDL.LU R19, [R1+0xaf8] ;  /* 0x000af80001137983 */ /* 0x010f280000300800 */
        /* <DEDUP_REMOVED lines=12> */
[----:B---3--:R-:W-:Y:S04]  /*29360*/  STS.U8 [R5+UR4+0x600], R12 ;  /* 0x0006000c05007988 */ /* 0x008fe80008000004 */
[----:B------:R-:W-:Y:S04]  /*29370*/  STS.U8 [R5+UR4+0x640], R13 ;  /* 0x0006400d05007988 */ /* 0x000fe80008000004 */
[----:B------:R-:W-:Y:S04]  /*29380*/  STS.U8 [R5+UR4+0x700], R14 ;  /* 0x0007000e05007988 */ /* 0x000fe80008000004 */
[----:B------:R0:W-:Y:S04]  /*29390*/  STS.U8 [R5+UR4+0x740], R15 ;  /* 0x0007400f05007988 */ /* 0x0001e80008000004 */
[----:B------:R1:W-:Y:S04]  /*293a0*/  STS.U8 [R5+UR4+0x800], R25 ;  /* 0x0008001905007988 */ /* 0x0003e80008000004 */
[----:B------:R3:W-:Y:S04]  /*293b0*/  STS.U8 [R5+UR4+0x840], R26 ;  /* 0x0008401a05007988 */ /* 0x0007e80008000004 */
[----:B------:R3:W-:Y:S04]  /*293c0*/  STS.U8 [R5+UR4+0x900], R27 ;  /* 0x0009001b05007988 */ /* 0x0007e80008000004 */
[----:B0-----:R-:W4:Y:S04]  /*293d0*/  LDL.LU R15, [R1+0xa7c] ;  /* 0x000a7c00010f7983 */ /* 0x001f280000300800 */
[----:B-1----:R-:W4:Y:S04]  /*293e0*/  LDL.LU R25, [R1+0xa70] ;  /* 0x000a700001197983 */ /* 0x002f280000300800 */
[----:B---3--:R-:W3:Y:S04]  /*293f0*/  LDL.LU R26, [R1+0xa6c] ;  /* 0x000a6c00011a7983 */ /* 0x008ee80000300800 */
[----:B------:R-:W3:Y:S04]  /*29400*/  LDL.LU R27, [R1+0xa60] ;  /* 0x000a6000011b7983 */ /* 0x000ee80000300800 */
[----:B------:R0:W-:Y:S04]  /*29410*/  STS.U8 [R5+UR4+0x940], R28 ;  /* 0x0009401c05007988 */ /* 0x0001e80008000004 */
[----:B------:R1:W-:Y:S04]  /*29420*/  STS.U8 [R5+UR4+0xa00], R29 ;  /* 0x000a001d05007988 */ /* 0x0003e80008000004 */
[----:B0-----:R-:W3:Y:S04]  /*29430*/  LDL.LU R28, [R1+0xa5c] ;  /* 0x000a5c00011c7983 */ /* 0x001ee80000300800 */
[----:B-1----:R-:W3:Y:S04]  /*29440*/  LDL.LU R29, [R1+0xa50] ;  /* 0x000a5000011d7983 */ /* 0x002ee80000300800 */
[----:B------:R-:W3:Y:S04]  /*29450*/  LDL.LU R12, [R1+0xa4c] ;  /* 0x000a4c00010c7983 */ /* 0x000ee80000300800 */
[----:B------:R-:W3:Y:S04]  /*29460*/  LDL.LU R13, [R1+0xa40] ;  /* 0x000a4000010d7983 */ /* 0x000ee80000300800 */
[----:B------:R-:W3:Y:S04]  /*29470*/  LDL.LU R14, [R1+0xa3c] ;  /* 0x000a3c00010e7983 */ /* 0x000ee80000300800 */
[----:B------:R0:W-:Y:S04]  /*29480*/  STS.U8 [R5+UR4+0xa40], R16 ;  /* 0x000a401005007988 */ /* 0x0001e80008000004 */
[----:B------:R1:W-:Y:S04]  /*29490*/  STS.U8 [R5+UR4+0xb00], R17 ;  /* 0x000b001105007988 */ /* 0x0003e80008000004 */
[----:B--2---:R2:W-:Y:S04]  /*294a0*/  STS.U8 [R5+UR4+0xb40], R18 ;  /* 0x000b401205007988 */ /* 0x0045e80008000004 */
[----:B----4-:R4:W-:Y:S04]  /*294b0*/  STS.U8 [R5+UR4+0xc00], R19 ;  /* 0x000c001305007988 */ /* 0x0109e80008000004 */
[----:B------:R4:W-:Y:S04]  /*294c0*/  STS.U8 [R5+UR4+0xc40], R20 ;  /* 0x000c401405007988 */ /* 0x0009e80008000004 */
[----:B------:R4:W-:Y:S04]  /*294d0*/  STS.U8 [R5+UR4+0xd00], R21 ;  /* 0x000d001505007988 */ /* 0x0009e80008000004 */
[----:B------:R-:W-:Y:S04]  /*294e0*/  STS.U8 [R5+UR4+0xd40], R2 ;  /* 0x000d400205007988 */ /* 0x000fe80008000004 */
[----:B------:R-:W-:Y:S04]  /*294f0*/  STS.U8 [R5+UR4+0xe00], R3 ;  /* 0x000e000305007988 */ /* 0x000fe80008000004 */
[----:B------:R-:W-:Y:S04]  /*29500*/  STS.U8 [R5+UR4+0xe40], R4 ;  /* 0x000e400405007988 */ /* 0x000fe80008000004 */
[----:B0-----:R-:W3:Y:S04]  /*29510*/  LDL.LU R16, [R1+0xa30] ;  /* 0x000a300001107983 */ /* 0x001ee80000300800 */
[----:B-1----:R-:W3:Y:S04]  /*29520*/  LDL.LU R17, [R1+0xa2c] ;  /* 0x000a2c0001117983 */ /* 0x002ee80000300800 */
[----:B------:R-:W-:Y:S04]  /*29530*/  STS.U8 [R5+UR4+0xf00], R0 ;  /* 0x000f000005007988 */ /* 0x000fe80008000004 */
[----:B--2---:R-:W2:Y:S04]  /*29540*/  LDL.LU R18, [R1+0xa20] ;  /* 0x000a200001127983 */ /* 0x004ea80000300800 */
[----:B------:R-:W-:Y:S04]  /*29550*/  STS.U8 [R5+UR4+0xf40], R6 ;  /* 0x000f400605007988 */ /* 0x000fe80008000004 */
[----:B----4-:R-:W4:Y:S04]  /*29560*/  LDL.LU R19, [R1+0xa1c] ;  /* 0x000a1c0001137983 */ /* 0x010f280000300800 */
[----:B------:R-:W-:Y:S04]  /*29570*/  STS.U8 [R5+UR4+0x1000], R7 ;  /* 0x0010000705007988 */ /* 0x000fe80008000004 */
[----:B------:R-:W4:Y:S04]  /*29580*/  LDL.LU R20, [R1+0xa10] ;  /* 0x000a100001147983 */ /* 0x000f280000300800 */
[----:B------:R-:W-:Y:S04]  /*29590*/  STS.U8 [R5+UR4+0x1040], R8 ;  /* 0x0010400805007988 */ /* 0x000fe80008000004 */
[----:B------:R-:W4:Y:S04]  /*295a0*/  LDL.LU R21, [R1+0xa0c] ;  /* 0x000a0c0001157983 */ /* 0x000f280000300800 */
[----:B------:R-:W-:Y:S04]  /*295b0*/  STS.U8 [R5+UR4+0x1100], R9 ;  /* 0x0011000905007988 */ /* 0x000fe80008000004 */
[----:B------:R-:W-:Y:S04]  /*295c0*/  STS.U8 [R5+UR4+0x1140], R10 ;  /* 0x0011400a05007988 */ /* 0x000fe80008000004 */
[----:B------:R-:W-:Y:S04]  /*295d0*/  STS.U8 [R5+UR4+0x1200], R11 ;  /* 0x0012000b05007988 */ /* 0x000fe80008000004 */
[----:B------:R0:W-:Y:S04]  /*295e0*/  STS.U8 [R5+UR4+0x1240], R15 ;  /* 0x0012400f05007988 */ /* 0x0001e80008000004 */
[----:B------:R1:W-:Y:S04]  /*295f0*/  STS.U8 [R5+UR4+0x1300], R25 ;  /* 0x0013001905007988 */ /* 0x0003e80008000004 */
[----:B---3--:R3:W-:Y:S04]  /*29600*/  STS.U8 [R5+UR4+0x1340], R26 ;  /* 0x0013401a05007988 */ /* 0x0087e80008000004 */
        /* <DEDUP_REMOVED lines=12> */
[----:B------:R-:W3:Y:S04]  /*296d0*/  LDL.LU R0, [R1+0x1f4] ;  /* 0x0001f40001007983 */ /* 0x000ee80000300800 */
[----:B------:R-:W3:Y:S04]  /*296e0*/  LDL.LU R6, [R1+0x1e8] ;  /* 0x0001e80001067983 */ /* 0x000ee80000300800 */
[----:B------:R-:W3:Y:S04]  /*296f0*/  LDL.LU R7, [R1+0x1e4] ;  /* 0x0001e40001077983 */ /* 0x000ee80000300800 */
[----:B------:R-:W-:Y:S04]  /*29700*/  STS.U8 [R5+UR4+0x1540], R12 ;  /* 0x0015400c05007988 */ /* 0x000fe80008000004 */
[----:B------:R-:W3:Y:S04]  /*29710*/  LDL.LU R8, [R1+0x1d8] ;  /* 0x0001d80001087983 */ /* 0x000ee80000300800 */
[----:B------:R-:W-:Y:S04]  /*29720*/  STS.U8 [R5+UR4+0x1600], R13 ;  /* 0x0016000d05007988 */ /* 0x000fe80008000004 */
[----:B------:R-:W3:Y:S04]  /*29730*/  LDL.LU R9, [R1+0x1d4] ;  /* 0x0001d40001097983 */ /* 0x000ee80000300800 */
[----:B------:R-:W-:Y:S04]  /*29740*/  STS.U8 [R5+UR4+0x1640], R14 ;  /* 0x0016400e05007988 */ /* 0x000fe80008000004 */
[----:B------:R-:W3:Y:S04]  /*29750*/  LDL.LU R10, [R1+0x1c8] ;  /* 0x0001c800010a7983 */ /* 0x000ee80000300800 */
[----:B------:R-:W3:Y:S04]  /*29760*/  LDL.LU R11, [R1+0x1c4] ;  /* 0x0001c400010b7983 */ /* 0x000ee80000300800 */
[----:B------:R0:W-:Y:S04]  /*29770*/  STS.U8 [R5+UR4+0x1700], R16 ;  /* 0x0017001005007988 */ /* 0x0001e80008000004 */
[----:B------:R1:W-:Y:S04]  /*29780*/  STS.U8 [R5+UR4+0x1740], R17 ;  /* 0x0017401105007988 */ /* 0x0003e80008000004 */
[----:B--2---:R2:W-:Y:S04]  /*29790*/  STS.U8 [R5+UR4+0x1800], R18 ;  /* 0x0018001205007988 */ /* 0x0045e80008000004 */
[----:B----4-:R4:W-:Y:S04]  /*297a0*/  STS.U8 [R5+UR4+0x1840], R19 ;  /* 0x0018401305007988 */ /* 0x0109e80008000004 */
[----:B------:R4:W-:Y:S04]  /*297b0*/  STS.U8 [R5+UR4+0x1900], R20 ;  /* 0x0019001405007988 */ /* 0x0009e80008000004 */
[----:B0-----:R-:W3:Y:S04]  /*297c0*/  LDL.LU R16, [R1+0x1b8] ;  /* 0x0001b80001107983 */ /* 0x001ee80000300800 */
[----:B-1----:R-:W3:Y:S04]  /*297d0*/  LDL.LU R17, [R1+0x1b4] ;  /* 0x0001b40001117983 */ /* 0x002ee80000300800 */
[----:B--2---:R-:W2:Y:S04]  /*297e0*/  LDL.LU R18, [R1+0x188] ;  /* 0x0001880001127983 */ /* 0x004ea80000300800 */
[----:B------:R0:W-:Y:S04]  /*297f0*/  STS.U8 [R5+UR4+0x1940], R21 ;  /* 0x0019401505007988 */ /* 0x0001e80008000004 */
[----:B----4-:R-:W4:Y:S04]  /*29800*/  LDL.LU R19, [R1+0x184] ;  /* 0x0001840001137983 */ /* 0x010f280000300800 */
[----:B------:R-:W4:Y:S04]  /*29810*/  LDL.LU R20, [R1+0x158] ;  /* 0x0001580001147983 */ /* 0x000f280000300800 */
[----:B0-----:R-:W4:Y:S04]  /*29820*/  LDL.LU R21, [R1+0x154] ;  /* 0x0001540001157983 */ /* 0x001f280000300800 */
[----:B------:R-:W4:Y:S04]  /*29830*/  LDL.LU R12, [R1+0x148] ;  /* 0x00014800010c7983 */ /* 0x000f280000300800 */
[----:B------:R-:W4:Y:S04]  /*29840*/  LDL.LU R13, [R1+0x144] ;  /* 0x00014400010d7983 */ /* 0x000f280000300800 */
[----:B------:R-:W4:Y:S04]  /*29850*/  LDL.LU R14, [R1+0x138] ;  /* 0x00013800010e7983 */ /* 0x000f280000300800 */
        /* <DEDUP_REMOVED lines=12> */
[----:B------:R-:W-:Y:S04]  /*29920*/  STS.U8 [R5+UR4+0x1d00], R2 ;  /* 0x001d000205007988 */ /* 0x000fe80008000004 */
        /* <DEDUP_REMOVED lines=9> */
[----:B------:R0:W-:Y:S04]  /*299c0*/  STS.U8 [R5+UR4+0x2200], R16 ;  /* 0x0022001005007988 */ /* 0x0001e80008000004 */
[----:B------:R1:W-:Y:S04]  /*299d0*/  STS.U8 [R5+UR4+0x2240], R17 ;  /* 0x0022401105007988 */ /* 0x0003e80008000004 */
[----:B--2---:R2:W-:Y:S04]  /*299e0*/  STS.U8 [R5+UR4+0x2300], R18 ;  /* 0x0023001205007988 */ /* 0x0045e80008000004 */
[----:B----4-:R4:W-:Y:S04]  /*299f0*/  STS.U8 [R5+UR4+0x2340], R19 ;  /* 0x0023401305007988 */ /* 0x0109e80008000004 */
[----:B------:R4:W-:Y:S04]  /*29a00*/  STS.U8 [R5+UR4+0x2400], R20 ;  /* 0x0024001405007988 */ /* 0x0009e80008000004 */
[----:B0-----:R-:W3:Y:S04]  /*29a10*/  LDL.LU R16, [R1+0x104] ;  /* 0x0001040001107983 */ /* 0x001ee80000300800 */
[----:B------:R0:W-:Y:S04]  /*29a20*/  STS.U8 [R5+UR4+0x2440], R21 ;  /* 0x0024401505007988 */ /* 0x0001e80008000004 */
[----:B-1----:R-:W3:Y:S04]  /*29a30*/  LDL.LU R17, [R1+0xf8] ;  /* 0x0000f80001117983 */ /* 0x002ee80000300800 */
[----:B------:R-:W-:Y:S04]  /*29a40*/  STS.U8 [R5+UR4+0x2500], R12 ;  /* 0x0025000c05007988 */ /* 0x000fe80008000004 */
[----:B--2---:R-:W2:Y:S04]  /*29a50*/  LDL.LU R18, [R1+0xf4] ;  /* 0x0000f40001127983 */ /* 0x004ea80000300800 */
[----:B------:R-:W-:Y:S04]  /*29a60*/  STS.U8 [R5+UR4+0x2540], R13 ;  /* 0x0025400d05007988 */ /* 0x000fe80008000004 */
[----:B----4-:R-:W4:Y:S04]  /*29a70*/  LDL.LU R19, [R1+0xe8] ;  /* 0x0000e80001137983 */ /* 0x010f280000300800 */
[----:B------:R-:W-:Y:S04]  /*29a80*/  STS.U8 [R5+UR4+0x2600], R14 ;  /* 0x0026000e05007988 */ /* 0x000fe80008000004 */
[----:B------:R-:W4:Y:S04]  /*29a90*/  LDL.LU R20, [R1+0xe4] ;  /* 0x0000e40001147983 */ /* 0x000f280000300800 */
[----:B0-----:R-:W4:Y:S04]  /*29aa0*/  LDL.LU R21, [R1+0xd8] ;  /* 0x0000d80001157983 */ /* 0x001f280000300800 */
[----:B------:R-:W-:Y:S04]  /*29ab0*/  STS.U8 [R5+UR4+0x2640], R15 ;  /* 0x0026400f05007988 */ /* 0x000fe80008000004 */
[----:B------:R0:W-:Y:S04]  /*29ac0*/  STS.U8 [R5+UR4+0x2700], R25 ;  /* 0x0027001905007988 */ /* 0x0001e80008000004 */
[----:B---3--:R1:W-:Y:S04]  /*29ad0*/  STS.U8 [R5+UR4+0x2740], R26 ;  /* 0x0027401a05007988 */ /* 0x0083e80008000004 */
[----:B------:R3:W-:Y:S04]  /*29ae0*/  STS.U8 [R5+UR4+0x2800], R27 ;  /* 0x0028001b05007988 */ /* 0x0007e80008000004 */
[----:B0-----:R-:W4:Y:S04]  /*29af0*/  LDL.LU R25, [R1+0xd4] ;  /* 0x0000d40001197983 */ /* 0x001f280000300800 */
[----:B-1----:R-:W4:Y:S04]  /*29b00*/  LDL.LU R26, [R1+0xc8] ;  /* 0x0000c800011a7983 */ /* 0x002f280000300800 */
[----:B---3--:R-:W3:Y:S04]  /*29b10*/  LDL.LU R27, [R1+0xc4] ;  /* 0x0000c400011b7983 */ /* 0x008ee80000300800 */
        /* <DEDUP_REMOVED lines=10> */
[----:B------:R0:W-:Y:S04]  /*29bc0*/  STS.U8 [R5+UR4+0x2840], R28 ;  /* 0x0028401c05007988 */ /* 0x0001e80008000004 */
[----:B------:R-:W3:Y:S04]  /*29bd0*/  LDL.LU R12, [R1+0x60] ;  /* 0x00006000010c7983 */ /* 0x000ee80000300800 */
        /* <DEDUP_REMOVED lines=18> */
[----:B------:R0:W-:Y:S04]  /*29d00*/  STS.U8 [R5+UR4+0x2c40], R25 ;  /* 0x002c401905007988 */ /* 0x0001e80008000004 */
[----:B------:R1:W-:Y:S04]  /*29d10*/  STS.U8 [R5+UR4+0x2d00], R26 ;  /* 0x002d001a05007988 */ /* 0x0003e80008000004 */
[----:B---3--:R3:W-:Y:S04]  /*29d20*/  STS.U8 [R5+UR4+0x2d40], R27 ;  /* 0x002d401b05007988 */ /* 0x0087e80008000004 */
        /* <DEDUP_REMOVED lines=9> */
[----:B0-----:R-:W4:Y:S04]  /*29dc0*/  LDL.LU R25, [R1+0x26bc] ;  /* 0x0026bc0001197983 */ /* 0x001f280000300800 */
[----:B------:R-:W-:Y:S04]  /*29dd0*/  STS.U8 [R5+UR4+0x3240], R11 ;  /* 0x0032400b05007988 */ /* 0x000fe80008000004 */
[----:B-1----:R-:W4:Y:S04]  /*29de0*/  LDL.LU R26, [R1+0x26b8] ;  /* 0x0026b800011a7983 */ /* 0x002f280000300800 */
[----:B------:R-:W-:Y:S04]  /*29df0*/  STS.U8 [R5+UR4+0x3300], R12 ;  /* 0x0033000c05007988 */ /* 0x000fe80008000004 */
[----:B---3--:R-:W3:Y:S04]  /*29e00*/  LDL.LU R27, [R1+0x26b4] ;  /* 0x0026b400011b7983 */ /* 0x008ee80000300800 */
[----:B------:R0:W-:Y:S04]  /*29e10*/  STS.U8 [R5+UR4+0x3340], R28 ;  /* 0x0033401c05007988 */ /* 0x0001e80008000004 */
[----:B------:R1:W-:Y:S04]  /*29e20*/  STS.U8 [R5+UR4+0x3400], R29 ;  /* 0x0034001d05007988 */ /* 0x0003e80008000004 */
[----:B0-----:R-:W3:Y:S04]  /*29e30*/  LDL.LU R28, [R1+0x14] ;  /* 0x00001400011c7983 */ /* 0x001ee80000300800 */
[----:B-1----:R-:W3:Y:S04]  /*29e40*/  LDL.LU R29, [R1+0x10] ;  /* 0x00001000011d7983 */ /* 0x002ee80000300800 */
[----:B------:R-:W3:Y:S04]  /*29e50*/  LDL.LU R2, [R1+0xc] ;  /* 0x00000c0001027983 */ /* 0x000ee80000300800 */
[----:B------:R-:W3:Y:S04]  /*29e60*/  LDL.LU R3, [R1+0x8] ;  /* 0x0000080001037983 */ /* 0x000ee80000300800 */
[----:B------:R-:W3:Y:S04]  /*29e70*/  LDL.LU R4, [R1+0x4] ;  /* 0x0000040001047983 */ /* 0x000ee80000300800 */
[----:B------:R-:W3:Y:S04]  /*29e80*/  LDL.LU R0, [R1] ;  /* 0x0000000001007983 */ /* 0x000ee80000300800 */
        /* <DEDUP_REMOVED lines=9> */
[----:B------:R1:W-:Y:S04]  /*29f20*/  STS.U8 [R5+UR4+0x3540], R15 ;  /* 0x0035400f05007988 */ /* 0x0003e80008000004 */
[----:B0-----:R-:W3:Y:S04]  /*29f30*/  LDL.LU R13, [R1+0xb7c] ;  /* 0x000b7c00010d7983 */ /* 0x001ee80000300800 */
[----:B-1----:R-:W3:Y:S04]  /*29f40*/  LDL.LU R14, [R1+0xb70] ;  /* 0x000b7000010e7983 */ /* 0x002ee80000300800 */
[----:B------:R-:W3:Y:S04]  /*29f50*/  LDL.LU R15, [R1+0xb6c] ;  /* 0x000b6c00010f7983 */ /* 0x000ee80000300800 */
[----:B------:R0:W-:Y:S04]  /*29f60*/  STS.U8 [R5+UR4+0x3600], R16 ;  /* 0x0036001005007988 */ /* 0x0001e80008000004 */
[----:B------:R1:W-:Y:S04]  /*29f70*/  STS.U8 [R5+UR4+0x3640], R17 ;  /* 0x0036401105007988 */ /* 0x0003e80008000004 */
[----:B--2---:R2:W-:Y:S04]  /*29f80*/  STS.U8 [R5+UR4+0x3700], R18 ;  /* 0x0037001205007988 */ /* 0x0045e80008000004 */
[----:B----4-:R4:W-:Y:S04]  /*29f90*/  STS.U8 [R5+UR4+0x3740], R19 ;  /* 0x0037401305007988 */ /* 0x0109e80008000004 */
[----:B0-----:R-:W3:Y:S04]  /*29fa0*/  LDL.LU R16, [R1+0xb60] ;  /* 0x000b600001107983 */ /* 0x001ee80000300800 */
[----:B-1----:R-:W3:Y:S04]  /*29fb0*/  LDL.LU R17, [R1+0xb5c] ;  /* 0x000b5c0001117983 */ /* 0x002ee80000300800 */
[----:B------:R0:W-:Y:S04]  /*29fc0*/  STS.U8 [R5+UR4+0x3800], R20 ;  /* 0x0038001405007988 */ /* 0x0001e80008000004 */
[----:B--2---:R-:W2:Y:S04]  /*29fd0*/  LDL.LU R18, [R1+0xb50] ;  /* 0x000b500001127983 */ /* 0x004ea80000300800 */
[----:B----4-:R-:W4:Y:S04]  /*29fe0*/  LDL.LU R19, [R1+0xb4c] ;  /* 0x000b4c0001137983 */ /* 0x010f280000300800 */
[----:B------:R1:W-:Y:S04]  /*29ff0*/  STS.U8 [R5+UR4+0x3840], R21 ;  /* 0x0038401505007988 */ /* 0x0003e80008000004 */
[----:B0-----:R-:W4:Y:S04]  /*2a000*/  LDL.LU R20, [R1+0xb40] ;  /* 0x000b400001147983 */ /* 0x001f280000300800 */
[----:B-1----:R-:W4:Y:S04]  /*2a010*/  LDL.LU R21, [R1+0xb3c] ;  /* 0x000b3c0001157983 */ /* 0x002f280000300800 */
[----:B---3--:R0:W-:Y:S04]  /*2a020*/  STS.U8 [R5+UR4+0x3900], R28 ;  /* 0x0039001c05007988 */ /* 0x0081e80008000004 */
[----:B------:R1:W-:Y:S04]  /*2a030*/  STS.U8 [R5+UR4+0x3940], R29 ;  /* 0x0039401d05007988 */ /* 0x0003e80008000004 */
[----:B0-----:R-:W3:Y:S04]  /*2a040*/  LDL.LU R28, [R1+0x26b0] ;  /* 0x0026b000011c7983 */ /* 0x001ee80000300800 */
[----:B-1----:R-:W2:Y:S04]  /*2a050*/  LDL.LU R29, [R1+0x26ac] ;  /* 0x0026ac00011d7983 */ /* 0x002ea80000300800 */
[----:B------:R-:W-:Y:S04]  /*2a060*/  STS.U8 [R5+UR4+0x3a00], R2 ;  /* 0x003a000205007988 */ /* 0x000fe80008000004 */
[----:B------:R-:W-:Y:S04]  /*2a070*/  STS.U8 [R5+UR4+0x3a40], R3 ;  /* 0x003a400305007988 */ /* 0x000fe80008000004 */
[----:B------:R-:W-:Y:S04]  /*2a080*/  STS.U8 [R5+UR4+0x3b00], R4 ;  /* 0x003b000405007988 */ /* 0x000fe80008000004 */
[----:B------:R-:W-:Y:S04]  /*2a090*/  STS.U8 [R5+UR4+0x3b40], R0 ;  /* 0x003b400005007988 */ /* 0x000fe80008000004 */
[----:B--2---:R-:W-:Y:S04]  /*2a0a0*/  STS.U8 [R5+UR4+0x3c00], R29 ;  /* 0x003c001d05007988 */ /* 0x004fe80008000004 */
[----:B---3--:R-:W-:Y:S04]  /*2a0b0*/  STS.U8 [R5+UR4+0x3c40], R28 ;  /* 0x003c401c05007988 */ /* 0x008fe80008000004 */
[----:B------:R-:W-:Y:S04]  /*2a0c0*/  STS.U8 [R5+UR4+0x3d00], R27 ;  /* 0x003d001b05007988 */ /* 0x000fe80008000004 */
[----:B------:R-:W-:Y:S04]  /*2a0d0*/  STS.U8 [R5+UR4+0x3d40], R26 ;  /* 0x003d401a05007988 */ /* 0x000fe80008000004 */
[----:B------:R-:W-:Y:S04]  /*2a0e0*/  STS.U8 [R5+UR4+0x3e00], R25 ;  /* 0x003e001905007988 */ /* 0x000fe80008000004 */
[----:B------:R-:W-:Y:S04]  /*2a0f0*/  STS.U8 [R5+UR4+0x3e40], R24 ;  /* 0x003e401805007988 */ /* 0x000fe80008000004 */
[----:B------:R-:W-:Y:S04]  /*2a100*/  STS.U8 [R5+UR4+0x3f00], R23 ;  /* 0x003f001705007988 */ /* 0x000fe80008000004 */
[----:B------:R0:W-:Y:S04]  /*2a110*/  STS.U8 [R5+UR4+0x3f40], R22 ;  /* 0x003f401605007988 */ /* 0x0001e80008000004 */
[----:B0-----:R-:W2:Y:S04]  /*2a120*/  LDL.LU R22, [R1+0xb1c] ;  /* 0x000b1c0001167983 */ /* 0x001ea80000300800 */
[----:B--2---:R0:W-:Y:S04]  /*2a130*/  STL [R1+0x26a0], R22 ;  /* 0x0026a01601007387 */ /* 0x0041e80000100800 */
[----:B0-----:R-:W2:Y:S04]  /*2a140*/  LDL.LU R22, [R1+0xb20] ;  /* 0x000b200001167983 */ /* 0x001ea80000300800 */
[----:B--2---:R0:W-:Y:S04]  /*2a150*/  STL [R1+0x26a4], R22 ;  /* 0x0026a41601007387 */ /* 0x0041e80000100800 */
[----:B0-----:R-:W2:Y:S01]  /*2a160*/  LDL.LU R22, [R1+0xb2c] ;  /* 0x000b2c0001167983 */ /* 0x001ea20000300800 */
[----:B------:R-:W-:-:S05]  /*2a170*/  LOP3.LUT R26, R5, 0x10, RZ, 0x3c, !PT ;  /* 0x00000010051a7812 */ /* 0x000fca00078e3cff */
[----:B------:R-:W-:Y:S04]  /*2a180*/  STS.U8 [R26+UR4+0x80], R6 ;  /* 0x000080061a007988 */ /* 0x000fe80008000004 */
[----:B------:R-:W-:Y:S04]  /*2a190*/  STS.U8 [R26+UR4+0xc0], R7 ;  /* 0x0000c0071a007988 */ /* 0x000fe80008000004 */
[----:B------:R-:W-:Y:S04]  /*2a1a0*/  STS.U8 [R26+UR4+0x180], R8 ;  /* 0x000180081a007988 */ /* 0x000fe80008000004 */
[----:B------:R-:W-:Y:S04]  /*2a1b0*/  STS.U8 [R26+UR4+0x1c0], R9 ;  /* 0x0001c0091a007988 */ /* 0x000fe80008000004 */
[----:B------:R-:W-:Y:S04]  /*2a1c0*/  STS.U8 [R26+UR4+0x280], R10 ;  /* 0x0002800a1a007988 */ /* 0x000fe80008000004 */
[----:B--2---:R0:W-:Y:S04]  /*2a1d0*/  STL [R1+0x26a8], R22 ;  /* 0x0026a81601007387 */ /* 0x0041e80000100800 */
[----:B0-----:R-:W2:Y:S04]  /*2a1e0*/  LDL.LU R22, [R1+0xb30] ;  /* 0x000b300001167983 */ /* 0x001ea80000300800 */
        /* <DEDUP_REMOVED lines=19> */
[----:B------:R4:W-:Y:S04]  /*2a320*/  STS.U8 [R26+UR4+0x480], R14 ;  /* 0x0004800e1a007988 */ /* 0x0009e80008000004 */
[----:B------:R4:W-:Y:S04]  /*2a330*/  STS.U8 [R26+UR4+0x4c0], R15 ;  /* 0x0004c00f1a007988 */ /* 0x0009e80008000004 */
[----:B------:R4:W-:Y:S04]  /*2a340*/  STS.U8 [R26+UR4+0x580], R16 ;  /* 0x000580101a007988 */ /* 0x0009e80008000004 */
[----:B0-----:R-:W3:Y:S04]  /*2a350*/  LDL.LU R11, [R1+0xa78] ;  /* 0x000a7800010b7983 */ /* 0x001ee80000300800 */
[----:B-1----:R-:W3:Y:S04]  /*2a360*/  LDL.LU R12, [R1+0xa74] ;  /* 0x000a7400010c7983 */ /* 0x002ee80000300800 */
[----:B----4-:R-:W4:Y:S04]  /*2a370*/  LDL.LU R13, [R1+0xa68] ;  /* 0x000a6800010d7983 */ /* 0x010f280000300800 */
[----:B------:R-:W4:Y:S04]  /*2a380*/  LDL.LU R14, [R1+0xa64] ;  /* 0x000a6400010e7983 */ /* 0x000f280000300800 */
[----:B------:R-:W4:Y:S04]  /*2a390*/  LDL.LU R15, [R1+0xa58] ;  /* 0x000a5800010f7983 */ /* 0x000f280000300800 */
[----:B------:R0:W-:Y:S04]  /*2a3a0*/  STS.U8 [R26+UR4+0x5c0], R17 ;  /* 0x0005c0111a007988 */ /* 0x0001e80008000004 */
[----:B------:R-:W4:Y:S04]  /*2a3b0*/  LDL.LU R16, [R1+0xa54] ;  /* 0x000a540001107983 */ /* 0x000f280000300800 */
[----:B------:R1:W-:Y:S04]  /*2a3c0*/  STS.U8 [R26+UR4+0x680], R18 ;  /* 0x000680121a007988 */ /* 0x0003e80008000004 */
[----:B------:R1:W-:Y:S04]  /*2a3d0*/  STS.U8 [R26+UR4+0x6c0], R19 ;  /* 0x0006c0131a007988 */ /* 0x0003e80008000004 */
[----:B------:R1:W-:Y:S04]  /*2a3e0*/  STS.U8 [R26+UR4+0x780], R20 ;  /* 0x000780141a007988 */ /* 0x0003e80008000004 */
[----:B------:R1:W-:Y:S04]  /*2a3f0*/  STS.U8 [R26+UR4+0x7c0], R21 ;  /* 0x0007c0151a007988 */ /* 0x0003e80008000004 */
[----:B0-----:R-:W4:Y:S04]  /*2a400*/  LDL.LU R17, [R1+0xa48] ;  /* 0x000a480001117983 */ /* 0x001f280000300800 */
[----:B-1----:R-:W4:Y:S04]  /*2a410*/  LDL.LU R18, [R1+0xa44] ;  /* 0x000a440001127983 */ /* 0x002f280000300800 */
[----:B------:R-:W4:Y:S04]  /*2a420*/  LDL.LU R19, [R1+0xa38] ;  /* 0x000a380001137983 */ /* 0x000f280000300800 */
[----:B------:R-:W4:Y:S04]  /*2a430*/  LDL.LU R20, [R1+0xa34] ;  /* 0x000a340001147983 */ /* 0x000f280000300800 */
[----:B------:R-:W4:Y:S04]  /*2a440*/  LDL.LU R21, [R1+0xa28] ;  /* 0x000a280001157983 */ /* 0x000f280000300800 */
[----:B--2---:R0:W-:Y:S04]  /*2a450*/  STS.U8 [R26+UR4+0x880], R22 ;  /* 0x000880161a007988 */ /* 0x0041e80008000004 */
[----:B0-----:R-:W2:Y:S04]  /*2a460*/  LDL.LU R22, [R1+0x26a8] ;  /* 0x0026a80001167983 */ /* 0x001ea80000300800 */
[----:B--2---:R0:W-:Y:S04]  /*2a470*/  STS.U8 [R26+UR4+0x8c0], R22 ;  /* 0x0008c0161a007988 */ /* 0x0041e80008000004 */
[----:B0-----:R-:W2:Y:S04]  /*2a480*/  LDL.LU R22, [R1+0x26a4] ;  /* 0x0026a40001167983 */ /* 0x001ea80000300800 */
[----:B--2---:R0:W-:Y:S04]  /*2a490*/  STS.U8 [R26+UR4+0x980], R22 ;  /* 0x000980161a007988 */ /* 0x0041e80008000004 */
[----:B0-----:R-:W2:Y:S04]  /*2a4a0*/  LDL.LU R22, [R1+0x26a0] ;  /* 0x0026a00001167983 */ /* 0x001ea80000300800 */
[----:B--2---:R-:W-:Y:S04]  /*2a4b0*/  STS.U8 [R26+UR4+0x9c0], R22 ;  /* 0x0009c0161a007988 */ /* 0x004fe80008000004 */
[----:B---3--:R-:W-:Y:S04]  /*2a4c0*/  STS.U8 [R26+UR4+0xa80], R23 ;  /* 0x000a80171a007988 */ /* 0x008fe80008000004 */
        /* <DEDUP_REMOVED lines=17> */
[----:B----4-:R-:W-:Y:S04]  /*2a5e0*/  STS.U8 [R26+UR4+0x1380], R13 ;  /* 0x0013800d1a007988 */ /* 0x010fe80008000004 */
        /* <DEDUP_REMOVED lines=8> */
[----:B0-----:R-:W2:Y:S04]  /*2a670*/  LDL.LU R21, [R1+0xa24] ;  /* 0x000a240001157983 */ /* 0x001ea80000300800 */
[----:B------:R-:W3:Y:S04]  /*2a680*/  LDL.LU R22, [R1+0xa08] ;  /* 0x000a080001167983 */ /* 0x000ee80000300800 */
[----:B---3--:R0:W-:Y:S04]  /*2a690*/  STL [R1+0x2698], R22 ;  /* 0x0026981601007387 */ /* 0x0081e80000100800 */
[----:B0-----:R-:W3:Y:S04]  /*2a6a0*/  LDL.LU R22, [R1+0xa14] ;  /* 0x000a140001167983 */ /* 0x001ee80000300800 */
[----:B---3--:R0:W-:Y:S04]  /*2a6b0*/  STL [R1+0x269c], R22 ;  /* 0x00269c1601007387 */ /* 0x0081e80000100800 */
[----:B0-----:R-:W3:Y:S04]  /*2a6c0*/  LDL.LU R22, [R1+0xa18] ;  /* 0x000a180001167983 */ /* 0x001ee80000300800 */
        /* <DEDUP_REMOVED lines=26> */
[----:B--2---:R0:W-:Y:S04]  /*2a870*/  STS.U8 [R26+UR4+0x17c0], R21 ;  /* 0x0017c0151a007988 */ /* 0x0041e80008000004 */
[----:B0-----:R-:W2:Y:S04]  /*2a880*/  LDL.LU R21, [R1+0x12c] ;  /* 0x00012c0001157983 */ /* 0x001ea80000300800 */
[----:B---3--:R0:W-:Y:S04]  /*2a890*/  STS.U8 [R26+UR4+0x1880], R22 ;  /* 0x001880161a007988 */ /* 0x0081e80008000004 */
[----:B0-----:R-:W3:Y:S04]  /*2a8a0*/  LDL.LU R22, [R1+0x269c] ;  /* 0x00269c0001167983 */ /* 0x001ee80000300800 */
[----:B---3--:R0:W-:Y:S04]  /*2a8b0*/  STS.U8 [R26+UR4+0x18c0], R22 ;  /* 0x0018c0161a007988 */ /* 0x0081e80008000004 */
[----:B0-----:R-:W3:Y:S04]  /*2a8c0*/  LDL.LU R22, [R1+0x2698] ;  /* 0x0026980001167983 */ /* 0x001ee80000300800 */
[----:B---3--:R-:W-:Y:S04]  /*2a8d0*/  STS.U8 [R26+UR4+0x1980], R22 ;  /* 0x001980161a007988 */ /* 0x008fe80008000004 */
[----:B----4-:R-:W-:Y:S04]  /*2a8e0*/  STS.U8 [R26+UR4+0x19c0], R23 ;  /* 0x0019c0171a007988 */ /* 0x010fe80008000004 */
[----:B------:R-:W-:Y:S04]  /*2a8f0*/  STS.U8 [R26+UR4+0x1a80], R24 ;  /* 0x001a80181a007988 */ /* 0x000fe80008000004 */
[----:B------:R-:W-:Y:S04]  /*2a900*/  STS.U8 [R26+UR4+0x1ac0], R25 ;  /* 0x001ac0191a007988 */ /* 0x000fe80008000004 */
[----:B------:R-:W-:Y:S04]  /*2a910*/  STS.U8 [R26+UR4+0x1b80], R27 ;  /* 0x001b801b1a007988 */ /* 0x000fe80008000004 */
[----:B------:R-:W-:Y:S04]  /*2a920*/  STS.U8 [R26+UR4+0x1bc0], R28 ;  /* 0x001bc01c1a007988 */ /* 0x000fe80008000004 */
[----:B------:R0:W-:Y:S04]  /*2a930*/  STS.U8 [R26+UR4+0x1c80], R29 ;  /* 0x001c801d1a007988 */ /* 0x0001e80008000004 */
[----:B------:R1:W-:Y:S04]  /*2a940*/  STS.U8 [R26+UR4+0x1cc0], R2 ;  /* 0x001cc0021a007988 */ /* 0x0003e80008000004 */
[----:B0-----:R-:W3:Y:S04]  /*2a950*/  LDL.LU R29, [R1+0x120] ;  /* 0x00012000011d7983 */ /* 0x001ee80000300800 */
[----:B-1----:R-:W4:Y:S04]  /*2a960*/  LDL.LU R2, [R1+0x10c] ;  /* 0x00010c0001027983 */ /* 0x002f280000300800 */
[----:B----4-:R0:W-:Y:S04]  /*2a970*/  STL [R1+0x2690], R2 ;  /* 0x0026900201007387 */ /* 0x0101e80000100800 */
[----:B0-----:R-:W4:Y:S04]  /*2a980*/  LDL.LU R2, [R1+0x110] ;  /* 0x0001100001027983 */ /* 0x001f280000300800 */
        /* <DEDUP_REMOVED lines=14> */
[----:B----4-:R0:W-:Y:S04]  /*2aa70*/  STL [R1+0x2694], R2 ;  /* 0x0026940201007387 */ /* 0x0101e80000100800 */
[----:B0-----:R-:W4:Y:S04]  /*2aa80*/  LDL.LU R2, [R1+0x11c] ;  /* 0x00011c0001027983 */ /* 0x001f280000300800 */
        /* <DEDUP_REMOVED lines=18> */
[----:B--2---:R2:W-:Y:S04]  /*2abb0*/  STS.U8 [R26+UR4+0x26c0], R21 ;  /* 0x0026c0151a007988 */ /* 0x0045e80008000004 */
[----:B0-----:R-:W4:Y:S04]  /*2abc0*/  LDL.LU R16, [R1+0x94] ;  /* 0x0000940001107983 */ /* 0x001f280000300800 */
[----:B-1----:R-:W4:Y:S04]  /*2abd0*/  LDL.LU R17, [R1+0x88] ;  /* 0x0000880001117983 */ /* 0x002f280000300800 */
[----:B---3--:R-:W3:Y:S04]  /*2abe0*/  LDL.LU R18, [R1+0x84] ;  /* 0x0000840001127983 */ /* 0x008ee80000300800 */
[----:B------:R-:W3:Y:S04]  /*2abf0*/  LDL.LU R19, [R1+0x78] ;  /* 0x0000780001137983 */ /* 0x000ee80000300800 */
[----:B------:R-:W3:Y:S04]  /*2ac00*/  LDL.LU R20, [R1+0x74] ;  /* 0x0000740001147983 */ /* 0x000ee80000300800 */
[----:B--2---:R-:W2:Y:S04]  /*2ac10*/  LDL.LU R21, [R1+0x68] ;  /* 0x0000680001157983 */ /* 0x004ea80000300800 */
[----:B------:R-:W2:Y:S04]  /*2ac20*/  LDL.LU R22, [R1+0x64] ;  /* 0x0000640001167983 */ /* 0x000ea80000300800 */
[----:B------:R-:W2:Y:S04]  /*2ac30*/  LDL.LU R23, [R1+0x58] ;  /* 0x0000580001177983 */ /* 0x000ea80000300800 */
[----:B------:R-:W2:Y:S04]  /*2ac40*/  LDL.LU R24, [R1+0x54] ;  /* 0x0000540001187983 */ /* 0x000ea80000300800 */
[----:B------:R-:W2:Y:S04]  /*2ac50*/  LDL.LU R25, [R1+0x48] ;  /* 0x0000480001197983 */ /* 0x000ea80000300800 */
[----:B------:R-:W2:Y:S04]  /*2ac60*/  LDL.LU R0, [R1+0x44] ;  /* 0x0000440001007983 */ /* 0x000ea80000300800 */
[----:B------:R-:W2:Y:S04]  /*2ac70*/  LDL.LU R27, [R1+0x38] ;  /* 0x00003800011b7983 */ /* 0x000ea80000300800 */
[----:B------:R0:W-:Y:S04]  /*2ac80*/  STS.U8 [R26+UR4+0x2780], R29 ;  /* 0x0027801d1a007988 */ /* 0x0001e80008000004 */
[----:B------:R-:W2:Y:S04]  /*2ac90*/  LDL.LU R28, [R1+0x34] ;  /* 0x00003400011c7983 */ /* 0x000ea80000300800 */
[----:B0-----:R-:W2:Y:S04]  /*2aca0*/  LDL.LU R29, [R1+0x28] ;  /* 0x00002800011d7983 */ /* 0x001ea80000300800 */
[----:B----4-:R0:W-:Y:S04]  /*2acb0*/  STS.U8 [R26+UR4+0x27c0], R2 ;  /* 0x0027c0021a007988 */ /* 0x0101e80008000004 */
[----:B0-----:R-:W4:Y:S04]  /*2acc0*/  LDL.LU R2, [R1+0x2694] ;  /* 0x0026940001027983 */ /* 0x001f280000300800 */
[----:B----4-:R0:W-:Y:S04]  /*2acd0*/  STS.U8 [R26+UR4+0x2880], R2 ;  /* 0x002880021a007988 */ /* 0x0101e80008000004 */
[----:B0-----:R-:W4:Y:S04]  /*2ace0*/  LDL.LU R2, [R1+0x2690] ;  /* 0x0026900001027983 */ /* 0x001f280000300800 */
[----:B----4-:R0:W-:Y:S04]  /*2acf0*/  STS.U8 [R26+UR4+0x28c0], R2 ;  /* 0x0028c0021a007988 */ /* 0x0101e80008000004 */
[----:B------:R1:W-:Y:S04]  /*2ad00*/  STS.U8 [R26+UR4+0x2980], R3 ;  /* 0x002980031a007988 */ /* 0x0003e80008000004 */
[----:B------:R4:W-:Y:S04]  /*2ad10*/  STS.U8 [R26+UR4+0x29c0], R4 ;  /* 0x0029c0041a007988 */ /* 0x0009e80008000004 */
[----:B------:R3:W-:Y:S04]  /*2ad20*/  STS.U8 [R26+UR4+0x2a80], R5 ;  /* 0x002a80051a007988 */ /* 0x0007e80008000004 */
[----:B------:R2:W-:Y:S04]  /*2ad30*/  STS.U8 [R26+UR4+0x2ac0], R6 ;  /* 0x002ac0061a007988 */ /* 0x0005e80008000004 */
[----:B------:R2:W-:Y:S04]  /*2ad40*/  STS.U8 [R26+UR4+0x2b80], R7 ;  /* 0x002b80071a007988 */ /* 0x0005e80008000004 */
[----:B0-----:R-:W2:Y:S04]  /*2ad50*/  LDL.LU R2, [R1+0x268c] ;  /* 0x00268c0001027983 */ /* 0x001ea80000300800 */
[----:B-1----:R-:W2:Y:S04]  /*2ad60*/  LDL.LU R3, [R1+0x2688] ;  /* 0x0026880001037983 */ /* 0x002ea80000300800 */
[----:B----4-:R-:W4:Y:S04]  /*2ad70*/  LDL.LU R4, [R1+0x2684] ;  /* 0x0026840001047983 */ /* 0x010f280000300800 */
[----:B---3--:R-:W3:Y:S04]  /*2ad80*/  LDL.LU R5, [R1+0x2680] ;  /* 0x0026800001057983 */ /* 0x008ee80000300800 */
[----:B--2---:R-:W2:Y:S04]  /*2ad90*/  LDL.LU R6, [R1+0x267c] ;  /* 0x00267c0001067983 */ /* 0x004ea80000300800 */
[----:B------:R-:W4:Y:S04]  /*2ada0*/  LDL.LU R7, [R1+0x2678] ;  /* 0x0026780001077983 */ /* 0x000f280000300800 */
[----:B------:R0:W-:Y:S04]  /*2adb0*/  STS.U8 [R26+UR4+0x2bc0], R8 ;  /* 0x002bc0081a007988 */ /* 0x0001e80008000004 */
[----:B------:R1:W-:Y:S04]  /*2adc0*/  STS.U8 [R26+UR4+0x2c80], R9 ;  /* 0x002c80091a007988 */ /* 0x0003e80008000004 */
[----:B------:R1:W-:Y:S04]  /*2add0*/  STS.U8 [R26+UR4+0x2cc0], R10 ;  /* 0x002cc00a1a007988 */ /* 0x0003e80008000004 */
[----:B------:R1:W-:Y:S04]  /*2ade0*/  STS.U8 [R26+UR4+0x2d80], R11 ;  /* 0x002d800b1a007988 */ /* 0x0003e80008000004 */
[----:B------:R1:W-:Y:S04]  /*2adf0*/  STS.U8 [R26+UR4+0x2dc0], R12 ;  /* 0x002dc00c1a007988 */ /* 0x0003e80008000004 */
[----:B------:R1:W-:Y:S04]  /*2ae00*/  STS.U8 [R26+UR4+0x2e80], R13 ;  /* 0x002e800d1a007988 */ /* 0x0003e80008000004 */
[----:B0-----:R-:W3:Y:S04]  /*2ae10*/  LDL.LU R8, [R1+0x2674] ;  /* 0x0026740001087983 */ /* 0x001ee80000300800 */
[----:B-1----:R-:W2:Y:S04]  /*2ae20*/  LDL.LU R9, [R1+0x2670] ;  /* 0x0026700001097983 */ /* 0x002ea80000300800 */
[----:B------:R-:W4:Y:S04]  /*2ae30*/  LDL.LU R10, [R1+0x266c] ;  /* 0x00266c00010a7983 */ /* 0x000f280000300800 */
[----:B------:R-:W3:Y:S04]  /*2ae40*/  LDL.LU R11, [R1+0x2668] ;  /* 0x00266800010b7983 */ /* 0x000ee80000300800 */
[----:B------:R-:W2:Y:S04]  /*2ae50*/  LDL.LU R12, [R1+0x2664] ;  /* 0x00266400010c7983 */ /* 0x000ea80000300800 */
        /* <DEDUP_REMOVED lines=15> */
[----:B0-----:R-:W3:Y:S04]  /*2af50*/  LDL.LU R20, [R1+0x2644] ;  /* 0x0026440001147983 */ /* 0x001ee80000300800 */
[----:B-1----:R-:W2:Y:S04]  /*2af60*/  LDL.LU R21, [R1+0x2640] ;  /* 0x0026400001157983 */ /* 0x002ea80000300800 */
[----:B------:R-:W-:Y:S04]  /*2af70*/  STS.U8 [R26+UR4+0x32c0], R22 ;  /* 0x0032c0161a007988 */ /* 0x000fe80008000004 */
[----:B------:R-:W-:Y:S04]  /*2af80*/  STS.U8 [R26+UR4+0x3380], R23 ;  /* 0x003380171a007988 */ /* 0x000fe80008000004 */
[----:B------:R-:W-:Y:S04]  /*2af90*/  STS.U8 [R26+UR4+0x33c0], R24 ;  /* 0x0033c0181a007988 */ /* 0x000fe80008000004 */
[----:B------:R-:W-:Y:S04]  /*2afa0*/  STS.U8 [R26+UR4+0x3480], R25 ;  /* 0x003480191a007988 */ /* 0x000fe80008000004 */
[----:B------:R0:W-:Y:S04]  /*2afb0*/  STS.U8 [R26+UR4+0x34c0], R0 ;  /* 0x0034c0001a007988 */ /* 0x0001e80008000004 */
[----:B0-----:R-:W4:Y:S04]  /*2afc0*/  LDL.LU R0, [R1+0xbb4] ;  /* 0x000bb40001007983 */ /* 0x001f280000300800 */
[----:B------:R-:W-:Y:S04]  /*2afd0*/  STS.U8 [R26+UR4+0x3580], R27 ;  /* 0x0035801b1a007988 */ /* 0x000fe80008000004 */
[----:B------:R0:W-:Y:S04]  /*2afe0*/  STS.U8 [R26+UR4+0x35c0], R28 ;  /* 0x0035c01c1a007988 */ /* 0x0001e80008000004 */
[----:B------:R1:W-:Y:S04]  /*2aff0*/  STS.U8 [R26+UR4+0x3680], R29 ;  /* 0x0036801d1a007988 */ /* 0x0003e80008000004 */
[----:B0-----:R-:W4:Y:S04]  /*2b000*/  LDL.LU R28, [R1+0xabc] ;  /* 0x000abc00011c7983 */ /* 0x001f280000300800 */
[----:B-1----:R-:W4:Y:S04]  /*2b010*/  LDL.LU R29, [R1+0xab8] ;  /* 0x000ab800011d7983 */ /* 0x002f280000300800 */
[----:B------:R-:W4:Y:S04]  /*2b020*/  LDL R27, [R1+0xbc] ;  /* 0x0000bc00011b7983 */ /* 0x000f280000100800 */
[----:B--2---:R-:W-:Y:S04]  /*2b030*/  STS.U8 [R26+UR4+0x36c0], R21 ;  /* 0x0036c0151a007988 */ /* 0x004fe80008000004 */
[----:B---3--:R0:W-:Y:S04]  /*2b040*/  STS.U8 [R26+UR4+0x3780], R20 ;  /* 0x003780141a007988 */ /* 0x0081e80008000004 */
[----:B----4-:R1:W-:Y:S04]  /*2b050*/  STS.U8 [R26+UR4+0x37c0], R19 ;  /* 0x0037c0131a007988 */ /* 0x0103e80008000004 */
[----:B------:R2:W-:Y:S04]  /*2b060*/  STS.U8 [R26+UR4+0x3880], R18 ;  /* 0x003880121a007988 */ /* 0x0005e80008000004 */
[----:B------:R3:W-:Y:S04]  /*2b070*/  STS.U8 [R26+UR4+0x38c0], R17 ;  /* 0x0038c0111a007988 */ /* 0x0007e80008000004 */
[----:B0-----:R-:W4:Y:S04]  /*2b080*/  LDL.LU R20, [R1+0xaa8] ;  /* 0x000aa80001147983 */ /* 0x001f280000300800 */
[----:B-1----:R-:W4:Y:S04]  /*2b090*/  LDL.LU R19, [R1+0xab0] ;  /* 0x000ab00001137983 */ /* 0x002f280000300800 */
[----:B--2---:R-:W4:Y:S04]  /*2b0a0*/  LDL.LU R18, [R1+0xa9c] ;  /* 0x000a9c0001127983 */ /* 0x004f280000300800 */
[----:B---3--:R-:W2:Y:S04]  /*2b0b0*/  LDL.LU R17, [R1+0xaa0] ;  /* 0x000aa00001117983 */ /* 0x008ea80000300800 */
        /* <DEDUP_REMOVED lines=13> */
[----:B------:R-:W-:Y:S01]  /*2b190*/  STS.U8 [R26+UR4+0x3fc0], R0 ;  /* 0x003fc0001a007988 */ /* 0x000fe20008000004 */
[----:B------:R-:W-:Y:S06]  /*2b1a0*/  BAR.SYNC.DEFER_BLOCKING 0x0 ;  /* 0x0000000000007b1d */ /* 0x000fec0000010000 */
[----:B------:R-:W0:Y:S04]  /*2b1b0*/  LDSM.16.M88.4 R8, [R27+UR7] ;  /* 0x000000071b08783b */ /* 0x000e280008000200 */
[----:B------:R-:W1:Y:S01]  /*2b1c0*/  LDSM.16.M88.4 R12, [R27+UR7+0x400] ;  /* 0x000400071b0c783b */ /* 0x000e620008000200 */
[----:B0-----:R-:W-:-:S02]  /*2b1d0*/  IMAD.MOV.U32 R4, RZ, RZ, R10 ;  /* 0x000000ffff047224 */ /* 0x001fc400078e000a */
[----:B-1----:R-:W-:Y:S02]  /*2b1e0*/  IMAD.MOV.U32 R7, RZ, RZ, R15 ;  /* 0x000000ffff077224 */ /* 0x002fe400078e000f */
[----:B------:R-:W-:Y:S02]  /*2b1f0*/  IMAD.MOV.U32 R26, RZ, RZ, R12 ;  /* 0x000000ffff1a7224 */ /* 0x000fe400078e000c */
[----:B------:R-:W-:Y:S02]  /*2b200*/  IMAD.MOV.U32 R21, RZ, RZ, R13 ;  /* 0x000000ffff157224 */ /* 0x000fe400078e000d */
[----:B------:R-:W-:Y:S02]  /*2b210*/  IMAD.MOV.U32 R0, RZ, RZ, R11 ;  /* 0x000000ffff007224 */ /* 0x000fe400078e000b */
[----:B------:R-:W-:Y:S02]  /*2b220*/  IMAD.MOV.U32 R6, RZ, RZ, R8 ;  /* 0x000000ffff067224 */ /* 0x000fe400078e0008 */
[----:B------:R-:W-:Y:S01]  /*2b230*/  IMAD.MOV.U32 R5, RZ, RZ, R9 ;  /* 0x000000ffff057224 */ /* 0x000fe200078e0009 */
[----:B----4-:R-:W-:Y:S04]  /*2b240*/  STL.64 [R1+0x2638], R18 ;  /* 0x0026381201007387 */ /* 0x010fe80000100a00 */
[----:B--2---:R-:W-:Y:S04]  /*2b250*/  STL [R1+0x2630], R17 ;  /* 0x0026301101007387 */ /* 0x004fe80000100800 */
[----:B------:R-:W0:Y:S04]  /*2b260*/  LDSM.16.M88.4 R16, [R27+UR7+0x800] ;  /* 0x000800071b10783b */ /* 0x000e280008000200 */
[----:B------:R-:W-:Y:S04]  /*2b270*/  STL.64 [R1+0xc0], R8 ;  /* 0x0000c00801007387 */ /* 0x000fe80000100a00 */
[----:B------:R1:W-:Y:S04]  /*2b280*/  STL.64 [R1+0xc8], R10 ;  /* 0x0000c80a01007387 */ /* 0x0003e80000100a00 */
[----:B------:R-:W-:Y:S04]  /*2b290*/  STL.64 [R1+0xd0], R12 ;  /* 0x0000d00c01007387 */ /* 0x000fe80000100a00 */
[----:B------:R2:W-:Y:S01]  /*2b2a0*/  STL.64 [R1+0xd8], R14 ;  /* 0x0000d80e01007387 */ /* 0x0005e20000100a00 */
[----:B-1----:R-:W-:-:S03]  /*2b2b0*/  IMAD.MOV.U32 R10, RZ, RZ, R14 ;  /* 0x000000ffff0a7224 */ /* 0x002fc600078e000e */
[----:B0-----:R-:W-:Y:S01]  /*2b2c0*/  STL.64 [R1+0xe0], R16 ;  /* 0x0000e01001007387 */ /* 0x001fe20000100a00 */
[----:B------:R-:W-:Y:S02]  /*2b2d0*/  IMAD.MOV.U32 R23, RZ, RZ, R16 ;  /* 0x000000ffff177224 */ /* 0x000fe400078e0010 */
[----:B------:R-:W-:Y:S02]  /*2b2e0*/  IMAD.MOV.U32 R22, RZ, RZ, R17 ;  /* 0x000000ffff167224 */ /* 0x000fe400078e0011 */
[----:B--2---:R-:W-:Y:S01]  /*2b2f0*/  IMAD.MOV.U32 R15, RZ, RZ, R18 ;  /* 0x000000ffff0f7224 */ /* 0x004fe200078e0012 */
[----:B------:R-:W-:Y:S01]  /*2b300*/  STL.64 [R1+0xe8], R18 ;  /* 0x0000e81201007387 */ /* 0x000fe20000100a00 */
[----:B------:R-:W-:-:S03]  /*2b310*/  IMAD.MOV.U32 R14, RZ, RZ, R19 ;  /* 0x000000ffff0e7224 */ /* 0x000fc600078e0013 */
[----:B------:R-:W0:Y:S02]  /*2b320*/  LDSM.16.M88.4 R16, [R27+UR7+0xc00] ;  /* 0x000c00071b10783b */ /* 0x000e240008000200 */
[----:B0-----:R-:W-:Y:S02]  /*2b330*/  IMAD.MOV.U32 R13, RZ, RZ, R18 ;  /* 0x000000ffff0d7224 */ /* 0x001fe400078e0012 */
[----:B------:R-:W-:Y:S01]  /*2b340*/  STL.64 [R1+0xf0], R16 ;  /* 0x0000f01001007387 */ /* 0x000fe20000100a00 */
[----:B------:R-:W-:-:S03]  /*2b350*/  IMAD.MOV.U32 R12, RZ, RZ, R19 ;  /* 0x000000ffff0c7224 */ /* 0x000fc600078e0013 */
[----:B------:R0:W-:Y:S01]  /*2b360*/  STL.64 [R1+0xf8], R18 ;  /* 0x0000f81201007387 */ /* 0x0001e20000100a00 */
[----:B------:R-:W-:-:S03]  /*2b370*/  IMAD.MOV.U32 R24, RZ, RZ, R17 ;  /* 0x000000ffff187224 */ /* 0x000fc600078e0011 */
[----:B0-----:R-:W2:Y:S04]  /*2b380*/  LDL.LU.64 R18, [R1+0x2638] ;  /* 0x0026380001127983 */ /* 0x001ea80000300a00 */
[----:B------:R-:W2:Y:S04]  /*2b390*/  LDL.LU R17, [R1+0x2630] ;  /* 0x0026300001117983 */ /* 0x000ea80000300800 */
[----:B------:R-:W-:Y:S04]  /*2b3a0*/  STL.64 [R1+0x25f8], R14 ;  /* 0x0025f80e01007387 */ /* 0x000fe80000100a00 */
[----:B------:R-:W-:Y:S04]  /*2b3b0*/  STL.64 [R1+0x25f0], R12 ;  /* 0x0025f00c01007387 */ /* 0x000fe80000100a00 */
[----:B------:R-:W0:Y:S02]  /*2b3c0*/  LDSM.16.M88.4 R12, [R27+UR7+0x1000] ;  /* 0x001000071b0c783b */ /* 0x000e240008000200 */
[----:B0-----:R-:W-:-:S02]  /*2b3d0*/  IMAD.MOV.U32 R11, RZ, RZ, R13 ;  /* 0x000000ffff0b7224 */ /* 0x001fc400078e000d */
[----:B------:R-:W-:Y:S02]  /*2b3e0*/  IMAD.MOV.U32 R8, RZ, RZ, R14 ;  /* 0x000000ffff087224 */ /* 0x000fe400078e000e */
[----:B------:R-:W-:Y:S01]  /*2b3f0*/  IMAD.MOV.U32 R9, RZ, RZ, R15 ;  /* 0x000000ffff097224 */ /* 0x000fe200078e000f */
[----:B------:R-:W-:Y:S04]  /*2b400*/  STL.64 [R1+0x100], R12 ;  /* 0x0001000c01007387 */ /* 0x000fe80000100a00 */
[----:B------:R-:W-:Y:S04]  /*2b410*/  STL.64 [R1+0x108], R14 ;  /* 0x0001080e01007387 */ /* 0x000fe80000100a00 */
[----:B------:R-:W-:Y:S04]  /*2b420*/  STL.64 [R1+0x2618], R10 ;  /* 0x0026180a01007387 */ /* 0x000fe80000100a00 */
[----:B------:R0:W-:Y:S04]  /*2b430*/  STL.64 [R1+0x2610], R8 ;  /* 0x0026100801007387 */ /* 0x0001e80000100a00 */
[----:B0-----:R-:W3:Y:S04]  /*2b440*/  LDL.LU.64 R8, [R1+0x1a0] ;  /* 0x0001a00001087983 */ /* 0x001ee80000300a00 */
[----:B------:R-:W4:Y:S01]  /*2b450*/  LDL.LU.64 R10, [R1+0x1a8] ;  /* 0x0001a800010a7983 */ /* 0x000f220000300a00 */
[----:B------:R-:W-:-:S02]  /*2b460*/  IMAD.MOV.U32 R25, RZ, RZ, R16 ;  /* 0x000000ffff197224 */ /* 0x000fc400078e0010 */
[----:B------:R-:W-:Y:S01]  /*2b470*/  IMAD R16, R2, 0x100, R3 ;  /* 0x0000010002107824 */ /* 0x000fe200078e0203 */
[----:B------:R-:W-:Y:S02]  /*2b480*/  F2FP.F16.E5M2.UNPACK_B R2, R4 ;  /* 0x00000004ff02723e */ /* 0x000fe400020004ff */
[----:B------:R-:W-:Y:S01]  /*2b490*/  F2FP.F16.E5M2.UNPACK_B R3, R0 ;  /* 0x00000000ff03723e */ /* 0x000fe200020004ff */
[----:B--2---:R-:W-:Y:S02]  /*2b4a0*/  IMAD R17, R18, 0x100, R17 ;  /* 0x0000010012117824 */ /* 0x004fe400078e0211 */
[----:B------:R-:W-:Y:S02]  /*2b4b0*/  IMAD R18, R20, 0x100, R19 ;  /* 0x0000010014127824 */ /* 0x000fe400078e0213 */
[----:B------:R-:W-:Y:S02]  /*2b4c0*/  IMAD R19, R29, 0x100, R28 ;  /* 0x000001001d137824 */ /* 0x000fe400078e021c */
[----:B------:R-:W-:Y:S01]  /*2b4d0*/  IMAD.MOV.U32 R20, RZ, RZ, R12 ;  /* 0x000000ffff147224 */ /* 0x000fe200078e000c */
[----:B------:R-:W-:-:S02]  /*2b4e0*/  F2FP.F16.E5M2.UNPACK_B R28, R6 ;  /* 0x00000006ff1c723e */ /* 0x000fc400020004ff */
[----:B------:R-:W-:Y:S01]  /*2b4f0*/  F2FP.F16.E5M2.UNPACK_B R29, R5 ;  /* 0x00000005ff1d723e */ /* 0x000fe200020004ff */
[----:B----4-:R-:W-:Y:S04]  /*2b500*/  STL.64 [R1+0x2628], R10 ;  /* 0x0026280a01007387 */ /* 0x010fe80000100a00 */
[----:B---3--:R-:W-:Y:S04]  /*2b510*/  STL.64 [R1+0x2620], R8 ;  /* 0x0026200801007387 */ /* 0x008fe80000100a00 */
[----:B------:R-:W0:Y:S04]  /*2b520*/  LDSM.16.M88.4 R8, [R27+UR7+0x1400] ;  /* 0x001400071b08783b */ /* 0x000e280008000200 */
[----:B------:R-:W2:Y:S04]  /*2b530*/  LDL.LU.64 R12, [R1+0x210] ;  /* 0x00021000010c7983 */ /* 0x000ea80000300a00 */
[----:B------:R-:W2:Y:S04]  /*2b540*/  LDL.LU.64 R14, [R1+0x218] ;  /* 0x00021800010e7983 */ /* 0x000ea80000300a00 */
[----:B------:R-:W-:Y:S04]  /*2b550*/  STL [R1+0x25c8], R20 ;  /* 0x0025c81401007387 */ /* 0x000fe80000100800 */
[----:B------:R-:W-:Y:S04]  /*2b560*/  STL [R1+0xa0], R28 ;  /* 0x0000a01c01007387 */ /* 0x000fe80000100800 */
[----:B0-----:R-:W-:Y:S01]  /*2b570*/  STL.64 [R1+0x110], R8 ;  /* 0x0001100801007387 */ /* 0x001fe20000100a00 */
[----:B------:R-:W-:-:S03]  /*2b580*/  IMAD.MOV.U32 R4, RZ, RZ, R10 ;  /* 0x000000ffff047224 */ /* 0x000fc600078e000a */
[----:B------:R0:W-:Y:S01]  /*2b590*/  STL.64 [R1+0x118], R10 ;  /* 0x0001180a01007387 */ /* 0x0001e20000100a00 */
[----:B------:R-:W-:Y:S02]  /*2b5a0*/  IMAD.MOV.U32 R0, RZ, RZ, R11 ;  /* 0x000000ffff007224 */ /* 0x000fe400078e000b */
[----:B------:R-:W-:Y:S02]  /*2b5b0*/  IMAD.MOV.U32 R6, RZ, RZ, R8 ;  /* 0x000000ffff067224 */ /* 0x000fe400078e0008 */
[----:B------:R-:W-:Y:S01]  /*2b5c0*/  IMAD.MOV.U32 R5, RZ, RZ, R9 ;  /* 0x000000ffff057224 */ /* 0x000fe200078e0009 */
[----:B0-----:R-:W3:Y:S04]  /*2b5d0*/  LDL.LU.64 R10, [R1+0x2628] ;  /* 0x00262800010a7983 */ /* 0x001ee80000300a00 */
[----:B------:R-:W3:Y:S01]  /*2b5e0*/  LDL.LU.64 R8, [R1+0x2620] ;  /* 0x0026200001087983 */ /* 0x000ee20000300a00 */
[----:B------:R-:W-:-:S02]  /*2b5f0*/  F2FP.F16.E5M2.UNPACK_B R16, R16 ;  /* 0x00000010ff10723e */ /* 0x000fc400020004ff */
[----:B------:R-:W-:Y:S02]  /*2b600*/  F2FP.F16.E5M2.UNPACK_B R17, R17 ;  /* 0x00000011ff11723e */ /* 0x000fe400020004ff */
[----:B------:R-:W-:Y:S02]  /*2b610*/  F2FP.F16.E5M2.UNPACK_B R18, R18 ;  /* 0x00000012ff12723e */ /* 0x000fe400020004ff */
[----:B------:R-:W-:Y:S01]  /*2b620*/  F2FP.F16.E5M2.UNPACK_B R19, R19 ;  /* 0x00000013ff13723e */ /* 0x000fe200020004ff */
[----:B------:R-:W-:Y:S04]  /*2b630*/  STL [R1+0xa4], R29 ;  /* 0x0000a41d01007387 */ /* 0x000fe80000100800 */
[----:B------:R-:W-:Y:S02]  /*2b640*/  STL.64 [R1+0x98], R2 ;  /* 0x0000980201007387 */ /* 0x000fe40000100a00 */
[----:B---3--:R-:W-:-:S15]  /*2b650*/  HMMA.16816.F32 R8, R16, R28, R8 ;  /* 0x0000001c1008723c */ /* 0x008fde0000001808 */
[----:B------:R-:W-:-:S08]  /*2b660*/  NOP ;  /* 0x0000000000007918 */ /* 0x000fd00000000000 */
[----:B------:R-:W-:Y:S04]  /*2b670*/  STL.64 [R1+0x1a0], R8 ;  /* 0x0001a00801007387 */ /* 0x000fe80000100a00 */
[----:B------:R0:W-:Y:S04]  /*2b680*/  STL.64 [R1+0x1a8], R10 ;  /* 0x0001a80a01007387 */ /* 0x0001e80000100a00 */
[----:B0-----:R-:W3:Y:S04]  /*2b690*/  LDL.LU.64 R10, [R1+0x2618] ;  /* 0x00261800010a7983 */ /* 0x001ee80000300a00 */
[----:B------:R-:W4:Y:S04]  /*2b6a0*/  LDL.LU.64 R8, [R1+0x2610] ;  /* 0x0026100001087983 */ /* 0x000f280000300a00 */
[----:B------:R-:W-:Y:S01]  /*2b6b0*/  STL.64 [R1+0x2608], R18 ;  /* 0x0026081201007387 */ /* 0x000fe20000100a00 */
[----:B--2---:R-:W-:Y:S06]  /*2b6c0*/  HMMA.16816.F32 R12, R16, R2, R12 ;  /* 0x00000002100c723c */ /* 0x004fec000000180c */
[----:B------:R-:W-:Y:S04]  /*2b6d0*/  STL.64 [R1+0x2600], R16 ;  /* 0x0026001001007387 */ /* 0x000fe80000100a00 */
[----:B------:R-:W0:Y:S01]  /*2b6e0*/  LDSM.16.M88.4 R16, [R27+UR7+0x1800] ;  /* 0x001800071b10783b */ /* 0x000e220008000200 */
[----:B------:R-:W-:-:S02]  /*2b6f0*/  F2FP.F16.E5M2.UNPACK_B R28, R26 ;  /* 0x0000001aff1c723e */ /* 0x000fc400020004ff */
[----:B------:R-:W-:Y:S02]  /*2b700*/  F2FP.F16.E5M2.UNPACK_B R29, R21 ;  /* 0x00000015ff1d723e */ /* 0x000fe400020004ff */
[----:B------:R-:W-:-:S08]  /*2b710*/  F2FP.F16.E5M2.UNPACK_B R21, R7 ;  /* 0x00000007ff15723e */ /* 0x000fd000020004ff */
[----:B------:R1:W-:Y:S04]  /*2b720*/  STL.64 [R1+0x210], R12 ;  /* 0x0002100c01007387 */ /* 0x0003e80000100a00 */
[----:B------:R2:W-:Y:S04]  /*2b730*/  STL.64 [R1+0x218], R14 ;  /* 0x0002180e01007387 */ /* 0x0005e80000100a00 */
[----:B------:R-:W-:Y:S04]  /*2b740*/  STL [R1+0x90], R28 ;  /* 0x0000901c01007387 */ /* 0x000fe80000100800 */
[----:B------:R-:W-:Y:S04]  /*2b750*/  STL [R1+0x94], R29 ;  /* 0x0000941d01007387 */ /* 0x000fe80000100800 */
[----:B-1----:R-:W4:Y:S04]  /*2b760*/  LDL.LU.64 R12, [R1+0x250] ;  /* 0x00025000010c7983 */ /* 0x002f280000300a00 */
[----:B--2---:R-:W2:Y:S04]  /*2b770*/  LDL.LU.64 R14, [R1+0x258] ;  /* 0x00025800010e7983 */ /* 0x004ea80000300a00 */
[----:B0-----:R-:W-:Y:S01]  /*2b780*/  STL.64 [R1+0x120], R16 ;  /* 0x0001201001007387 */ /* 0x001fe20000100a00 */
[----:B------:R-:W-:-:S03]  /*2b790*/  IMAD.MOV.U32 R2, RZ, RZ, R18 ;  /* 0x000000ffff027224 */ /* 0x000fc600078e0012 */
[----:B------:R0:W-:Y:S01]  /*2b7a0*/  STL.64 [R1+0x128], R18 ;  /* 0x0001281201007387 */ /* 0x0001e20000100a00 */
[----:B------:R-:W-:Y:S02]  /*2b7b0*/  IMAD.MOV.U32 R3, RZ, RZ, R19 ;  /* 0x000000ffff037224 */ /* 0x000fe400078e0013 */
[----:B------:R-:W-:Y:S01]  /*2b7c0*/  IMAD.MOV.U32 R7, RZ, RZ, R17 ;  /* 0x000000ffff077224 */ /* 0x000fe200078e0011 */
[----:B0-----:R-:W2:Y:S01]  /*2b7d0*/  LDL.LU.64 R18, [R1+0x2608] ;  /* 0x0026080001127983 */ /* 0x001ea20000300a00 */
[----:B---3--:R-:W-:Y:S01]  /*2b7e0*/  F2FP.F16.E5M2.UNPACK_B R20, R10 ;  /* 0x0000000aff14723e */ /* 0x008fe200020004ff */
[----:B------:R-:W-:Y:S02]  /*2b7f0*/  IMAD.MOV.U32 R10, RZ, RZ, R16 ;  /* 0x000000ffff0a7224 */ /* 0x000fe400078e0010 */
[----:B------:R-:W2:Y:S04]  /*2b800*/  LDL.LU.64 R16, [R1+0x2600] ;  /* 0x0026000001107983 */ /* 0x000ea80000300a00 */
[----:B------:R-:W-:Y:S04]  /*2b810*/  STL.64 [R1+0x88], R20 ;  /* 0x0000881401007387 */ /* 0x000fe80000100a00 */
[----:B------:R-:W-:Y:S04]  /*2b820*/  STL.64 [R1+0x25d8], R10 ;  /* 0x0025d80a01007387 */ /* 0x000fe80000100a00 */
[----:B----4-:R0:W-:Y:S04]  /*2b830*/  STL.64 [R1+0x25d0], R8 ;  /* 0x0025d00801007387 */ /* 0x0101e80000100a00 */
[----:B0-----:R-:W3:Y:S04]  /*2b840*/  LDL.LU.64 R8, [R1+0x290] ;  /* 0x0002900001087983 */ /* 0x001ee80000300a00 */
[----:B------:R-:W4:Y:S04]  /*2b850*/  LDL.LU.64 R10, [R1+0x298] ;  /* 0x00029800010a7983 */ /* 0x000f280000300a00 */
[----:B----4-:R-:W-:Y:S04]  /*2b860*/  STL.64 [R1+0x25e8], R10 ;  /* 0x0025e80a01007387 */ /* 0x010fe80000100a00 */
[----:B---3--:R0:W-:Y:S04]  /*2b870*/  STL.64 [R1+0x25e0], R8 ;  /* 0x0025e00801007387 */ /* 0x0081e80000100a00 */
[----:B0-----:R-:W3:Y:S04]  /*2b880*/  LDL.LU.64 R8, [R1+0x270] ;  /* 0x0002700001087983 */ /* 0x001ee80000300a00 */
[----:B------:R-:W3:Y:S04]  /*2b890*/  LDL.LU.64 R10, [R1+0x278] ;  /* 0x00027800010a7983 */ /* 0x000ee80000300a00 */
[----:B------:R-:W-:Y:S04]  /*2b8a0*/  STL.64 [R1+0x25c0], R6 ;  /* 0x0025c00601007387 */ /* 0x000fe80000100a00 */
[----:B------:R0:W-:Y:S04]  /*2b8b0*/  STL.64 [R1+0x25b8], R4 ;  /* 0x0025b80401007387 */ /* 0x0001e80000100a00 */
[----:B0-----:R-:W2:Y:S04]  /*2b8c0*/  LDL.LU.64 R4, [R1+0x230] ;  /* 0x0002300001047983 */ /* 0x001ea80000300a00 */
[----:B------:R-:W2:Y:S02]  /*2b8d0*/  LDL.LU.64 R6, [R1+0x238] ;  /* 0x0002380001067983 */ /* 0x000ea40000300a00 */
[----:B--2---:R-:W-:-:S15]  /*2b8e0*/  HMMA.16816.F32 R4, R16, R28, R4 ;  /* 0x0000001c1004723c */ /* 0x004fde0000001804 */
[----:B------:R-:W-:-:S08]  /*2b8f0*/  NOP ;  /* 0x0000000000007918 */ /* 0x000fd00000000000 */
[----:B------:R-:W-:Y:S04]  /*2b900*/  STL.64 [R1+0x230], R4 ;  /* 0x0002300401007387 */ /* 0x000fe80000100a00 */
[----:B------:R0:W-:Y:S02]  /*2b910*/  STL.64 [R1+0x238], R6 ;  /* 0x0002380601007387 */ /* 0x0001e40000100a00 */
[----:B0-----:R-:W-:Y:S02]  /*2b920*/  F2FP.F16.E5M2.UNPACK_B R6, R23 ;  /* 0x00000017ff06723e */ /* 0x001fe400020004ff */
[----:B------:R-:W-:Y:S02]  /*2b930*/  F2FP.F16.E5M2.UNPACK_B R7, R22 ;  /* 0x00000016ff07723e */ /* 0x000fe400020004ff */
[----:B------:R-:W-:Y:S01]  /*2b940*/  HMMA.16816.F32 R20, R16, R20, R12 ;  /* 0x000000141014723c */ /* 0x000fe2000000180c */
[----:B------:R-:W2:Y:S04]  /*2b950*/  LDL.LU.64 R14, [R1+0x25f8] ;  /* 0x0025f800010e7983 */ /* 0x000ea80000300a00 */
[----:B------:R-:W4:Y:S04]  /*2b960*/  LDL.LU.64 R12, [R1+0x25f0] ;  /* 0x0025f000010c7983 */ /* 0x000f280000300a00 */
[----:B------:R-:W-:-:S14]  /*2b970*/  STL [R1+0x80], R6 ;  /* 0x0000800601007387 */ /* 0x000fdc0000100800 */
[----:B------:R-:W-:Y:S04]  /*2b980*/  STL.64 [R1+0x250], R20 ;  /* 0x0002501401007387 */ /* 0x000fe80000100a00 */
[----:B------:R-:W-:Y:S04]  /*2b990*/  STL.64 [R1+0x258], R22 ;  /* 0x0002581601007387 */ /* 0x000fe80000100a00 */
[----:B------:R-:W0:Y:S01]  /*2b9a0*/  LDSM.16.M88.4 R20, [R27+UR7+0x1c00] ;  /* 0x001c00071b14783b */ /* 0x000e220008000200 */
[----:B---3--:R-:W-:Y:S06]  /*2b9b0*/  HMMA.16816.F32 R8, R16, R6, R8 ;  /* 0x000000061008723c */ /* 0x008fec0000001808 */
[----:B------:R-:W-:Y:S04]  /*2b9c0*/  STL [R1+0x84], R7 ;  /* 0x0000840701007387 */ /* 0x000fe80000100800 */
[----:B0-----:R0:W-:Y:S04]  /*2b9d0*/  STL.64 [R1+0x130], R20 ;  /* 0x0001301401007387 */ /* 0x0011e80000100a00 */
[----:B------:R1:W-:Y:S01]  /*2b9e0*/  STL.64 [R1+0x138], R22 ;  /* 0x0001381601007387 */ /* 0x0003e20000100a00 */
[----:B--2---:R-:W-:-:S02]  /*2b9f0*/  F2FP.F16.E5M2.UNPACK_B R4, R15 ;  /* 0x0000000fff04723e */ /* 0x004fc400020004ff */
[----:B------:R-:W-:Y:S01]  /*2ba00*/  F2FP.F16.E5M2.UNPACK_B R5, R14 ;  /* 0x0000000eff05723e */ /* 0x000fe200020004ff */
[----:B------:R-:W-:Y:S02]  /*2ba10*/  IMAD.MOV.U32 R14, RZ, RZ, R20 ;  /* 0x000000ffff0e7224 */ /* 0x000fe400078e0014 */
[----:B------:R-:W-:Y:S02]  /*2ba20*/  IMAD.MOV.U32 R15, RZ, RZ, R21 ;  /* 0x000000ffff0f7224 */ /* 0x000fe400078e0015 */
[----:B------:R-:W-:Y:S04]  /*2ba30*/  STL.64 [R1+0x78], R4 ;  /* 0x0000780401007387 */ /* 0x000fe80000100a00 */
[----:B0-----:R-:W2:Y:S04]  /*2ba40*/  LDL.LU.64 R20, [R1+0x2b0] ;  /* 0x0002b00001147983 */ /* 0x001ea80000300a00 */
[----:B-1----:R-:W2:Y:S04]  /*2ba50*/  LDL.LU.64 R22, [R1+0x2b8] ;  /* 0x0002b80001167983 */ /* 0x002ea80000300a00 */
[----:B------:R-:W-:Y:S04]  /*2ba60*/  STL.64 [R1+0x270], R8 ;  /* 0x0002700801007387 */ /* 0x000fe80000100a00 */
[----:B------:R0:W-:Y:S04]  /*2ba70*/  STL.64 [R1+0x278], R10 ;  /* 0x0002780a01007387 */ /* 0x0001e80000100a00 */
[----:B0-----:R-:W3:Y:S04]  /*2ba80*/  LDL.LU.64 R10, [R1+0x25e8] ;  /* 0x0025e800010a7983 */ /* 0x001ee80000300a00 */
[----:B------:R-:W3:Y:S01]  /*2ba90*/  LDL.LU.64 R8, [R1+0x25e0] ;  /* 0x0025e00001087983 */ /* 0x000ee20000300a00 */
[----:B------:R-:W-:-:S05]  /*2baa0*/  F2FP.F16.E5M2.UNPACK_B R6, R25 ;  /* 0x00000019ff06723e */ /* 0x000fca00020004ff */
[----:B------:R-:W-:Y:S01]  /*2bab0*/  STL [R1+0x70], R6 ;  /* 0x0000700601007387 */ /* 0x000fe20000100800 */
[----:B------:R-:W-:Y:S01]  /*2bac0*/  F2FP.F16.E5M2.UNPACK_B R7, R24 ;  /* 0x00000018ff07723e */ /* 0x000fe200020004ff */
[----:B---3--:R-:W-:-:S15]  /*2bad0*/  HMMA.16816.F32 R8, R16, R4, R8 ;  /* 0x000000041008723c */ /* 0x008fde0000001808 */
[----:B------:R-:W-:-:S08]  /*2bae0*/  NOP ;  /* 0x0000000000007918 */ /* 0x000fd00000000000 */
[----:B------:R-:W-:Y:S04]  /*2baf0*/  STL.64 [R1+0x290], R8 ;  /* 0x0002900801007387 */ /* 0x000fe80000100a00 */
[----:B------:R-:W-:Y:S04]  /*2bb00*/  STL.64 [R1+0x298], R10 ;  /* 0x0002980a01007387 */ /* 0x000fe80000100a00 */
[----:B------:R-:W0:Y:S01]  /*2bb10*/  LDSM.16.M88.4 R8, [R27+UR7+0x2000] ;  /* 0x002000071b08783b */ /* 0x000e220008000200 */
[----:B----4-:R-:W-:Y:S02]  /*2bb20*/  F2FP.F16.E5M2.UNPACK_B R4, R13 ;  /* 0x0000000dff04723e */ /* 0x010fe400020004ff */
[----:B------:R-:W-:Y:S01]  /*2bb30*/  F2FP.F16.E5M2.UNPACK_B R5, R12 ;  /* 0x0000000cff05723e */ /* 0x000fe200020004ff */
[----:B------:R-:W-:Y:S04]  /*2bb40*/  STL [R1+0x74], R7 ;  /* 0x0000740701007387 */ /* 0x000fe80000100800 */
[----:B0-----:R-:W-:Y:S01]  /*2bb50*/  STL.64 [R1+0x140], R8 ;  /* 0x0001400801007387 */ /* 0x001fe20000100a00 */
[----:B------:R-:W-:-:S03]  /*2bb60*/  IMAD.MOV.U32 R13, RZ, RZ, R8 ;  /* 0x000000ffff0d7224 */ /* 0x000fc600078e0008 */
[----:B------:R0:W-:Y:S01]  /*2bb70*/  STL.64 [R1+0x148], R10 ;  /* 0x0001480a01007387 */ /* 0x0001e20000100a00 */
[----:B------:R-:W-:-:S03]  /*2bb80*/  IMAD.MOV.U32 R12, RZ, RZ, R9 ;  /* 0x000000ffff0c7224 */ /* 0x000fc600078e0009 */
[----:B0-----:R-:W3:Y:S04]  /*2bb90*/  LDL.LU.64 R10, [R1+0x25d8] ;  /* 0x0025d800010a7983 */ /* 0x001ee80000300a00 */
[----:B------:R-:W4:Y:S04]  /*2bba0*/  LDL.LU.64 R8, [R1+0x25d0] ;  /* 0x0025d00001087983 */ /* 0x000f280000300a00 */
[----:B------:R-:W-:Y:S04]  /*2bbb0*/  STL.64 [R1+0x68], R4 ;  /* 0x0000680401007387 */ /* 0x000fe80000100a00 */
[----:B------:R-:W-:Y:S04]  /*2bbc0*/  STL.64 [R1+0x2590], R14 ;  /* 0x0025900e01007387 */ /* 0x000fe80000100a00 */
[----:B------:R0:W-:Y:S04]  /*2bbd0*/  STL.64 [R1+0x2588], R12 ;  /* 0x0025880c01007387 */ /* 0x0001e80000100a00 */
[----:B0-----:R-:W3:Y:S04]  /*2bbe0*/  LDL.LU.64 R12, [R1+0x2d0] ;  /* 0x0002d000010c7983 */ /* 0x001ee80000300a00 */
[----:B------:R-:W3:Y:S01]  /*2bbf0*/  LDL.LU.64 R14, [R1+0x2d8] ;  /* 0x0002d800010e7983 */ /* 0x000ee20000300a00 */
[----:B--2---:R-:W-:-:S15]  /*2bc00*/  HMMA.16816.F32 R20, R16, R6, R20 ;  /* 0x000000061014723c */ /* 0x004fde0000001814 */
[----:B------:R-:W-:-:S08]  /*2bc10*/  NOP ;  /* 0x0000000000007918 */ /* 0x000fd00000000000 */
[----:B------:R0:W-:Y:S04]  /*2bc20*/  STL.64 [R1+0x2b0], R20 ;  /* 0x0002b01401007387 */ /* 0x0001e80000100a00 */
[----:B------:R-:W-:Y:S04]  /*2bc30*/  STL.64 [R1+0x2b8], R22 ;  /* 0x0002b81601007387 */ /* 0x000fe80000100a00 */
[----:B0-----:R-:W2:Y:S01]  /*2bc40*/  LDL.LU R20, [R1+0x25c8] ;  /* 0x0025c80001147983 */ /* 0x001ea20000300800 */
[----:B---3--:R-:W-:Y:S03]  /*2bc50*/  HMMA.16816.F32 R12, R16, R4, R12 ;  /* 0x00000004100c723c */ /* 0x008fe6000000180c */
[----:B------:R-:W3:Y:S04]  /*2bc60*/  LDL.LU.64 R4, [R1+0x2f0] ;  /* 0x0002f00001047983 */ /* 0x000ee80000300a00 */
[----:B------:R-:W3:-:S15]  /*2bc70*/  LDL.LU.64 R6, [R1+0x2f8] ;  /* 0x0002f80001067983 */ /* 0x000ede0000300a00 */
[----:B------:R-:W-:-:S01]  /*2bc80*/  NOP ;  /* 0x0000000000007918 */ /* 0x000fc20000000000 */
[----:B------:R-:W-:Y:S04]  /*2bc90*/  STL.64 [R1+0x2d0], R12 ;  /* 0x0002d00c01007387 */ /* 0x000fe80000100a00 */
[----:B------:R-:W-:Y:S04]  /*2bca0*/  STL.64 [R1+0x2d8], R14 ;  /* 0x0002d80e01007387 */ /* 0x000fe80000100a00 */
[----:B------:R-:W0:Y:S01]  /*2bcb0*/  LDSM.16.M88.4 R12, [R27+UR7+0x2400] ;  /* 0x002400071b0c783b */ /* 0x000e220008000200 */
[----:B------:R-:W-:Y:S02]  /*2bcc0*/  F2FP.F16.E5M2.UNPACK_B R21, R11 ;  /* 0x0000000bff15723e */ /* 0x000fe400020004ff */
[----:B--2---:R-:W-:Y:S01]  /*2bcd0*/  F2FP.F16.E5M2.UNPACK_B R20, R20 ;  /* 0x00000014ff14723e */ /* 0x004fe200020004ff */
[----:B0-----:R0:W-:Y:S04]  /*2bce0*/  STL.64 [R1+0x150], R12 ;  /* 0x0001500c01007387 */ /* 0x0011e80000100a00 */
[----:B------:R1:W-:Y:S04]  /*2bcf0*/  STL.64 [R1+0x158], R14 ;  /* 0x0001580e01007387 */ /* 0x0003e80000100a00 */
[----:B------:R-:W-:Y:S01]  /*2bd00*/  STL.64 [R1+0x60], R20 ;  /* 0x0000601401007387 */ /* 0x000fe20000100a00 */
[----:B------:R-:W-:-:S02]  /*2bd10*/  IMAD.MOV.U32 R29, RZ, RZ, R14 ;  /* 0x000000ffff1d7224 */ /* 0x000fc400078e000e */
[----:B------:R-:W-:Y:S01]  /*2bd20*/  IMAD.MOV.U32 R28, RZ, RZ, R15 ;  /* 0x000000ffff1c7224 */ /* 0x000fe200078e000f */
[----:B0-----:R-:W2:Y:S04]  /*2bd30*/  LDL.LU.64 R12, [R1+0x350] ;  /* 0x00035000010c7983 */ /* 0x001ea80000300a00 */
[----:B-1----:R-:W4:Y:S04]  /*2bd40*/  LDL.LU.64 R14, [R1+0x358] ;  /* 0x00035800010e7983 */ /* 0x002f280000300a00 */
[----:B----4-:R-:W-:Y:S04]  /*2bd50*/  STL.64 [R1+0x25a0], R14 ;  /* 0x0025a00e01007387 */ /* 0x010fe80000100a00 */
[----:B--2---:R0:W-:Y:S04]  /*2bd60*/  STL.64 [R1+0x2598], R12 ;  /* 0x0025980c01007387 */ /* 0x0041e80000100a00 */
[----:B0-----:R-:W2:Y:S04]  /*2bd70*/  LDL.LU.64 R12, [R1+0x330] ;  /* 0x00033000010c7983 */ /* 0x001ea80000300a00 */
[----:B------:R-:W4:Y:S01]  /*2bd80*/  LDL.LU.64 R14, [R1+0x338] ;  /* 0x00033800010e7983 */ /* 0x000f220000300a00 */
[----:B---3--:R-:W-:Y:S01]  /*2bd90*/  HMMA.16816.F32 R20, R16, R20, R4 ;  /* 0x000000141014723c */ /* 0x008fe20000001804 */
[----:B------:R-:W-:-:S02]  /*2bda0*/  F2FP.F16.E5M2.UNPACK_B R8, R8 ;  /* 0x00000008ff08723e */ /* 0x000fc400020004ff */
[----:B------:R-:W-:Y:S01]  /*2bdb0*/  F2FP.F16.E5M2.UNPACK_B R9, R9 ;  /* 0x00000009ff09723e */ /* 0x000fe200020004ff */
[----:B----4-:R-:W-:Y:S04]  /*2bdc0*/  STL.64 [R1+0x25b0], R14 ;  /* 0x0025b00e01007387 */ /* 0x010fe80000100a00 */
[----:B--2---:R0:W-:Y:S04]  /*2bdd0*/  STL.64 [R1+0x25a8], R12 ;  /* 0x0025a80c01007387 */ /* 0x0041e80000100a00 */
[----:B0-----:R-:W2:Y:S04]  /*2bde0*/  LDL.LU.64 R12, [R1+0x310] ;  /* 0x00031000010c7983 */ /* 0x001ea80000300a00 */
[----:B------:R-:W2:Y:S04]  /*2bdf0*/  LDL.LU.64 R14, [R1+0x318] ;  /* 0x00031800010e7983 */ /* 0x000ea80000300a00 */
[----:B------:R-:W3:Y:S04]  /*2be00*/  LDL.LU.64 R6, [R1+0x25c0] ;  /* 0x0025c00001067983 */ /* 0x000ee80000300a00 */
[----:B------:R-:W4:Y:S04]  /*2be10*/  LDL.LU.64 R4, [R1+0x25b8] ;  /* 0x0025b80001047983 */ /* 0x000f280000300a00 */
[----:B------:R3:W-:Y:S04]  /*2be20*/  STL.64 [R1+0x2f0], R20 ;  /* 0x0002f01401007387 */ /* 0x0007e80000100a00 */
[----:B------:R-:W-:Y:S04]  /*2be30*/  STL.64 [R1+0x2f8], R22 ;  /* 0x0002f81601007387 */ /* 0x000fe80000100a00 */
[----:B------:R-:W-:Y:S04]  /*2be40*/  STL [R1+0x58], R8 ;  /* 0x0000580801007387 */ /* 0x000fe80000100800 */
[----:B------:R0:W-:Y:S01]  /*2be50*/  STL [R1+0x5c], R9 ;  /* 0x00005c0901007387 */ /* 0x0001e20000100800 */
[----:B--2---:R-:W-:Y:S01]  /*2be60*/  HMMA.16816.F32 R12, R16, R8, R12 ;  /* 0x00000008100c723c */ /* 0x004fe2000000180c */
[----:B---3--:R-:W-:-:S05]  /*2be70*/  F2FP.F16.E5M2.UNPACK_B R20, R6 ;  /* 0x00000006ff14723e */ /* 0x008fca00020004ff */
[----:B------:R-:W-:-:S15]  /*2be80*/  STL [R1+0x50], R20 ;  /* 0x0000501401007387 */ /* 0x000fde0000100800 */
[----:B------:R-:W-:-:S02]  /*2be90*/  NOP ;  /* 0x0000000000007918 */ /* 0x000fc40000000000 */
[----:B------:R-:W-:Y:S04]  /*2bea0*/  STL.64 [R1+0x310], R12 ;  /* 0x0003100c01007387 */ /* 0x000fe80000100a00 */
[----:B------:R-:W-:Y:S04]  /*2beb0*/  STL.64 [R1+0x318], R14 ;  /* 0x0003180e01007387 */ /* 0x000fe80000100a00 */
[----:B------:R-:W1:Y:S01]  /*2bec0*/  LDSM.16.M88.4 R12, [R27+UR7+0x2800] ;  /* 0x002800071b0c783b */ /* 0x000e620008000200 */
[----:B----4-:R-:W-:Y:S02]  /*2bed0*/  F2FP.F16.E5M2.UNPACK_B R21, R5 ;  /* 0x00000005ff15723e */ /* 0x010fe400020004ff */
[----:B0-----:R-:W-:-:S02]  /*2bee0*/  F2FP.F16.E5M2.UNPACK_B R9, R0 ;  /* 0x00000000ff09723e */ /* 0x001fc400020004ff */
[----:B------:R-:W-:Y:S01]  /*2bef0*/  F2FP.F16.E5M2.UNPACK_B R8, R4 ;  /* 0x00000004ff08723e */ /* 0x000fe200020004ff */
[----:B------:R-:W-:Y:S04]  /*2bf00*/  STL [R1+0x54], R21 ;  /* 0x0000541501007387 */ /* 0x000fe80000100800 */
[----:B-1----:R-:W-:Y:S01]  /*2bf10*/  STL.64 [R1+0x180], R12 ;  /* 0x0001800c01007387 */ /* 0x002fe20000100a00 */
[----:B------:R-:W-:-:S03]  /*2bf20*/  IMAD.MOV.U32 R6, RZ, RZ, R14 ;  /* 0x000000ffff067224 */ /* 0x000fc600078e000e */
[----:B------:R0:W-:Y:S01]  /*2bf30*/  STL.64 [R1+0x188], R14 ;  /* 0x0001880e01007387 */ /* 0x0001e20000100a00 */
[----:B------:R-:W-:Y:S02]  /*2bf40*/  IMAD.MOV.U32 R0, RZ, RZ, R15 ;  /* 0x000000ffff007224 */ /* 0x000fe400078e000f */
[----:B------:R-:W-:Y:S02]  /*2bf50*/  IMAD.MOV.U32 R4, RZ, RZ, R12 ;  /* 0x000000ffff047224 */ /* 0x000fe400078e000c */
[----:B------:R-:W-:Y:S01]  /*2bf60*/  IMAD.MOV.U32 R5, RZ, RZ, R13 ;  /* 0x000000ffff057224 */ /* 0x000fe200078e000d */
[----:B0-----:R-:W2:Y:S04]  /*2bf70*/  LDL.LU.64 R14, [R1+0x25b0] ;  /* 0x0025b000010e7983 */ /* 0x001ea80000300a00 */
[----:B------:R-:W2:Y:S04]  /*2bf80*/  LDL.LU.64 R12, [R1+0x25a8] ;  /* 0x0025a800010c7983 */ /* 0x000ea80000300a00 */
[----:B------:R-:W-:Y:S01]  /*2bf90*/  STL.64 [R1+0x48], R8 ;  /* 0x0000480801007387 */ /* 0x000fe20000100a00 */
[----:B--2---:R-:W-:Y:S03]  /*2bfa0*/  HMMA.16816.F32 R20, R16, R20, R12 ;  /* 0x000000141014723c */ /* 0x004fe6000000180c */
[----:B------:R-:W2:Y:S04]  /*2bfb0*/  LDL.LU.64 R14, [R1+0x25a0] ;  /* 0x0025a000010e7983 */ /* 0x000ea80000300a00 */
[----:B------:R-:W2:-:S15]  /*2bfc0*/  LDL.LU.64 R12, [R1+0x2598] ;  /* 0x00259800010c7983 */ /* 0x000e9e0000300a00 */
[----:B------:R-:W-:-:S01]  /*2bfd0*/  NOP ;  /* 0x0000000000007918 */ /* 0x000fc20000000000 */
[----:B------:R0:W-:Y:S04]  /*2bfe0*/  STL.64 [R1+0x330], R20 ;  /* 0x0003301401007387 */ /* 0x0001e80000100a00 */
[----:B------:R-:W-:Y:S01]  /*2bff0*/  STL.64 [R1+0x338], R22 ;  /* 0x0003381601007387 */ /* 0x000fe20000100a00 */
[----:B0-----:R-:W-:Y:S02]  /*2c000*/  F2FP.F16.E5M2.UNPACK_B R20, R10 ;  /* 0x0000000aff14723e */ /* 0x001fe400020004ff */
[----:B------:R-:W-:Y:S02]  /*2c010*/  F2FP.F16.E5M2.UNPACK_B R21, R7 ;  /* 0x00000007ff15723e */ /* 0x000fe400020004ff */
[----:B------:R-:W-:Y:S02]  /*2c020*/  F2FP.F16.E5M2.UNPACK_B R2, R2 ;  /* 0x00000002ff02723e */ /* 0x000fe400020004ff */
[----:B------:R-:W-:Y:S01]  /*2c030*/  F2FP.F16.E5M2.UNPACK_B R3, R3 ;  /* 0x00000003ff03723e */ /* 0x000fe200020004ff */
[----:B--2---:R-:W-:Y:S01]  /*2c040*/  HMMA.16816.F32 R12, R16, R8, R12 ;  /* 0x00000008100c723c */ /* 0x004fe2000000180c */
[----:B------:R-:W2:Y:S04]  /*2c050*/  LDL.LU.64 R8, [R1+0x390] ;  /* 0x0003900001087983 */ /* 0x000ea80000300a00 */
[----:B------:R-:W-:-:S15]  /*2c060*/  STL [R1+0x40], R20 ;  /* 0x0000401401007387 */ /* 0x000fde0000100800 */
[----:B------:R-:W-:-:S03]  /*2c070*/  NOP ;  /* 0x0000000000007918 */ /* 0x000fc60000000000 */
[----:B------:R-:W-:Y:S04]  /*2c080*/  STL.64 [R1+0x350], R12 ;  /* 0x0003500c01007387 */ /* 0x000fe80000100a00 */
[----:B------:R-:W-:Y:S04]  /*2c090*/  STL.64 [R1+0x358], R14 ;  /* 0x0003580e01007387 */ /* 0x000fe80000100a00 */
[----:B------:R-:W0:Y:S04]  /*2c0a0*/  LDSM.16.M88.4 R12, [R27+UR7+0x2c00] ;  /* 0x002c00071b0c783b */ /* 0x000e280008000200 */
[----:B------:R-:W2:Y:S04]  /*2c0b0*/  LDL.LU.64 R10, [R1+0x398] ;  /* 0x00039800010a7983 */ /* 0x000ea80000300a00 */
[----:B------:R-:W-:Y:S04]  /*2c0c0*/  STL [R1+0x44], R21 ;  /* 0x0000441501007387 */ /* 0x000fe80000100800 */
[----:B0-----:R-:W-:Y:S01]  /*2c0d0*/  STL.64 [R1+0x1b0], R12 ;  /* 0x0001b00c01007387 */ /* 0x001fe20000100a00 */
[----:B------:R-:W-:-:S02]  /*2c0e0*/  IMAD.MOV.U32 R7, RZ, RZ, R15 ;  /* 0x000000ffff077224 */ /* 0x000fc400078e000f */
[----:B------:R-:W-:Y:S01]  /*2c0f0*/  IMAD.MOV.U32 R24, RZ, RZ, R14 ;  /* 0x000000ffff187224 */ /* 0x000fe200078e000e */
[----:B------:R0:W-:Y:S01]  /*2c100*/  STL.64 [R1+0x1b8], R14 ;  /* 0x0001b80e01007387 */ /* 0x0001e20000100a00 */
[----:B------:R-:W-:Y:S02]  /*2c110*/  IMAD.MOV.U32 R26, RZ, RZ, R12 ;  /* 0x000000ffff1a7224 */ /* 0x000fe400078e000c */
[----:B------:R-:W-:Y:S01]  /*2c120*/  IMAD.MOV.U32 R25, RZ, RZ, R13 ;  /* 0x000000ffff197224 */ /* 0x000fe200078e000d */
[----:B0-----:R-:W3:Y:S04]  /*2c130*/  LDL.LU.64 R14, [R1+0x2590] ;  /* 0x00259000010e7983 */ /* 0x001ee80000300a00 */
[----:B------:R-:W4:Y:S04]  /*2c140*/  LDL.LU.64 R12, [R1+0x2588] ;  /* 0x00258800010c7983 */ /* 0x000f280000300a00 */
[----:B------:R-:W-:Y:S04]  /*2c150*/  STL.64 [R1+0x38], R2 ;  /* 0x0000380201007387 */ /* 0x000fe80000100a00 */
[----:B------:R-:W-:Y:S04]  /*2c160*/  STL.64 [R1+0x2560], R6 ;  /* 0x0025600601007387 */ /* 0x000fe80000100a00 */
[----:B------:R0:W-:Y:S04]  /*2c170*/  STL.64 [R1+0x2558], R4 ;  /* 0x0025580401007387 */ /* 0x0001e80000100a00 */
[----:B0-----:R-:W2:Y:S04]  /*2c180*/  LDL.LU.64 R4, [R1+0x370] ;  /* 0x0003700001047983 */ /* 0x001ea80000300a00 */
[----:B------:R-:W2:Y:S04]  /*2c190*/  LDL.LU.64 R6, [R1+0x378] ;  /* 0x0003780001067983 */ /* 0x000ea80000300a00 */
[----:B------:R0:W-:Y:S04]  /*2c1a0*/  STL [R1+0x2548], R26 ;  /* 0x0025481a01007387 */ /* 0x0001e80000100800 */
[----:B0-----:R-:W4:Y:S04]  /*2c1b0*/  LDL R26, [R1+0x13c] ;  /* 0x00013c00011a7983 */ /* 0x001f280000100800 */
[----:B------:R0:W-:Y:S04]  /*2c1c0*/  STL.64 [R1+0x2540], R24 ;  /* 0x0025401801007387 */ /* 0x0001e80000100a00 */
[----:B0-----:R-:W4:Y:S01]  /*2c1d0*/  LDL R25, [R1+0x138] ;  /* 0x0001380001197983 */ /* 0x001f220000100800 */
[----:B--2---:R-:W-:Y:S01]  /*2c1e0*/  HMMA.16816.F32 R4, R16, R20, R4 ;  /* 0x000000141004723c */ /* 0x004fe20000001804 */
[----:B---3--:R-:W-:-:S15]  /*2c1f0*/  F2FP.F16.E5M2.UNPACK_B R14, R14 ;  /* 0x0000000eff0e723e */ /* 0x008fde00020004ff */
[----:B------:R-:W-:-:S07]  /*2c200*/  NOP ;  /* 0x0000000000007918 */ /* 0x000fce0000000000 */
[----:B------:R-:W-:Y:S04]  /*2c210*/  STL.64 [R1+0x370], R4 ;  /* 0x0003700401007387 */ /* 0x000fe80000100a00 */
[----:B------:R0:W-:Y:S02]  /*2c220*/  STL.64 [R1+0x378], R6 ;  /* 0x0003780601007387 */ /* 0x0001e40000100a00 */
[----:B0-----:R-:W-:Y:S01]  /*2c230*/  HMMA.16816.F32 R4, R16, R2, R8 ;  /* 0x000000021004723c */ /* 0x001fe20000001808 */
[----:B------:R-:W-:Y:S01]  /*2c240*/  F2FP.F16.E5M2.UNPACK_B R15, R15 ;  /* 0x0000000fff0f723e */ /* 0x000fe200020004ff */
[----:B------:R-:W2:Y:S04]  /*2c250*/  LDL.LU.64 R8, [R1+0x3d0] ;  /* 0x0003d00001087983 */ /* 0x000ea80000300a00 */
[----:B------:R-:W-:-:S15]  /*2c260*/  STL [R1+0x30], R14 ;  /* 0x0000300e01007387 */ /* 0x000fde0000100800 */
[----:B------:R-:W-:-:S02]  /*2c270*/  NOP ;  /* 0x0000000000007918 */ /* 0x000fc40000000000 */
[----:B------:R0:W-:Y:S04]  /*2c280*/  STL.64 [R1+0x390], R4 ;  /* 0x0003900401007387 */ /* 0x0001e80000100a00 */
[----:B------:R1:W-:Y:S04]  /*2c290*/  STL.64 [R1+0x398], R6 ;  /* 0x0003980601007387 */ /* 0x0003e80000100a00 */
[----:B------:R-:W2:Y:S04]  /*2c2a0*/  LDL.LU.64 R10, [R1+0x3d8] ;  /* 0x0003d800010a7983 */ /* 0x000ea80000300a00 */
[----:B------:R-:W-:Y:S04]  /*2c2b0*/  STL [R1+0x34], R15 ;  /* 0x0000340f01007387 */ /* 0x000fe80000100800 */
[----:B0-----:R-:W3:Y:S04]  /*2c2c0*/  LDL R4, [R1+0x150] ;  /* 0x0001500001047983 */ /* 0x001ee80000100800 */
[----:B-1----:R-:W4:Y:S04]  /*2c2d0*/  LDL R6, [R1+0x148] ;  /* 0x0001480001067983 */ /* 0x002f280000100800 */
[----:B------:R-:W4:Y:S04]  /*2c2e0*/  LDL R7, [R1+0x14c] ;  /* 0x00014c0001077983 */ /* 0x000f280000100800 */
[----:B------:R-:W3:Y:S04]  /*2c2f0*/  LDL R5, [R1+0x154] ;  /* 0x0001540001057983 */ /* 0x000ee80000100800 */
[----:B----4-:R-:W-:Y:S04]  /*2c300*/  STL.64 [R1+0x2580], R6 ;  /* 0x0025800601007387 */ /* 0x010fe80000100a00 */
[----:B---3--:R-:W-:Y:S04]  /*2c310*/  STL.64 [R1+0x2578], R4 ;  /* 0x0025780401007387 */ /* 0x008fe80000100a00 */
[----:B------:R-:W0:Y:S02]  /*2c320*/  LDSM.16.M88.4 R4, [R27+UR7+0x3000] ;  /* 0x003000071b04783b */ /* 0x000e240008000200 */
[----:B0-----:R-:W-:-:S02]  /*2c330*/  IMAD.MOV.U32 R22, RZ, RZ, R4 ;  /* 0x000000ffff167224 */ /* 0x001fc400078e0004 */
[----:B------:R-:W-:Y:S01]  /*2c340*/  IMAD.MOV.U32 R23, RZ, RZ, R5 ;  /* 0x000000ffff177224 */ /* 0x000fe200078e0005 */
[----:B------:R-:W-:Y:S04]  /*2c350*/  STL.64 [R1+0x1c0], R4 ;  /* 0x0001c00401007387 */ /* 0x000fe80000100a00 */
[----:B------:R-:W-:Y:S04]  /*2c360*/  STL.64 [R1+0x1c8], R6 ;  /* 0x0001c80601007387 */ /* 0x000fe80000100a00 */
[----:B------:R0:W-:Y:S04]  /*2c370*/  STL.64 [R1+0x2550], R22 ;  /* 0x0025501601007387 */ /* 0x0001e80000100a00 */
[----:B------:R-:W3:Y:S04]  /*2c380*/  LDL.LU.64 R20, [R1+0x3b0] ;  /* 0x0003b00001147983 */ /* 0x000ee80000300a00 */
[----:B0-----:R-:W3:Y:S01]  /*2c390*/  LDL.LU.64 R22, [R1+0x3b8] ;  /* 0x0003b80001167983 */ /* 0x001ee20000300a00 */
[----:B------:R-:W-:-:S02]  /*2c3a0*/  F2FP.F16.E5M2.UNPACK_B R4, R25 ;  /* 0x00000019ff04723e */ /* 0x000fc400020004ff */
[----:B------:R-:W-:Y:S01]  /*2c3b0*/  F2FP.F16.E5M2.UNPACK_B R5, R26 ;  /* 0x0000001aff05723e */ /* 0x000fe200020004ff */
[----:B------:R-:W-:Y:S02]  /*2c3c0*/  IMAD.MOV.U32 R2, RZ, RZ, R6 ;  /* 0x000000ffff027224 */ /* 0x000fe400078e0006 */
[----:B------:R-:W-:Y:S01]  /*2c3d0*/  IMAD.MOV.U32 R3, RZ, RZ, R7 ;  /* 0x000000ffff037224 */ /* 0x000fe200078e0007 */
[----:B---3--:R-:W-:-:S15]  /*2c3e0*/  HMMA.16816.F32 R20, R16, R14, R20 ;  /* 0x0000000e1014723c */ /* 0x008fde0000001814 */
[----:B------:R-:W-:-:S08]  /*2c3f0*/  NOP ;  /* 0x0000000000007918 */ /* 0x000fd00000000000 */
[----:B------:R-:W-:Y:S04]  /*2c400*/  STL.64 [R1+0x3b0], R20 ;  /* 0x0003b01401007387 */ /* 0x000fe80000100a00 */
[----:B------:R-:W-:Y:S04]  /*2c410*/  STL.64 [R1+0x3b8], R22 ;  /* 0x0003b81601007387 */ /* 0x000fe80000100a00 */
[----:B------:R-:W-:Y:S04]  /*2c420*/  STL [R1+0x28], R4 ;  /* 0x0000280401007387 */ /* 0x000fe80000100800 */
[----:B------:R2:W-:Y:S02]  /*2c430*/  STL [R1+0x2c], R5 ;  /* 0x00002c0501007387 */ /* 0x0005e40000100800 */
[----:B--2---:R-:W-:Y:S01]  /*2c440*/  HMMA.16816.F32 R4, R16, R4, R8 ;  /* 0x000000041004723c */ /* 0x004fe20000001808 */
[----:B------:R-:W-:-:S02]  /*2c450*/  F2FP.F16.E5M2.UNPACK_B R20, R13 ;  /* 0x0000000dff14723e */ /* 0x000fc400020004ff */
[----:B------:R-:W-:Y:S02]  /*2c460*/  F2FP.F16.E5M2.UNPACK_B R21, R12 ;  /* 0x0000000cff15723e */ /* 0x000fe400020004ff */
[----:B------:R-:W2:Y:S04]  /*2c470*/  LDL.LU.64 R12, [R1+0x430] ;  /* 0x00043000010c7983 */ /* 0x000ea80000300a00 */
[----:B------:R-:W-:-:S14]  /*2c480*/  STL [R1+0x20], R20 ;  /* 0x0000201401007387 */ /* 0x000fdc0000100800 */
[----:B------:R-:W-:Y:S04]  /*2c490*/  STL.64 [R1+0x3d0], R4 ;  /* 0x0003d00401007387 */ /* 0x000fe80000100a00 */
[----:B------:R-:W-:Y:S04]  /*2c4a0*/  STL.64 [R1+0x3d8], R6 ;  /* 0x0003d80601007387 */ /* 0x000fe80000100a00 */
[----:B------:R-:W3:Y:S04]  /*2c4b0*/  LDL.LU.64 R14, [R1+0x438] ;  /* 0x00043800010e7983 */ /* 0x000ee80000300a00 */
[----:B------:R-:W0:Y:S04]  /*2c4c0*/  LDSM.16.M88.4 R4, [R27+UR7+0x3400] ;  /* 0x003400071b04783b */ /* 0x000e280008000200 */
[----:B---3--:R-:W-:Y:S04]  /*2c4d0*/  STL.64 [R1+0x2570], R14 ;  /* 0x0025700e01007387 */ /* 0x008fe80000100a00 */
[----:B--2---:R1:W-:Y:S04]  /*2c4e0*/  STL.64 [R1+0x2568], R12 ;  /* 0x0025680c01007387 */ /* 0x0043e80000100a00 */
[----:B-1----:R-:W2:Y:S04]  /*2c4f0*/  LDL.LU.64 R12, [R1+0x3f0] ;  /* 0x0003f000010c7983 */ /* 0x002ea80000300a00 */
[----:B------:R-:W2:Y:S04]  /*2c500*/  LDL.LU.64 R14, [R1+0x3f8] ;  /* 0x0003f800010e7983 */ /* 0x000ea80000300a00 */
        /* <DEDUP_REMOVED lines=8> */
[----:B------:R-:W4:Y:S04]  /*2c590*/  LDL.LU.64 R4, [R1+0x2578] ;  /* 0x0025780001047983 */ /* 0x000f280000300a00 */
[----:B------:R-:W-:Y:S04]  /*2c5a0*/  STL.64 [R1+0x2528], R10 ;  /* 0x0025280a01007387 */ /* 0x000fe80000100a00 */
[----:B------:R0:W-:Y:S04]  /*2c5b0*/  STL.64 [R1+0x2520], R8 ;  /* 0x0025200801007387 */ /* 0x0001e80000100a00 */
[----:B0-----:R-:W4:Y:S04]  /*2c5c0*/  LDL.LU.64 R8, [R1+0x410] ;  /* 0x0004100001087983 */ /* 0x001f280000300a00 */
[----:B------:R-:W4:Y:S01]  /*2c5d0*/  LDL.LU.64 R10, [R1+0x418] ;  /* 0x00041800010a7983 */ /* 0x000f220000300a00 */
[----:B--2---:R-:W-:Y:S03]  /*2c5e0*/  HMMA.16816.F32 R20, R16, R20, R12 ;  /* 0x000000141014723c */ /* 0x004fe6000000180c */
[----:B------:R-:W2:Y:S04]  /*2c5f0*/  LDL.LU.64 R14, [R1+0x2570] ;  /* 0x00257000010e7983 */ /* 0x000ea80000300a00 */
[----:B------:R-:W2:Y:S01]  /*2c600*/  LDL.LU.64 R12, [R1+0x2568] ;  /* 0x00256800010c7983 */ /* 0x000ea20000300a00 */
[----:B---3--:R-:W-:-:S02]  /*2c610*/  F2FP.F16.E5M2.UNPACK_B R6, R6 ;  /* 0x00000006ff06723e */ /* 0x008fc400020004ff */
[----:B------:R-:W-:-:S07]  /*2c620*/  F2FP.F16.E5M2.UNPACK_B R7, R7 ;  /* 0x00000007ff07723e */ /* 0x000fce00020004ff */
[----:B----4-:R-:W-:Y:S06]  /*2c630*/  HMMA.16816.F32 R8, R16, R6, R8 ;  /* 0x000000061008723c */ /* 0x010fec0000001808 */
[----:B------:R0:W-:Y:S04]  /*2c640*/  STL.64 [R1+0x3f0], R20 ;  /* 0x0003f01401007387 */ /* 0x0001e80000100a00 */
[----:B------:R1:W-:Y:S01]  /*2c650*/  STL.64 [R1+0x3f8], R22 ;  /* 0x0003f81601007387 */ /* 0x0003e20000100a00 */
[----:B------:R-:W-:-:S02]  /*2c660*/  F2FP.F16.E5M2.UNPACK_B R4, R4 ;  /* 0x00000004ff04723e */ /* 0x000fc400020004ff */
[----:B------:R-:W-:Y:S01]  /*2c670*/  F2FP.F16.E5M2.UNPACK_B R5, R5 ;  /* 0x00000005ff05723e */ /* 0x000fe200020004ff */
[----:B0-----:R-:W3:Y:S04]  /*2c680*/  LDL.LU.64 R20, [R1+0x450] ;  /* 0x0004500001147983 */ /* 0x001ee80000300a00 */
[----:B------:R-:W-:Y:S04]  /*2c690*/  STL [R1+0x18], R6 ;  /* 0x0000180601007387 */ /* 0x000fe80000100800 */
[----:B-1----:R-:W3:Y:S04]  /*2c6a0*/  LDL.LU.64 R22, [R1+0x458] ;  /* 0x0004580001167983 */ /* 0x002ee80000300a00 */
[----:B------:R-:W-:Y:S04]  /*2c6b0*/  STL [R1+0x1c], R7 ;  /* 0x00001c0701007387 */ /* 0x000fe80000100800 */
[----:B------:R0:W-:Y:S04]  /*2c6c0*/  STL.64 [R1+0x410], R8 ;  /* 0x0004100801007387 */ /* 0x0001e80000100a00 */
[----:B------:R-:W-:Y:S04]  /*2c6d0*/  STL.64 [R1+0x418], R10 ;  /* 0x0004180a01007387 */ /* 0x000fe80000100a00 */
[----:B------:R-:W-:Y:S04]  /*2c6e0*/  STL [R1+0x10], R4 ;  /* 0x0000100401007387 */ /* 0x000fe80000100800 */
[----:B------:R-:W-:Y:S01]  /*2c6f0*/  STL [R1+0x14], R5 ;  /* 0x0000140501007387 */ /* 0x000fe20000100800 */
[----:B--2---:R-:W-:Y:S03]  /*2c700*/  HMMA.16816.F32 R12, R16, R4, R12 ;  /* 0x00000004100c723c */ /* 0x004fe6000000180c */
[----:B------:R-:W1:Y:S01]  /*2c710*/  LDSM.16.M88.4 R4, [R27+UR7+0x3800] ;  /* 0x003800071b04783b */ /* 0x000e620008000200 */
[----:B0-----:R-:W-:-:S02]  /*2c720*/  F2FP.F16.E5M2.UNPACK_B R8, R29 ;  /* 0x0000001dff08723e */ /* 0x001fc400020004ff */
[----:B------:R-:W-:Y:S01]  /*2c730*/  F2FP.F16.E5M2.UNPACK_B R9, R28 ;  /* 0x0000001cff09723e */ /* 0x000fe200020004ff */
[----:B------:R-:W0:-:S15]  /*2c740*/  LDSM.16.M88.4 R24, [R27+UR7+0x3c00] ;  /* 0x003c00071b18783b */ /* 0x000e1e0008000200 */
[----:B------:R-:W-:-:S01]  /*2c750*/  NOP ;  /* 0x0000000000007918 */ /* 0x000fc20000000000 */
[----:B------:R-:W-:Y:S04]  /*2c760*/  STL.64 [R1+0x430], R12 ;  /* 0x0004300c01007387 */ /* 0x000fe80000100a00 */
[----:B------:R2:W-:Y:S04]  /*2c770*/  STL.64 [R1+0x438], R14 ;  /* 0x0004380e01007387 */ /* 0x0005e80000100a00 */
[----:B-1----:R-:W-:Y:S01]  /*2c780*/  STL.64 [R1+0x1e0], R4 ;  /* 0x0001e00401007387 */ /* 0x002fe20000100a00 */
[----:B--2---:R-:W-:-:S03]  /*2c790*/  IMAD.MOV.U32 R14, RZ, RZ, R6 ;  /* 0x000000ffff0e7224 */ /* 0x004fc600078e0006 */
[----:B------:R1:W-:Y:S01]  /*2c7a0*/  STL.64 [R1+0x1e8], R6 ;  /* 0x0001e80601007387 */ /* 0x0003e20000100a00 */
[----:B------:R-:W-:Y:S02]  /*2c7b0*/  IMAD.MOV.U32 R15, RZ, RZ, R7 ;  /* 0x000000ffff0f7224 */ /* 0x000fe400078e0007 */
[----:B------:R-:W-:Y:S02]  /*2c7c0*/  IMAD.MOV.U32 R12, RZ, RZ, R4 ;  /* 0x000000ffff0c7224 */ /* 0x000fe400078e0004 */
[----:B------:R-:W-:Y:S01]  /*2c7d0*/  IMAD.MOV.U32 R13, RZ, RZ, R5 ;  /* 0x000000ffff0d7224 */ /* 0x000fe200078e0005 */
[----:B-1----:R-:W2:Y:S04]  /*2c7e0*/  LDL.LU.64 R6, [R1+0x2560] ;  /* 0x0025600001067983 */ /* 0x002ea80000300a00 */
[----:B------:R-:W4:Y:S04]  /*2c7f0*/  LDL.LU.64 R4, [R1+0x2558] ;  /* 0x0025580001047983 */ /* 0x000f280000300a00 */
[----:B------:R3:W-:Y:S02]  /*2c800*/  STL.64 [R1+0x8], R8 ;  /* 0x0000080801007387 */ /* 0x0007e40000100a00 */
[----:B---3--:R-:W-:Y:S02]  /*2c810*/  HMMA.16816.F32 R8, R16, R8, R20 ;  /* 0x000000081008723c */ /* 0x008fe40000001814 */
[----:B------:R-:W-:Y:S04]  /*2c820*/  STL.64 [R1+0x2518], R14 ;  /* 0x0025180e01007387 */ /* 0x000fe80000100a00 */
[----:B------:R1:W-:Y:S04]  /*2c830*/  STL.64 [R1+0x2510], R12 ;  /* 0x0025100c01007387 */ /* 0x0003e80000100a00 */
[----:B-1----:R-:W3:Y:S04]  /*2c840*/  LDL.LU.64 R12, [R1+0x470] ;  /* 0x00047000010c7983 */ /* 0x002ee80000300a00 */
[----:B------:R-:W3:Y:S04]  /*2c850*/  LDL.LU.64 R14, [R1+0x478] ;  /* 0x00047800010e7983 */ /* 0x000ee80000300a00 */
[----:B------:R-:W3:Y:S05]  /*2c860*/  LDL.LU.64 R22, [R1+0x2550] ;  /* 0x0025500001167983 */ /* 0x000eea0000300a00 */
[----:B------:R1:W-:Y:S04]  /*2c870*/  STL.64 [R1+0x450], R8 ;  /* 0x0004500801007387 */ /* 0x0003e80000100a00 */
[----:B------:R0:W-:Y:S04]  /*2c880*/  STL.64 [R1+0x458], R10 ;  /* 0x0004580a01007387 */ /* 0x0001e80000100a00 */
[----:B-1----:R-:W3:Y:S01]  /*2c890*/  LDL.LU.64 R8, [R1+0x490] ;  /* 0x0004900001087983 */ /* 0x002ee20000300a00 */
[----:B----4-:R-:W-:-:S05]  /*2c8a0*/  F2FP.F16.E5M2.UNPACK_B R4, R4 ;  /* 0x00000004ff04723e */ /* 0x010fca00020004ff */
[----:B------:R-:W-:Y:S04]  /*2c8b0*/  STL [R1], R4 ;  /* 0x0000000401007387 */ /* 0x000fe80000100800 */
[----:B0-----:R-:W4:Y:S01]  /*2c8c0*/  LDL.LU.64 R10, [R1+0x498] ;  /* 0x00049800010a7983 */ /* 0x001f220000300a00 */
[----:B------:R-:W-:Y:S02]  /*2c8d0*/  F2FP.F16.E5M2.UNPACK_B R5, R5 ;  /* 0x00000005ff05723e */ /* 0x000fe400020004ff */
[----:B--2---:R-:W-:Y:S02]  /*2c8e0*/  F2FP.F16.E5M2.UNPACK_B R28, R6 ;  /* 0x00000006ff1c723e */ /* 0x004fe400020004ff */
[----:B------:R-:W-:-:S03]  /*2c8f0*/  F2FP.F16.E5M2.UNPACK_B R29, R0 ;  /* 0x00000000ff1d723e */ /* 0x000fc600020004ff */
[----:B---3--:R-:W-:Y:S06]  /*2c900*/  HMMA.16816.F32 R12, R16, R4, R12 ;  /* 0x00000004100c723c */ /* 0x008fec000000180c */
[----:B------:R-:W-:Y:S04]  /*2c910*/  STL [R1+0x4], R5 ;  /* 0x0000040501007387 */ /* 0x000fe80000100800 */
[----:B------:R-:W-:Y:S04]  /*2c920*/  STL.64 [R1+0x1f0], R24 ;  /* 0x0001f01801007387 */ /* 0x000fe80000100a00 */
[----:B------:R0:W-:Y:S01]  /*2c930*/  STL.64 [R1+0x1f8], R26 ;  /* 0x0001f81a01007387 */ /* 0x0001e20000100a00 */
[----:B------:R-:W-:-:S02]  /*2c940*/  IMAD.MOV.U32 R20, RZ, RZ, R24 ;  /* 0x000000ffff147224 */ /* 0x000fc400078e0018 */
[----:B------:R-:W-:Y:S02]  /*2c950*/  IMAD.MOV.U32 R21, RZ, RZ, R25 ;  /* 0x000000ffff157224 */ /* 0x000fe400078e0019 */
[----:B------:R-:W-:Y:S01]  /*2c960*/  IMAD.MOV.U32 R0, RZ, RZ, R5 ;  /* 0x000000ffff007224 */ /* 0x000fe200078e0005 */
[----:B0-----:R-:W2:Y:S04]  /*2c970*/  LDL.LU R26, [R1+0x2548] ;  /* 0x00254800011a7983 */ /* 0x001ea80000300800 */
[----:B------:R-:W3:Y:S04]  /*2c980*/  LDL.LU.64 R24, [R1+0x2540] ;  /* 0x0025400001187983 */ /* 0x000ee80000300a00 */
[----:B------:R0:W-:Y:S04]  /*2c990*/  STL.64 [R1+0x470], R12 ;  /* 0x0004700c01007387 */ /* 0x0001e80000100a00 */
[----:B------:R1:W-:Y:S04]  /*2c9a0*/  STL.64 [R1+0x478], R14 ;  /* 0x0004780e01007387 */ /* 0x0003e80000100a00 */
[----:B0-----:R-:W3:Y:S04]  /*2c9b0*/  LDL.LU.64 R12, [R1+0x4b0] ;  /* 0x0004b000010c7983 */ /* 0x001ee80000300a00 */
[----:B-1----:R-:W3:Y:S04]  /*2c9c0*/  LDL.LU.64 R14, [R1+0x4b8] ;  /* 0x0004b800010e7983 */ /* 0x002ee80000300a00 */
[----:B------:R-:W3:Y:S04]  /*2c9d0*/  LDL.LU R4, [R1+0xbc8] ;  /* 0x000bc80001047983 */ /* 0x000ee80000300800 */
[----:B------:R-:W3:Y:S04]  /*2c9e0*/  LDL.LU R5, [R1+0xbd0] ;  /* 0x000bd00001057983 */ /* 0x000ee80000300800 */
[----:B------:R-:W3:Y:S04]  /*2c9f0*/  LDL.LU R6, [R1+0xbd8] ;  /* 0x000bd80001067983 */ /* 0x000ee80000300800 */
[----:B------:R0:W-:Y:S04]  /*2ca00*/  STL [R1+0x24e8], R0 ;  /* 0x0024e80001007387 */ /* 0x0001e80000100800 */
[----:B0-----:R-:W3:Y:S01]  /*2ca10*/  LDL.LU R0, [R1+0xbdc] ;  /* 0x000bdc0001007983 */ /* 0x001ee20000300800 */
[----:B----4-:R-:W-:-:S15]  /*2ca20*/  HMMA.16816.F32 R8, R16, R28, R8 ;  /* 0x0000001c1008723c */ /* 0x010fde0000001808 */
[----:B------:R-:W-:-:S08]  /*2ca30*/  NOP ;  /* 0x0000000000007918 */ /* 0x000fd00000000000 */
[----:B------:R0:W-:Y:S04]  /*2ca40*/  STL.64 [R1+0x490], R8 ;  /* 0x0004900801007387 */ /* 0x0001e80000100a00 */
[----:B------:R1:W-:Y:S04]  /*2ca50*/  STL.64 [R1+0x498], R10 ;  /* 0x0004980a01007387 */ /* 0x0003e80000100a00 */
[----:B0-----:R-:W4:Y:S04]  /*2ca60*/  LDL.LU.64 R8, [R1+0x4f0] ;  /* 0x0004f00001087983 */ /* 0x001f280000300a00 */
[----:B-1----:R-:W4:Y:S01]  /*2ca70*/  LDL.LU.64 R10, [R1+0x4f8] ;  /* 0x0004f800010a7983 */ /* 0x002f220000300a00 */
[----:B--2---:R-:W-:-:S02]  /*2ca80*/  F2FP.F16.E5M2.UNPACK_B R26, R26 ;  /* 0x0000001aff1a723e */ /* 0x004fc400020004ff */
[----:B---3--:R-:W-:Y:S02]  /*2ca90*/  F2FP.F16.E5M2.UNPACK_B R27, R25 ;  /* 0x00000019ff1b723e */ /* 0x008fe400020004ff */
[----:B------:R-:W-:Y:S02]  /*2caa0*/  F2FP.F16.E5M2.UNPACK_B R24, R24 ;  /* 0x00000018ff18723e */ /* 0x000fe400020004ff */
[----:B------:R-:W-:Y:S01]  /*2cab0*/  F2FP.F16.E5M2.UNPACK_B R25, R7 ;  /* 0x00000007ff19723e */ /* 0x000fe200020004ff */
[----:B----4-:R-:W-:Y:S04]  /*2cac0*/  STL.64 [R1+0x2538], R10 ;  /* 0x0025380a01007387 */ /* 0x010fe80000100a00 */
[----:B------:R0:W-:Y:S04]  /*2cad0*/  STL.64 [R1+0x2530], R8 ;  /* 0x0025300801007387 */ /* 0x0001e80000100a00 */
[----:B0-----:R-:W2:Y:S04]  /*2cae0*/  LDL.LU.64 R8, [R1+0x4d0] ;  /* 0x0004d00001087983 */ /* 0x001ea80000300a00 */
[----:B------:R-:W2:Y:S01]  /*2caf0*/  LDL.LU.64 R10, [R1+0x4d8] ;  /* 0x0004d800010a7983 */ /* 0x000ea20000300a00 */
[----:B------:R-:W-:Y:S03]  /*2cb00*/  HMMA.16816.F32 R12, R16, R26, R12 ;  /* 0x0000001a100c723c */ /* 0x000fe6000000180c */
[----:B------:R0:W-:Y:S04]  /*2cb10*/  STL [R1+0x24ec], R29 ;  /* 0x0024ec1d01007387 */ /* 0x0001e80000100800 */
[----:B0-----:R-:W3:-:S15]  /*2cb20*/  LDL.LU R29, [R1+0xbd4] ;  /* 0x000bd400011d7983 */ /* 0x001ede0000300800 */
[----:B------:R-:W-:-:S01]  /*2cb30*/  NOP ;  /* 0x0000000000007918 */ /* 0x000fc20000000000 */
[----:B------:R0:W-:Y:S04]  /*2cb40*/  STL.64 [R1+0x4b0], R12 ;  /* 0x0004b00c01007387 */ /* 0x0001e80000100a00 */
[----:B------:R1:W-:Y:S04]  /*2cb50*/  STL.64 [R1+0x4b8], R14 ;  /* 0x0004b80e01007387 */ /* 0x0003e80000100a00 */
[----:B0-----:R-:W4:Y:S04]  /*2cb60*/  LDL.LU.64 R12, [R1+0x530] ;  /* 0x00053000010c7983 */ /* 0x001f280000300a00 */
[----:B-1----:R-:W4:Y:S04]  /*2cb70*/  LDL.LU.64 R14, [R1+0x538] ;  /* 0x00053800010e7983 */ /* 0x002f280000300a00 */
[----:B------:R-:W3:Y:S01]  /*2cb80*/  LDL.LU R7, [R1+0xbe0] ;  /* 0x000be00001077983 */ /* 0x000ee20000300800 */
[----:B--2---:R-:W-:-:S15]  /*2cb90*/  HMMA.16816.F32 R8, R16, R24, R8 ;  /* 0x000000181008723c */ /* 0x004fde0000001808 */
[----:B------:R-:W-:-:S08]  /*2cba0*/  NOP ;  /* 0x0000000000007918 */ /* 0x000fd00000000000 */
[----:B------:R-:W-:Y:S04]  /*2cbb0*/  STL.64 [R1+0x4d0], R8 ;  /* 0x0004d00801007387 */ /* 0x000fe80000100a00 */
[----:B------:R0:W-:Y:S04]  /*2cbc0*/  STL.64 [R1+0x4d8], R10 ;  /* 0x0004d80a01007387 */ /* 0x0001e80000100a00 */
[----:B0-----:R-:W2:Y:S04]  /*2cbd0*/  LDL.LU.64 R10, [R1+0x2538] ;  /* 0x00253800010a7983 */ /* 0x001ea80000300a00 */
[----:B------:R-:W2:Y:S01]  /*2cbe0*/  LDL.LU.64 R8, [R1+0x2530] ;  /* 0x0025300001087983 */ /* 0x000ea20000300a00 */
[----:B------:R-:W-:-:S02]  /*2cbf0*/  F2FP.F16.E5M2.UNPACK_B R22, R22 ;  /* 0x00000016ff16723e */ /* 0x000fc400020004ff */
[----:B------:R-:W-:Y:S01]  /*2cc00*/  F2FP.F16.E5M2.UNPACK_B R23, R23 ;  /* 0x00000017ff17723e */ /* 0x000fe200020004ff */
[----:B------:R0:W-:Y:S04]  /*2cc10*/  STL.64 [R1+0x23b8], R26 ;  /* 0x0023b81a01007387 */ /* 0x0001e80000100a00 */
[----:B0-----:R-:W4:Y:S04]  /*2cc20*/  LDL.LU R27, [R1+0xbcc] ;  /* 0x000bcc00011b7983 */ /* 0x001f280000300800 */
[----:B------:R-:W-:Y:S01]  /*2cc30*/  STL.64 [R1+0x23b0], R24 ;  /* 0x0023b01801007387 */ /* 0x000fe20000100a00 */
[----:B--2---:R-:W-:-:S15]  /*2cc40*/  HMMA.16816.F32 R8, R16, R22, R8 ;  /* 0x000000161008723c */ /* 0x004fde0000001808 */
[----:B------:R-:W-:-:S08]  /*2cc50*/  NOP ;  /* 0x0000000000007918 */ /* 0x000fd00000000000 */
[----:B------:R-:W-:Y:S04]  /*2cc60*/  STL.64 [R1+0x4f0], R8 ;  /* 0x0004f00801007387 */ /* 0x000fe80000100a00 */
[----:B------:R0:W-:Y:S04]  /*2cc70*/  STL.64 [R1+0x4f8], R10 ;  /* 0x0004f80a01007387 */ /* 0x0001e80000100a00 */
[----:B0-----:R-:W2:Y:S04]  /*2cc80*/  LDL.LU.64 R10, [R1+0x2528] ;  /* 0x00252800010a7983 */ /* 0x001ea80000300a00 */
[----:B------:R-:W3:Y:S04]  /*2cc90*/  LDL.LU.64 R8, [R1+0x2520] ;  /* 0x0025200001087983 */ /* 0x000ee80000300a00 */
[----:B------:R-:W-:Y:S04]  /*2cca0*/  STL.64 [R1+0x2508], R22 ;  /* 0x0025081601007387 */ /* 0x000fe80000100a00 */
[----:B------:R0:W-:Y:S04]  /*2ccb0*/  STL.64 [R1+0x2500], R20 ;  /* 0x0025001401007387 */ /* 0x0001e80000100a00 */
[----:B0-----:R-:W2:Y:S04]  /*2ccc0*/  LDL.LU.64 R20, [R1+0x510] ;  /* 0x0005100001147983 */ /* 0x001ea80000300a00 */
[----:B------:R-:W2:Y:S01]  /*2ccd0*/  LDL.LU.64 R22, [R1+0x518] ;  /* 0x0005180001167983 */ /* 0x000ea20000300a00 */
[----:B------:R-:W-:-:S02]  /*2cce0*/  F2FP.F16.E5M2.UNPACK_B R2, R2 ;  /* 0x00000002ff02723e */ /* 0x000fc400020004ff */
[----:B------:R-:W-:Y:S01]  /*2ccf0*/  F2FP.F16.E5M2.UNPACK_B R3, R3 ;  /* 0x00000003ff03723e */ /* 0x000fe200020004ff */
[----:B----4-:R-:W-:Y:S01]  /*2cd00*/  IMAD R4, R4, 0x100, R27 ;  /* 0x0000010004047824 */ /* 0x010fe200078e021b */
[----:B---3--:R-:W-:Y:S02]  /*2cd10*/  F2FP.F16.E5M2.UNPACK_B R8, R8 ;  /* 0x00000008ff08723e */ /* 0x008fe400020004ff */
[----:B------:R-:W-:-:S03]  /*2cd20*/  F2FP.F16.E5M2.UNPACK_B R9, R9 ;  /* 0x00000009ff09723e */ /* 0x000fc600020004ff */
[C---:B--2---:R-:W-:Y:S06]  /*2cd30*/  HMMA.16816.F32 R20, R16.reuse, R2, R20 ;  /* 0x000000021014723c */ /* 0x044fec0000001814 */
[----:B------:R-:W-:-:S15]  /*2cd40*/  HMMA.16816.F32 R12, R16, R8, R12 ;  /* 0x00000008100c723c */ /* 0x000fde000000180c */
[----:B------:R-:W-:-:S02]  /*2cd50*/  NOP ;  /* 0x0000000000007918 */ /* 0x000fc40000000000 */
[----:B------:R0:W-:Y:S04]  /*2cd60*/  STL.64 [R1+0x510], R20 ;  /* 0x0005101401007387 */ /* 0x0001e80000100a00 */
[----:B------:R1:W-:Y:S04]  /*2cd70*/  STL.64 [R1+0x518], R22 ;  /* 0x0005181601007387 */ /* 0x0003e80000100a00 */
[----:B0-----:R-:W2:Y:S04]  /*2cd80*/  LDL.LU.64 R20, [R1+0x550] ;  /* 0x0005500001147983 */ /* 0x001ea80000300a00 */
[----:B-1----:R-:W2:Y:S04]  /*2cd90*/  LDL.LU.64 R22, [R1+0x558] ;  /* 0x0005580001167983 */ /* 0x002ea80000300a00 */
[----:B------:R-:W-:Y:S04]  /*2cda0*/  STL.64 [R1+0x530], R12 ;  /* 0x0005300c01007387 */ /* 0x000fe80000100a00 */
[----:B------:R0:W-:Y:S04]  /*2cdb0*/  STL.64 [R1+0x538], R14 ;  /* 0x0005380e01007387 */ /* 0x0001e80000100a00 */
[----:B0-----:R-:W3:Y:S04]  /*2cdc0*/  LDL.LU.64 R14, [R1+0x2518] ;  /* 0x00251800010e7983 */ /* 0x001ee80000300a00 */
[----:B------:R-:W4:Y:S04]  /*2cdd0*/  LDL.LU.64 R12, [R1+0x2510] ;  /* 0x00251000010c7983 */ /* 0x000f280000300a00 */
[----:B------:R-:W3:Y:S04]  /*2cde0*/  LDL.64 R26, [R1+0x98] ;  /* 0x00009800011a7983 */ /* 0x000ee80000100a00 */
[----:B------:R-:W4:Y:S01]  /*2cdf0*/  LDL.64 R24, [R1+0xa0] ;  /* 0x0000a00001187983 */ /* 0x000f220000100a00 */
[----:B------:R-:W-:-:S02]  /*2ce00*/  F2FP.F16.E5M2.UNPACK_B R10, R10 ;  /* 0x0000000aff0a723e */ /* 0x000fc400020004ff */
[----:B------:R-:W-:Y:S01]  /*2ce10*/  F2FP.F16.E5M2.UNPACK_B R11, R11 ;  /* 0x0000000bff0b723e */ /* 0x000fe200020004ff */
[----:B------:R-:W-:Y:S02]  /*2ce20*/  IMAD R5, R5, 0x100, R29 ;  /* 0x0000010005057824 */ /* 0x000fe400078e021d */
[----:B------:R-:W-:Y:S01]  /*2ce30*/  IMAD R6, R6, 0x100, R0 ;  /* 0x0000010006067824 */ /* 0x000fe200078e0200 */
[----:B------:R-:W4:Y:S04]  /*2ce40*/  LDL R29, [R1+0x1f8] ;  /* 0x0001f800011d7983 */ /* 0x000f280000100800 */
[----:B------:R-:W4:Y:S01]  /*2ce50*/  LDL R0, [R1+0x1fc] ;  /* 0x0001fc0001007983 */ /* 0x000f220000100800 */
[----:B--2---:R-:W-:Y:S03]  /*2ce60*/  HMMA.16816.F32 R20, R16, R10, R20 ;  /* 0x0000000a1014723c */ /* 0x004fe60000001814 */
[----:B---3--:R-:W-:Y:S04]  /*2ce70*/  STL.64 [R1+0x24d0], R26 ;  /* 0x0024d01a01007387 */ /* 0x008fe80000100a00 */
[----:B----4-:R0:W-:Y:S04]  /*2ce80*/  STL.64 [R1+0x24c8], R24 ;  /* 0x0024c81801007387 */ /* 0x0101e80000100a00 */
[----:B0-----:R-:W2:Y:S04]  /*2ce90*/  LDL.LU.64 R24, [R1+0x580] ;  /* 0x0005800001187983 */ /* 0x001ea80000300a00 */
[----:B------:R-:W2:Y:S08]  /*2cea0*/  LDL.LU.64 R26, [R1+0x588] ;  /* 0x00058800011a7983 */ /* 0x000eb00000300a00 */
[----:B------:R-:W-:Y:S04]  /*2ceb0*/  STL.64 [R1+0x550], R20 ;  /* 0x0005501401007387 */ /* 0x000fe80000100a00 */
[----:B------:R0:W-:Y:S04]  /*2cec0*/  STL.64 [R1+0x558], R22 ;  /* 0x0005581601007387 */ /* 0x0001e80000100a00 */
[----:B0-----:R-:W3:Y:S04]  /*2ced0*/  LDL.LU.64 R22, [R1+0x2508] ;  /* 0x0025080001167983 */ /* 0x001ee80000300a00 */
[----:B------:R-:W4:Y:S04]  /*2cee0*/  LDL.LU.64 R20, [R1+0x2500] ;  /* 0x0025000001147983 */ /* 0x000f280000300a00 */
[----:B------:R0:W-:Y:S04]  /*2cef0*/  STL.64 [R1+0x2378], R10 ;  /* 0x0023780a01007387 */ /* 0x0001e80000100a00 */
[----:B0-----:R-:W2:Y:S01]  /*2cf00*/  LDL.LU R11, [R1+0xbe4] ;  /* 0x000be400010b7983 */ /* 0x001ea20000300800 */
[----:B------:R-:W-:-:S02]  /*2cf10*/  F2FP.F16.E5M2.UNPACK_B R12, R12 ;  /* 0x0000000cff0c723e */ /* 0x000fc400020004ff */
[----:B------:R-:W-:Y:S01]  /*2cf20*/  F2FP.F16.E5M2.UNPACK_B R13, R13 ;  /* 0x0000000dff0d723e */ /* 0x000fe200020004ff */
[----:B------:R0:W-:Y:S01]  /*2cf30*/  STL.64 [R1+0x2370], R8 ;  /* 0x0023700801007387 */ /* 0x0001e20000100a00 */
[----:B--2---:R-:W-:-:S05]  /*2cf40*/  IMAD R7, R7, 0x100, R11 ;  /* 0x0000010007077824 */ /* 0x004fca00078e020b */
[----:B0-----:R-:W-:Y:S01]  /*2cf50*/  HMMA.16816.F32 R8, R16, R12, R24 ;  /* 0x0000000c1008723c */ /* 0x001fe20000001818 */
[----:B------:R-:W2:Y:S04]  /*2cf60*/  LDL.LU.64 R24, [R1+0x950] ;  /* 0x0009500001187983 */ /* 0x000ea80000300a00 */
[----:B------:R-:W3:-:S15]  /*2cf70*/  LDL.LU.64 R26, [R1+0x958] ;  /* 0x00095800011a7983 */ /* 0x000ede0000300a00 */
[----:B------:R-:W-:-:S03]  /*2cf80*/  NOP ;  /* 0x0000000000007918 */ /* 0x000fc60000000000 */
[----:B------:R-:W-:Y:S04]  /*2cf90*/  STL.64 [R1+0x580], R8 ;  /* 0x0005800801007387 */ /* 0x000fe80000100a00 */
[----:B------:R-:W-:Y:S04]  /*2cfa0*/  STL.64 [R1+0x588], R10 ;  /* 0x0005880a01007387 */ /* 0x000fe80000100a00 */
[----:B---3--:R-:W-:Y:S04]  /*2cfb0*/  STL.64 [R1+0x24e0], R26 ;  /* 0x0024e01a01007387 */ /* 0x008fe80000100a00 */
[----:B--2---:R0:W-:Y:S04]  /*2cfc0*/  STL.64 [R1+0x24d8], R24 ;  /* 0x0024d81801007387 */ /* 0x0041e80000100a00 */
[----:B0-----:R-:W2:Y:S04]  /*2cfd0*/  LDL.LU.64 R24, [R1+0x9a0] ;  /* 0x0009a00001187983 */ /* 0x001ea80000300a00 */
[----:B------:R-:W3:Y:S01]  /*2cfe0*/  LDL.LU.64 R26, [R1+0x9a8] ;  /* 0x0009a800011a7983 */ /* 0x000ee20000300a00 */
[----:B------:R-:W-:-:S02]  /*2cff0*/  F2FP.F16.E5M2.UNPACK_B R14, R14 ;  /* 0x0000000eff0e723e */ /* 0x000fc400020004ff */
[----:B------:R-:W-:Y:S01]  /*2d000*/  F2FP.F16.E5M2.UNPACK_B R15, R15 ;  /* 0x0000000fff0f723e */ /* 0x000fe200020004ff */
[----:B---3--:R-:W-:Y:S04]  /*2d010*/  STL.64 [R1+0x24f8], R26 ;  /* 0x0024f81a01007387 */ /* 0x008fe80000100a00 */
[----:B--2---:R0:W-:Y:S04]  /*2d020*/  STL.64 [R1+0x24f0], R24 ;  /* 0x0024f01801007387 */ /* 0x0041e80000100a00 */
[----:B0-----:R-:W2:Y:S04]  /*2d030*/  LDL.LU.64 R24, [R1+0x9b0] ;  /* 0x0009b00001187983 */ /* 0x001ea80000300a00 */
[----:B------:R-:W2:Y:S04]  /*2d040*/  LDL.LU.64 R26, [R1+0x9b8] ;  /* 0x0009b800011a7983 */ /* 0x000ea80000300a00 */
[----:B------:R-:W3:Y:S01]  /*2d050*/  LDL.64 R10, [R1+0x90] ;  /* 0x00009000010a7983 */ /* 0x000ee20000100a00 */
[----:B--2---:R-:W-:Y:S03]  /*2d060*/  HMMA.16816.F32 R24, R16, R14, R24 ;  /* 0x0000000e1018723c */ /* 0x004fe60000001818 */
[----:B---3--:R0:W-:Y:S04]  /*2d070*/  STL.64 [R1+0x24c0], R10 ;  /* 0x0024c00a01007387 */ /* 0x0081e80000100a00 */
[----:B------:R-:W2:Y:S04]  /*2d080*/  LDL.LU.64 R8, [R1+0x930] ;  /* 0x0009300001087983 */ /* 0x000ea80000300a00 */
[----:B0-----:R-:W2:-:S12]  /*2d090*/  LDL.LU.64 R10, [R1+0x938] ;  /* 0x00093800010a7983 */ /* 0x001e980000300a00 */
[----:B------:R-:W-:Y:S04]  /*2d0a0*/  STL.64 [R1+0x9b0], R24 ;  /* 0x0009b01801007387 */ /* 0x000fe80000100a00 */
[----:B------:R0:W-:Y:S04]  /*2d0b0*/  STL.64 [R1+0x9b8], R26 ;  /* 0x0009b81a01007387 */ /* 0x0001e80000100a00 */
[----:B0-----:R-:W3:Y:S04]  /*2d0c0*/  LDL.LU.64 R26, [R1+0x24f8] ;  /* 0x0024f800011a7983 */ /* 0x001ee80000300a00 */
[----:B------:R-:W3:Y:S01]  /*2d0d0*/  LDL.LU.64 R24, [R1+0x24f0] ;  /* 0x0024f00001187983 */ /* 0x000ee20000300a00 */
[----:B----4-:R-:W-:-:S02]  /*2d0e0*/  F2FP.F16.E5M2.UNPACK_B R20, R20 ;  /* 0x00000014ff14723e */ /* 0x010fc400020004ff */
[----:B------:R-:W-:Y:S02]  /*2d0f0*/  F2FP.F16.E5M2.UNPACK_B R21, R21 ;  /* 0x00000015ff15723e */ /* 0x000fe400020004ff */
[----:B------:R-:W-:Y:S02]  /*2d100*/  F2FP.F16.E5M2.UNPACK_B R29, R29 ;  /* 0x0000001dff1d723e */ /* 0x000fe400020004ff */
[----:B------:R-:W-:Y:S01]  /*2d110*/  F2FP.F16.E5M2.UNPACK_B R0, R0 ;  /* 0x00000000ff00723e */ /* 0x000fe200020004ff */
[----:B------:R0:W-:Y:S04]  /*2d120*/  STL [R1+0x2334], R14 ;  /* 0x0023340e01007387 */ /* 0x0001e80000100800 */
[----:B------:R1:W-:Y:S04]  /*2d130*/  STL [R1+0xa8], R29 ;  /* 0x0000a81d01007387 */ /* 0x0003e80000100800 */
[----:B------:R4:W-:Y:S04]  /*2d140*/  STL [R1+0x2330], R15 ;  /* 0x0023300f01007387 */ /* 0x0009e80000100800 */
[----:B------:R4:W-:Y:S01]  /*2d150*/  STL [R1+0xac], R0 ;  /* 0x0000ac0001007387 */ /* 0x0009e20000100800 */
[----:B0-----:R-:W-:-:S03]  /*2d160*/  IMAD.MOV.U32 R14, RZ, RZ, R29 ;  /* 0x000000ffff0e7224 */ /* 0x001fc600078e001d */
[----:B-1----:R-:W2:Y:S01]  /*2d170*/  LDL.LU R29, [R1+0x24ec] ;  /* 0x0024ec00011d7983 */ /* 0x002ea20000300800 */
[----:B----4-:R-:W-:-:S03]  /*2d180*/  IMAD.MOV.U32 R15, RZ, RZ, R0 ;  /* 0x000000ffff0f7224 */ /* 0x010fc600078e0000 */
[----:B------:R-:W4:Y:S01]  /*2d190*/  LDL.LU R0, [R1+0x24e8] ;  /* 0x0024e80001007983 */ /* 0x000f220000300800 */
[----:B---3--:R-:W-:-:S15]  /*2d1a0*/  HMMA.16816.F32 R24, R16, R20, R24 ;  /* 0x000000141018723c */ /* 0x008fde0000001818 */
[----:B------:R-:W-:-:S08]  /*2d1b0*/  NOP ;  /* 0x0000000000007918 */ /* 0x000fd00000000000 */
[----:B------:R-:W-:Y:S04]  /*2d1c0*/  STL.64 [R1+0x9a0], R24 ;  /* 0x0009a01801007387 */ /* 0x000fe80000100a00 */
[----:B------:R0:W-:Y:S04]  /*2d1d0*/  STL.64 [R1+0x9a8], R26 ;  /* 0x0009a81a01007387 */ /* 0x0001e80000100a00 */
[----:B0-----:R-:W3:Y:S04]  /*2d1e0*/  LDL.LU.64 R26, [R1+0x24e0] ;  /* 0x0024e000011a7983 */ /* 0x001ee80000300a00 */
[----:B------:R-:W3:Y:S04]  /*2d1f0*/  LDL.LU.64 R24, [R1+0x24d8] ;  /* 0x0024d80001187983 */ /* 0x000ee80000300a00 */
[----:B------:R-:W-:Y:S04]  /*2d200*/  STL [R1+0x233c], R20 ;  /* 0x00233c1401007387 */ /* 0x000fe80000100800 */
[----:B------:R-:W-:Y:S01]  /*2d210*/  STL [R1+0x2338], R21 ;  /* 0x0023381501007387 */ /* 0x000fe20000100800 */
[----:B---3--:R-:W-:Y:S03]  /*2d220*/  HMMA.16816.F32 R16, R16, R14, R24 ;  /* 0x0000000e1010723c */ /* 0x008fe60000001818 */
[----:B------:R-:W2:Y:S04]  /*2d230*/  LDL.LU.64 R26, [R1+0x24d0] ;  /* 0x0024d000011a7983 */ /* 0x000ea80000300a00 */
[----:B------:R-:W3:-:S15]  /*2d240*/  LDL.LU.64 R24, [R1+0x24c8] ;  /* 0x0024c80001187983 */ /* 0x000ede0000300a00 */
[----:B------:R-:W-:-:S01]  /*2d250*/  NOP ;  /* 0x0000000000007918 */ /* 0x000fc20000000000 */
[----:B------:R0:W-:Y:S04]  /*2d260*/  STL.64 [R1+0x950], R16 ;  /* 0x0009501001007387 */ /* 0x0001e80000100a00 */
[----:B------:R1:W-:Y:S04]  /*2d270*/  STL.64 [R1+0x958], R18 ;  /* 0x0009581201007387 */ /* 0x0003e80000100a00 */
[----:B0-----:R-:W4:Y:S04]  /*2d280*/  LDL.LU.64 R16, [R1+0x940] ;  /* 0x0009400001107983 */ /* 0x001f280000300a00 */
[----:B-1----:R-:W4:Y:S01]  /*2d290*/  LDL.LU.64 R18, [R1+0x948] ;  /* 0x0009480001127983 */ /* 0x002f220000300a00 */
[----:B------:R-:W-:-:S02]  /*2d2a0*/  F2FP.F16.E5M2.UNPACK_B R4, R4 ;  /* 0x00000004ff04723e */ /* 0x000fc400020004ff */
[----:B------:R-:W-:Y:S02]  /*2d2b0*/  F2FP.F16.E5M2.UNPACK_B R5, R5 ;  /* 0x00000005ff05723e */ /* 0x000fe400020004ff */
[----:B------:R-:W-:Y:S02]  /*2d2c0*/  F2FP.F16.E5M2.UNPACK_B R6, R6 ;  /* 0x00000006ff06723e */ /* 0x000fe400020004ff */
[----:B------:R-:W-:-:S07]  /*2d2d0*/  F2FP.F16.E5M2.UNPACK_B R7, R7 ;  /* 0x00000007ff07723e */ /* 0x000fce00020004ff */
[----:B--2---:R-:W-:Y:S01]  /*2d2e0*/  HMMA.16816.F32 R8, R4, R26, R8 ;  /* 0x0000001a0408723c */ /* 0x004fe20000001808 */
[----:B---3--:R-:W-:Y:S02]  /*2d2f0*/  IMAD.MOV.U32 R15, RZ, RZ, R25 ;  /* 0x000000ffff0f7224 */ /* 0x008fe400078e0019 */
[----:B------:R-:W-:-:S03]  /*2d300*/  IMAD.MOV.U32 R14, RZ, RZ, R24 ;  /* 0x000000ffff0e7224 */ /* 0x000fc600078e0018 */
[----:B------:R-:W-:Y:S02]  /*2d310*/  IMAD.MOV.U32 R20, RZ, RZ, R26 ;  /* 0x000000ffff147224 */ /* 0x000fe400078e001a */
[----:B------:R-:W-:Y:S01]  /*2d320*/  IMAD.MOV.U32 R21, RZ, RZ, R27 ;  /* 0x000000ffff157224 */ /* 0x000fe200078e001b */
[----:B----4-:R-:W-:-:S15]  /*2d330*/  HMMA.16816.F32 R16, R4, R24, R16 ;  /* 0x000000180410723c */ /* 0x010fde0000001810 */
[----:B------:R-:W-:-:S08]  /*2d340*/  NOP ;  /* 0x0000000000007918 */ /* 0x000fd00000000000 */
[----:B------:R-:W-:Y:S04]  /*2d350*/  STL.64 [R1+0x940], R16 ;  /* 0x0009401001007387 */ /* 0x000fe80000100a00 */
[----:B------:R0:W-:Y:S04]  /*2d360*/  STL.64 [R1+0x948], R18 ;  /* 0x0009481201007387 */ /* 0x0001e80000100a00 */
[----:B0-----:R-:W2:Y:S04]  /*2d370*/  LDL.64 R18, [R1+0x88] ;  /* 0x0000880001127983 */ /* 0x001ea80000100a00 */
[----:B------:R-:W-:Y:S04]  /*2d380*/  STL [R1+0x2344], R15 ;  /* 0x0023440f01007387 */ /* 0x000fe80000100800 */
[----:B------:R-:W-:Y:S04]  /*2d390*/  STL [R1+0x2340], R14 ;  /* 0x0023400e01007387 */ /* 0x000fe80000100800 */
[----:B------:R-:W-:Y:S04]  /*2d3a0*/  STL.64 [R1+0x930], R8 ;  /* 0x0009300801007387 */ /* 0x000fe80000100a00 */
[----:B------:R0:W-:Y:S04]  /*2d3b0*/  STL.64 [R1+0x938], R10 ;  /* 0x0009380a01007387 */ /* 0x0001e80000100a00 */
[----:B0-----:R-:W3:Y:S04]  /*2d3c0*/  LDL.LU.64 R10, [R1+0x24c0] ;  /* 0x0024c000010a7983 */ /* 0x001ee80000300a00 */
[----:B------:R-:W4:Y:S04]  /*2d3d0*/  LDL R26, [R1+0x10] ;  /* 0x00001000011a7983 */ /* 0x000f280000100800 */
[----:B------:R-:W4:Y:S04]  /*2d3e0*/  LDL R27, [R1+0x14] ;  /* 0x00001400011b7983 */ /* 0x000f280000100800 */
[----:B------:R-:W2:Y:S04]  /*2d3f0*/  LDL R24, [R1+0x18] ;  /* 0x0000180001187983 */ /* 0x000ea80000100800 */
[----:B------:R-:W2:Y:S04]  /*2d400*/  LDL R25, [R1+0x1c] ;  /* 0x00001c0001197983 */ /* 0x000ea80000100800 */
[----:B------:R-:W3:Y:S04]  /*2d410*/  LDL R8, [R1+0x70] ;  /* 0x0000700001087983 */ /* 0x000ee80000100800 */
[----:B------:R-:W3:Y:S04]  /*2d420*/  LDL R9, [R1+0x74] ;  /* 0x0000740001097983 */ /* 0x000ee80000100800 */
[----:B----4-:R-:W-:Y:S04]  /*2d430*/  STL.64 [R1+0x23f8], R26 ;  /* 0x0023f81a01007387 */ /* 0x010fe80000100a00 */
[----:B--2---:R0:W-:Y:S04]  /*2d440*/  STL.64 [R1+0x23f0], R24 ;  /* 0x0023f01801007387 */ /* 0x0041e80000100a00 */
[----:B0-----:R-:W2:Y:S04]  /*2d450*/  LDL.LU.64 R24, [R1+0x920] ;  /* 0x0009200001187983 */ /* 0x001ea80000300a00 */
[----:B------:R-:W2:Y:S04]  /*2d460*/  LDL.LU.64 R26, [R1+0x928] ;  /* 0x00092800011a7983 */ /* 0x000ea80000300a00 */
[----:B------:R-:W-:Y:S04]  /*2d470*/  STL [R1+0x234c], R21 ;  /* 0x00234c1501007387 */ /* 0x000fe80000100800 */
[----:B------:R-:W-:Y:S01]  /*2d480*/  STL [R1+0x2348], R20 ;  /* 0x0023481401007387 */ /* 0x000fe20000100800 */
[----:B---3--:R-:W-:-:S02]  /*2d490*/  IMAD.MOV.U32 R15, RZ, RZ, R10 ;  /* 0x000000ffff0f7224 */ /* 0x008fc400078e000a */
[----:B------:R-:W-:Y:S01]  /*2d4a0*/  IMAD.MOV.U32 R14, RZ, RZ, R11 ;  /* 0x000000ffff0e7224 */ /* 0x000fe200078e000b */
[----:B--2---:R-:W-:-:S15]  /*2d4b0*/  HMMA.16816.F32 R24, R4, R10, R24 ;  /* 0x0000000a0418723c */ /* 0x004fde0000001818 */
[----:B------:R-:W-:-:S08]  /*2d4c0*/  NOP ;  /* 0x0000000000007918 */ /* 0x000fd00000000000 */
[----:B------:R-:W-:Y:S04]  /*2d4d0*/  STL.64 [R1+0x920], R24 ;  /* 0x0009201801007387 */ /* 0x000fe80000100a00 */
[----:B------:R-:W-:Y:S04]  /*2d4e0*/  STL.64 [R1+0x928], R26 ;  /* 0x0009281a01007387 */ /* 0x000fe80000100a00 */
[----:B------:R-:W2:Y:S04]  /*2d4f0*/  LDL R10, [R1+0x68] ;  /* 0x00006800010a7983 */ /* 0x000ea80000100800 */
[----:B------:R-:W2:Y:S04]  /*2d500*/  LDL R11, [R1+0x6c] ;  /* 0x00006c00010b7983 */ /* 0x000ea80000100800 */
[----:B--2---:R0:W-:Y:S04]  /*2d510*/  STL.64 [R1+0x24a8], R10 ;  /* 0x0024a80a01007387 */ /* 0x0041e80000100a00 */
[----:B0-----:R-:W2:Y:S04]  /*2d520*/  LDL R10, [R1+0x80] ;  /* 0x00008000010a7983 */ /* 0x001ea80000100800 */
[----:B------:R-:W2:Y:S04]  /*2d530*/  LDL R11, [R1+0x84] ;  /* 0x00008400010b7983 */ /* 0x000ea80000100800 */
[----:B------:R-:W-:Y:S04]  /*2d540*/  STL.64 [R1+0x24a0], R8 ;  /* 0x0024a00801007387 */ /* 0x000fe80000100a00 */
[----:B------:R-:W3:Y:S04]  /*2d550*/  LDL R26, [R1+0x28] ;  /* 0x00002800011a7983 */ /* 0x000ee80000100800 */
[----:B------:R-:W3:Y:S04]  /*2d560*/  LDL R27, [R1+0x2c] ;  /* 0x00002c00011b7983 */ /* 0x000ee80000100800 */
[----:B------:R-:W4:Y:S04]  /*2d570*/  LDL R24, [R1+0x30] ;  /* 0x0000300001187983 */ /* 0x000f280000100800 */
[----:B------:R-:W4:Y:S04]  /*2d580*/  LDL R25, [R1+0x34] ;  /* 0x0000340001197983 */ /* 0x000f280000100800 */
[----:B---3--:R-:W-:Y:S04]  /*2d590*/  STL.64 [R1+0x2408], R26 ;  /* 0x0024081a01007387 */ /* 0x008fe80000100a00 */
[----:B----4-:R0:W-:Y:S04]  /*2d5a0*/  STL.64 [R1+0x2420], R24 ;  /* 0x0024201801007387 */ /* 0x0101e80000100a00 */
[----:B0-----:R-:W3:Y:S04]  /*2d5b0*/  LDL.LU.64 R24, [R1+0x910] ;  /* 0x0009100001187983 */ /* 0x001ee80000300a00 */
[----:B------:R-:W3:Y:S04]  /*2d5c0*/  LDL.LU.64 R26, [R1+0x918] ;  /* 0x00091800011a7983 */ /* 0x000ee80000300a00 */
[----:B------:R-:W-:Y:S04]  /*2d5d0*/  STL.64 [R1+0x2358], R14 ;  /* 0x0023580e01007387 */ /* 0x000fe80000100a00 */
[----:B------:R3:W-:Y:S01]  /*2d5e0*/  STL.64 [R1+0x2350], R12 ;  /* 0x0023500c01007387 */ /* 0x0007e20000100a00 */
[----:B------:R-:W-:-:S02]  /*2d5f0*/  IMAD.MOV.U32 R21, RZ, RZ, R18 ;  /* 0x000000ffff157224 */ /* 0x000fc400078e0012 */
[----:B------:R-:W-:Y:S01]  /*2d600*/  IMAD.MOV.U32 R20, RZ, RZ, R19 ;  /* 0x000000ffff147224 */ /* 0x000fe200078e0013 */
[----:B---3--:R-:W-:-:S15]  /*2d610*/  HMMA.16816.F32 R12, R4, R18, R24 ;  /* 0x00000012040c723c */ /* 0x008fde0000001818 */
[----:B------:R-:W-:-:S08]  /*2d620*/  NOP ;  /* 0x0000000000007918 */ /* 0x000fd00000000000 */
[----:B------:R-:W-:Y:S04]  /*2d630*/  STL.64 [R1+0x910], R12 ;  /* 0x0009100c01007387 */ /* 0x000fe80000100a00 */
[----:B------:R-:W-:Y:S04]  /*2d640*/  STL.64 [R1+0x918], R14 ;  /* 0x0009180e01007387 */ /* 0x000fe80000100a00 */
[----:B------:R-:W3:Y:S04]  /*2d650*/  LDL.LU.64 R16, [R1+0x8e0] ;  /* 0x0008e00001107983 */ /* 0x000ee80000300a00 */
[----:B------:R-:W4:Y:S04]  /*2d660*/  LDL.LU.64 R18, [R1+0x8e8] ;  /* 0x0008e80001127983 */ /* 0x000f280000300a00 */
[----:B----4-:R-:W-:Y:S04]  /*2d670*/  STL.64 [R1+0x24b8], R18 ;  /* 0x0024b81201007387 */ /* 0x010fe80000100a00 */
[----:B---3--:R0:W-:Y:S04]  /*2d680*/  STL.64 [R1+0x24b0], R16 ;  /* 0x0024b01001007387 */ /* 0x0081e80000100a00 */
[----:B0-----:R-:W2:Y:S04]  /*2d690*/  LDL.LU.64 R16, [R1+0x900] ;  /* 0x0009000001107983 */ /* 0x001ea80000300a00 */
[----:B------:R-:W2:Y:S04]  /*2d6a0*/  LDL.LU.64 R18, [R1+0x908] ;  /* 0x0009080001127983 */ /* 0x000ea80000300a00 */
[----:B------:R-:W3:Y:S04]  /*2d6b0*/  LDL R26, [R1+0x38] ;  /* 0x00003800011a7983 */ /* 0x000ee80000100800 */
[----:B------:R-:W3:Y:S04]  /*2d6c0*/  LDL R27, [R1+0x3c] ;  /* 0x00003c00011b7983 */ /* 0x000ee80000100800 */
[----:B------:R-:W4:Y:S04]  /*2d6d0*/  LDL.LU.64 R12, [R1+0x8d0] ;  /* 0x0008d000010c7983 */ /* 0x000f280000300a00 */
[----:B------:R-:W4:Y:S04]  /*2d6e0*/  LDL.LU.64 R14, [R1+0x8d8] ;  /* 0x0008d800010e7983 */ /* 0x000f280000300a00 */
[----:B---3--:R0:W-:Y:S04]  /*2d6f0*/  STL.64 [R1+0x2438], R26 ;  /* 0x0024381a01007387 */ /* 0x0081e80000100a00 */
[----:B0-----:R-:W3:Y:S04]  /*2d700*/  LDL R26, [R1+0x78] ;  /* 0x00007800011a7983 */ /* 0x001ee80000100800 */
[----:B------:R-:W3:Y:S04]  /*2d710*/  LDL R27, [R1+0x7c] ;  /* 0x00007c00011b7983 */ /* 0x000ee80000100800 */
[----:B------:R0:W-:Y:S04]  /*2d720*/  STL.64 [R1+0x2398], R22 ;  /* 0x0023981601007387 */ /* 0x0001e80000100a00 */
[----:B------:R-:W4:Y:S04]  /*2d730*/  LDL R24, [R1+0x40] ;  /* 0x0000400001187983 */ /* 0x000f280000100800 */
[----:B------:R-:W4:Y:S04]  /*2d740*/  LDL R25, [R1+0x44] ;  /* 0x0000440001197983 */ /* 0x000f280000100800 */
[----:B0-----:R-:W3:Y:S04]  /*2d750*/  LDL R22, [R1+0x20] ;  /* 0x0000200001167983 */ /* 0x001ee80000100800 */
[----:B------:R-:W3:Y:S01]  /*2d760*/  LDL R23, [R1+0x24] ;  /* 0x0000240001177983 */ /* 0x000ee20000100800 */
[C---:B--2---:R-:W-:Y:S03]  /*2d770*/  HMMA.16816.F32 R8, R4.reuse, R10, R16 ;  /* 0x0000000a0408723c */ /* 0x044fe60000001810 */
[----:B----4-:R-:W-:Y:S04]  /*2d780*/  STL.64 [R1+0x2450], R24 ;  /* 0x0024501801007387 */ /* 0x010fe80000100a00 */
[----:B------:R0:W-:Y:S04]  /*2d790*/  STL.64 [R1+0x2390], R20 ;  /* 0x0023901401007387 */ /* 0x0001e80000100a00 */
[----:B---3--:R1:W-:Y:S04]  /*2d7a0*/  STL.64 [R1+0x2400], R22 ;  /* 0x0024001601007387 */ /* 0x0083e80000100a00 */
[----:B0-----:R-:W2:Y:S04]  /*2d7b0*/  LDL.LU.64 R20, [R1+0x8f0] ;  /* 0x0008f00001147983 */ /* 0x001ea80000300a00 */
[----:B-1----:R-:W2:Y:S04]  /*2d7c0*/  LDL.LU.64 R22, [R1+0x8f8] ;  /* 0x0008f80001167983 */ /* 0x002ea80000300a00 */
[----:B------:R-:W3:Y:S04]  /*2d7d0*/  LDL.LU.64 R18, [R1+0x24b8] ;  /* 0x0024b80001127983 */ /* 0x000ee80000300a00 */
[----:B------:R-:W3:Y:S04]  /*2d7e0*/  LDL.LU.64 R16, [R1+0x24b0] ;  /* 0x0024b00001107983 */ /* 0x000ee80000300a00 */
[----:B------:R-:W-:Y:S04]  /*2d7f0*/  STL.64 [R1+0x900], R8 ;  /* 0x0009000801007387 */ /* 0x000fe80000100a00 */
[----:B------:R0:W-:Y:S04]  /*2d800*/  STL.64 [R1+0x908], R10 ;  /* 0x0009080a01007387 */ /* 0x0001e80000100a00 */
[----:B0-----:R-:W4:Y:S04]  /*2d810*/  LDL.LU.64 R10, [R1+0x24a8] ;  /* 0x0024a800010a7983 */ /* 0x001f280000300a00 */
[----:B------:R-:W3:Y:S01]  /*2d820*/  LDL.LU.64 R8, [R1+0x24a0] ;  /* 0x0024a00001087983 */ /* 0x000ee20000300a00 */
[C---:B--2---:R-:W-:Y:S03]  /*2d830*/  HMMA.16816.F32 R20, R4.reuse, R26, R20 ;  /* 0x0000001a0414723c */ /* 0x044fe60000001814 */
[----:B------:R-:W2:Y:S03]  /*2d840*/  LDL R26, [R1+0x48] ;  /* 0x00004800011a7983 */ /* 0x000ea60000100800 */
[----:B---3--:R-:W-:-:S15]  /*2d850*/  HMMA.16816.F32 R16, R4, R8, R16 ;  /* 0x000000080410723c */ /* 0x008fde0000001810 */
[----:B------:R-:W-:-:S02]  /*2d860*/  NOP ;  /* 0x0000000000007918 */ /* 0x000fc40000000000 */
[----:B------:R-:W-:Y:S04]  /*2d870*/  STL.64 [R1+0x8f0], R20 ;  /* 0x0008f01401007387 */ /* 0x000fe80000100a00 */
[----:B------:R-:W-:Y:S04]  /*2d880*/  STL.64 [R1+0x8f8], R22 ;  /* 0x0008f81601007387 */ /* 0x000fe80000100a00 */
[----:B------:R-:W-:Y:S04]  /*2d890*/  STL.64 [R1+0x8e0], R16 ;  /* 0x0008e01001007387 */ /* 0x000fe80000100a00 */
[----:B------:R0:W-:Y:S04]  /*2d8a0*/  STL.64 [R1+0x8e8], R18 ;  /* 0x0008e81201007387 */ /* 0x0001e80000100a00 */
[----:B------:R-:W2:Y:S04]  /*2d8b0*/  LDL R27, [R1+0x4c] ;  /* 0x00004c00011b7983 */ /* 0x000ea80000100800 */
[----:B0-----:R-:W3:Y:S04]  /*2d8c0*/  LDL R18, [R1+0x58] ;  /* 0x0000580001127983 */ /* 0x001ee80000100800 */
[----:B------:R-:W3:Y:S01]  /*2d8d0*/  LDL R19, [R1+0x5c] ;  /* 0x00005c0001137983 */ /* 0x000ee20000100800 */
[----:B----4-:R-:W-:Y:S03]  /*2d8e0*/  HMMA.16816.F32 R8, R4, R10, R12 ;  /* 0x0000000a0408723c */ /* 0x010fe6000000180c */
[----:B---3--:R-:W-:Y:S04]  /*2d8f0*/  STL.64 [R1+0x2488], R18 ;  /* 0x0024881201007387 */ /* 0x008fe80000100a00 */
[----:B--2---:R-:W-:Y:S04]  /*2d900*/  STL.64 [R1+0x2468], R26 ;  /* 0x0024681a01007387 */ /* 0x004fe80000100a00 */
[----:B------:R-:W2:-:S12]  /*2d910*/  LDL R16, [R1+0x60] ;  /* 0x0000600001107983 */ /* 0x000e980000100800 */
[----:B------:R-:W-:Y:S04]  /*2d920*/  STL.64 [R1+0x8d0], R8 ;  /* 0x0008d00801007387 */ /* 0x000fe80000100a00 */
[----:B------:R-:W-:Y:S04]  /*2d930*/  STL.64 [R1+0x8d8], R10 ;  /* 0x0008d80a01007387 */ /* 0x000fe80000100a00 */
[----:B------:R-:W3:Y:S04]  /*2d940*/  LDL R24, [R1+0x50] ;  /* 0x0000500001187983 */ /* 0x000ee80000100800 */
[----:B------:R-:W3:Y:S04]  /*2d950*/  LDL R25, [R1+0x54] ;  /* 0x0000540001197983 */ /* 0x000ee80000100800 */
[----:B------:R-:W2:Y:S04]  /*2d960*/  LDL R17, [R1+0x64] ;  /* 0x0000640001117983 */ /* 0x000ea80000100800 */
[----:B---3--:R0:W-:Y:S04]  /*2d970*/  STL.64 [R1+0x2480], R24 ;  /* 0x0024801801007387 */ /* 0x0081e80000100a00 */
[----:B0-----:R-:W3:Y:S04]  /*2d980*/  LDL.LU.64 R24, [R1+0x8b0] ;  /* 0x0008b00001187983 */ /* 0x001ee80000300a00 */
[----:B------:R-:W4:Y:S04]  /*2d990*/  LDL.LU.64 R26, [R1+0x8b8] ;  /* 0x0008b800011a7983 */ /* 0x000f280000300a00 */
[----:B----4-:R-:W-:Y:S04]  /*2d9a0*/  STL.64 [R1+0x2498], R26 ;  /* 0x0024981a01007387 */ /* 0x010fe80000100a00 */
[----:B---3--:R0:W-:Y:S04]  /*2d9b0*/  STL.64 [R1+0x2490], R24 ;  /* 0x0024901801007387 */ /* 0x0081e80000100a00 */
[----:B0-----:R-:W2:Y:S04]  /*2d9c0*/  LDL.LU.64 R24, [R1+0x8c0] ;  /* 0x0008c00001187983 */ /* 0x001ea80000300a00 */
[----:B------:R-:W2:Y:S04]  /*2d9d0*/  LDL.LU.64 R26, [R1+0x8c8] ;  /* 0x0008c800011a7983 */ /* 0x000ea80000300a00 */
[----:B------:R-:W3:Y:S04]  /*2d9e0*/  LDL.LU.64 R20, [R1+0x850] ;  /* 0x0008500001147983 */ /* 0x000ee80000300a00 */
[----:B------:R-:W4:Y:S04]  /*2d9f0*/  LDL.LU.64 R22, [R1+0x858] ;  /* 0x0008580001167983 */ /* 0x000f280000300a00 */
[----:B----4-:R-:W-:Y:S04]  /*2da00*/  STL.64 [R1+0x2418], R22 ;  /* 0x0024181601007387 */ /* 0x010fe80000100a00 */
[----:B---3--:R0:W-:Y:S04]  /*2da10*/  STL.64 [R1+0x2410], R20 ;  /* 0x0024101401007387 */ /* 0x0081e80000100a00 */
[----:B0-----:R-:W3:Y:S04]  /*2da20*/  LDL.LU.64 R20, [R1+0x860] ;  /* 0x0008600001147983 */ /* 0x001ee80000300a00 */
        /* <DEDUP_REMOVED lines=8> */
[----:B------:R-:W4:Y:S01]  /*2dab0*/  LDL.LU.64 R22, [R1+0x888] ;  /* 0x0008880001167983 */ /* 0x000f220000300a00 */
[C---:B--2---:R-:W-:Y:S03]  /*2dac0*/  HMMA.16816.F32 R16, R4.reuse, R16, R24 ;  /* 0x000000100410723c */ /* 0x044fe60000001818 */
[----:B----4-:R-:W-:Y:S04]  /*2dad0*/  STL.64 [R1+0x2460], R22 ;  /* 0x0024601601007387 */ /* 0x010fe80000100a00 */
[----:B---3--:R0:W-:Y:S04]  /*2dae0*/  STL.64 [R1+0x2458], R20 ;  /* 0x0024581401007387 */ /* 0x0081e80000100a00 */
[----:B0-----:R-:W2:Y:S04]  /*2daf0*/  LDL.LU.64 R20, [R1+0x890] ;  /* 0x0008900001147983 */ /* 0x001ea80000300a00 */
[----:B------:R-:W3:Y:S04]  /*2db00*/  LDL.LU.64 R22, [R1+0x898] ;  /* 0x0008980001167983 */ /* 0x000ee80000300a00 */
[----:B---3--:R-:W-:Y:S04]  /*2db10*/  STL.64 [R1+0x2478], R22 ;  /* 0x0024781601007387 */ /* 0x008fe80000100a00 */
[----:B--2---:R0:W-:Y:S04]  /*2db20*/  STL.64 [R1+0x2470], R20 ;  /* 0x0024701401007387 */ /* 0x0041e80000100a00 */
[----:B0-----:R-:W2:Y:S04]  /*2db30*/  LDL.LU.64 R20, [R1+0x8a0] ;  /* 0x0008a00001147983 */ /* 0x001ea80000300a00 */
[----:B------:R-:W2:Y:S04]  /*2db40*/  LDL.LU.64 R22, [R1+0x8a8] ;  /* 0x0008a80001167983 */ /* 0x000ea80000300a00 */
[----:B------:R-:W3:Y:S04]  /*2db50*/  LDL.LU.64 R12, [R1+0x830] ;  /* 0x00083000010c7983 */ /* 0x000ee80000300a00 */
[----:B------:R-:W3:Y:S04]  /*2db60*/  LDL.LU.64 R14, [R1+0x838] ;  /* 0x00083800010e7983 */ /* 0x000ee80000300a00 */
[----:B------:R-:W4:Y:S04]  /*2db70*/  LDL.LU.64 R8, [R1+0x820] ;  /* 0x0008200001087983 */ /* 0x000f280000300a00 */
[----:B------:R-:W4:Y:S04]  /*2db80*/  LDL.LU.64 R10, [R1+0x828] ;  /* 0x00082800010a7983 */ /* 0x000f280000300a00 */
[----:B------:R-:W2:Y:S04]  /*2db90*/  LDL.LU.64 R26, [R1+0x2498] ;  /* 0x00249800011a7983 */ /* 0x000ea80000300a00 */
[----:B------:R-:W2:Y:S04]  /*2dba0*/  LDL.LU.64 R24, [R1+0x2490] ;  /* 0x0024900001187983 */ /* 0x000ea80000300a00 */
[----:B------:R-:W-:Y:S04]  /*2dbb0*/  STL.64 [R1+0x8c0], R16 ;  /* 0x0008c01001007387 */ /* 0x000fe80000100a00 */
[----:B------:R0:W-:Y:S04]  /*2dbc0*/  STL.64 [R1+0x8c8], R18 ;  /* 0x0008c81201007387 */ /* 0x0001e80000100a00 */
[----:B0-----:R-:W2:Y:S02]  /*2dbd0*/  LDL.LU.64 R18, [R1+0x2488] ;  /* 0x0024880001127983 */ /* 0x001ea40000300a00 */
[----:B--2---:R-:W-:Y:S02]  /*2dbe0*/  HMMA.16816.F32 R16, R4, R18, R24 ;  /* 0x000000120410723c */ /* 0x004fe40000001818 */
[----:B------:R-:W2:-:S15]  /*2dbf0*/  LDL.LU.64 R24, [R1+0x2480] ;  /* 0x0024800001187983 */ /* 0x000e9e0000300a00 */
[----:B------:R-:W-:-:S06]  /*2dc00*/  NOP ;  /* 0x0000000000007918 */ /* 0x000fcc0000000000 */
[----:B------:R0:W-:Y:S04]  /*2dc10*/  STL.64 [R1+0x8b0], R16 ;  /* 0x0008b01001007387 */ /* 0x0001e80000100a00 */
[----:B------:R1:W-:Y:S04]  /*2dc20*/  STL.64 [R1+0x8b8], R18 ;  /* 0x0008b81201007387 */ /* 0x0003e80000100a00 */
[----:B0-----:R-:W3:Y:S04]  /*2dc30*/  LDL.LU R16, [R1+0xbec] ;  /* 0x000bec0001107983 */ /* 0x001ee80000300800 */
[----:B------:R-:W3:Y:S04]  /*2dc40*/  LDL.LU R17, [R1+0xbf4] ;  /* 0x000bf40001117983 */ /* 0x000ee80000300800 */
[----:B-1----:R-:W4:Y:S04]  /*2dc50*/  LDL.LU R18, [R1+0xbfc] ;  /* 0x000bfc0001127983 */ /* 0x002f280000300800 */
[----:B------:R-:W4:Y:S01]  /*2dc60*/  LDL.LU R19, [R1+0xc04] ;  /* 0x000c040001137983 */ /* 0x000f220000300800 */
[C---:B--2---:R-:W-:Y:S03]  /*2dc70*/  HMMA.16816.F32 R24, R4.reuse, R24, R20 ;  /* 0x000000180418723c */ /* 0x044fe60000001814 */
[----:B----4-:R-:W-:Y:S04]  /*2dc80*/  STL.64 [R1+0x2368], R18 ;  /* 0x0023681201007387 */ /* 0x010fe80000100a00 */
[----:B---3--:R0:W-:Y:S04]  /*2dc90*/  STL.64 [R1+0x2360], R16 ;  /* 0x0023601001007387 */ /* 0x0081e80000100a00 */
[----:B0-----:R-:W2:Y:S04]  /*2dca0*/  LDL.LU.64 R16, [R1+0x840] ;  /* 0x0008400001107983 */ /* 0x001ea80000300a00 */
[----:B------:R-:W2:Y:S04]  /*2dcb0*/  LDL.LU.64 R18, [R1+0x848] ;  /* 0x0008480001127983 */ /* 0x000ea80000300a00 */
[----:B------:R-:W3:Y:S04]  /*2dcc0*/  LDL.LU.64 R22, [R1+0x2478] ;  /* 0x0024780001167983 */ /* 0x000ee80000300a00 */
[----:B------:R-:W3:Y:S04]  /*2dcd0*/  LDL.LU.64 R20, [R1+0x2470] ;  /* 0x0024700001147983 */ /* 0x000ee80000300a00 */
[----:B------:R-:W-:Y:S04]  /*2dce0*/  STL.64 [R1+0x8a0], R24 ;  /* 0x0008a01801007387 */ /* 0x000fe80000100a00 */
[----:B------:R0:W-:Y:S04]  /*2dcf0*/  STL.64 [R1+0x8a8], R26 ;  /* 0x0008a81a01007387 */ /* 0x0001e80000100a00 */
[----:B0-----:R-:W3:Y:S02]  /*2dd00*/  LDL.LU.64 R26, [R1+0x2468] ;  /* 0x00246800011a7983 */ /* 0x001ee40000300a00 */
[----:B---3--:R-:W-:Y:S02]  /*2dd10*/  HMMA.16816.F32 R24, R4, R26, R20 ;  /* 0x0000001a0418723c */ /* 0x008fe40000001814 */
[----:B------:R-:W3:Y:S04]  /*2dd20*/  LDL.LU.64 R22, [R1+0x2460] ;  /* 0x0024600001167983 */ /* 0x000ee80000300a00 */
[----:B------:R-:W3:-:S15]  /*2dd30*/  LDL.LU.64 R20, [R1+0x2458] ;  /* 0x0024580001147983 */ /* 0x000ede0000300a00 */
[----:B------:R-:W-:-:S02]  /*2dd40*/  NOP ;  /* 0x0000000000007918 */ /* 0x000fc40000000000 */
[----:B------:R0:W-:Y:S04]  /*2dd50*/  STL.64 [R1+0x890], R24 ;  /* 0x0008901801007387 */ /* 0x0001e80000100a00 */
[----:B------:R3:W-:Y:S04]  /*2dd60*/  STL.64 [R1+0x898], R26 ;  /* 0x0008981a01007387 */ /* 0x0007e80000100a00 */
[----:B0-----:R-:W3:Y:S02]  /*2dd70*/  LDL.LU.64 R24, [R1+0x2450] ;  /* 0x0024500001187983 */ /* 0x001ee40000300a00 */
[----:B---3--:R-:W-:Y:S02]  /*2dd80*/  HMMA.16816.F32 R24, R4, R24, R20 ;  /* 0x000000180418723c */ /* 0x008fe40000001814 */
[----:B------:R-:W3:Y:S04]  /*2dd90*/  LDL.LU.64 R22, [R1+0x2448] ;  /* 0x0024480001167983 */ /* 0x000ee80000300a00 */
[----:B------:R-:W3:-:S15]  /*2dda0*/  LDL.LU.64 R20, [R1+0x2440] ;  /* 0x0024400001147983 */ /* 0x000ede0000300a00 */
[----:B------:R-:W-:-:S02]  /*2ddb0*/  NOP ;  /* 0x0000000000007918 */ /* 0x000fc40000000000 */
        /* <DEDUP_REMOVED lines=18> */
[----:B------:R-:W2:-:S15]  /*2dee0*/  LDL.LU.64 R22, [R1+0x2400] ;  /* 0x0024000001167983 */ /* 0x000e9e0000300a00 */
[----:B------:R-:W-:-:S06]  /*2def0*/  NOP ;  /* 0x0000000000007918 */ /* 0x000fcc0000000000 */
[----:B------:R-:W-:Y:S04]  /*2df00*/  STL.64 [R1+0x850], R24 ;  /* 0x0008501801007387 */ /* 0x000fe80000100a00 */
[----:B------:R0:W-:Y:S04]  /*2df10*/  STL.64 [R1+0x858], R26 ;  /* 0x0008581a01007387 */ /* 0x0001e80000100a00 */
[----:B0-----:R-:W3:Y:S04]  /*2df20*/  LDL.LU.64 R26, [R1+0x23f8] ;  /* 0x0023f800011a7983 */ /* 0x001ee80000300a00 */
[----:B------:R-:W4:Y:S01]  /*2df30*/  LDL.LU.64 R24, [R1+0x23f0] ;  /* 0x0023f00001187983 */ /* 0x000f220000300a00 */
[C---:B--2---:R-:W-:Y:S06]  /*2df40*/  HMMA.16816.F32 R16, R4.reuse, R22, R16 ;  /* 0x000000160410723c */ /* 0x044fec0000001810 */
[----:B----4-:R-:W-:-:S15]  /*2df50*/  HMMA.16816.F32 R12, R4, R24, R12 ;  /* 0x00000018040c723c */ /* 0x010fde000000180c */
[----:B------:R-:W-:-:S02]  /*2df60*/  NOP ;  /* 0x0000000000007918 */ /* 0x000fc40000000000 */
[----:B------:R-:W-:Y:S04]  /*2df70*/  STL.64 [R1+0x840], R16 ;  /* 0x0008401001007387 */ /* 0x000fe80000100a00 */
[----:B------:R-:W-:Y:S04]  /*2df80*/  STL.64 [R1+0x848], R18 ;  /* 0x0008481201007387 */ /* 0x000fe80000100a00 */
[----:B------:R-:W2:Y:S01]  /*2df90*/  LDL.LU.64 R24, [R1+0x7f0] ;  /* 0x0007f00001187983 */ /* 0x000ea20000300a00 */
[----:B---3--:R-:W-:Y:S03]  /*2dfa0*/  HMMA.16816.F32 R8, R4, R26, R8 ;  /* 0x0000001a0408723c */ /* 0x008fe60000001808 */
[----:B------:R-:W-:Y:S04]  /*2dfb0*/  STL.64 [R1+0x830], R12 ;  /* 0x0008300c01007387 */ /* 0x000fe80000100a00 */
[----:B------:R-:W-:Y:S04]  /*2dfc0*/  STL.64 [R1+0x838], R14 ;  /* 0x0008380e01007387 */ /* 0x000fe80000100a00 */
[----:B------:R-:W3:-:S12]  /*2dfd0*/  LDL.LU.64 R26, [R1+0x7f8] ;  /* 0x0007f800011a7983 */ /* 0x000ed80000300a00 */
[----:B------:R-:W-:Y:S04]  /*2dfe0*/  STL.64 [R1+0x820], R8 ;  /* 0x0008200801007387 */ /* 0x000fe80000100a00 */
[----:B------:R-:W-:Y:S04]  /*2dff0*/  STL.64 [R1+0x828], R10 ;  /* 0x0008280a01007387 */ /* 0x000fe80000100a00 */
[----:B---3--:R0:W-:Y:S04]  /*2e000*/  STL.64 [R1+0x23c8], R26 ;  /* 0x0023c81a01007387 */ /* 0x0081e80000100a00 */
[----:B0-----:R-:W3:Y:S04]  /*2e010*/  LDL R26, [R1] ;  /* 0x00000000011a7983 */ /* 0x001ee80000100800 */
[----:B--2---:R0:W-:Y:S04]  /*2e020*/  STL.64 [R1+0x23c0], R24 ;  /* 0x0023c01801007387 */ /* 0x0041e80000100a00 */
[----:B0-----:R-:W2:Y:S04]  /*2e030*/  LDL.64 R24, [R1+0x8] ;  /* 0x0000080001187983 */ /* 0x001ea80000100a00 */
[----:B------:R-:W4:Y:S04]  /*2e040*/  LDL.LU.64 R20, [R1+0x7d0] ;  /* 0x0007d00001147983 */ /* 0x000f280000300a00 */
[----:B------:R-:W3:Y:S04]  /*2e050*/  LDL.LU.64 R22, [R1+0x7d8] ;  /* 0x0007d80001167983 */ /* 0x000ee80000300a00 */
[----:B---3--:R-:W-:Y:S04]  /*2e060*/  STL.64 [R1+0x23a8], R22 ;  /* 0x0023a81601007387 */ /* 0x008fe80000100a00 */
[----:B----4-:R0:W-:Y:S04]  /*2e070*/  STL.64 [R1+0x23a0], R20 ;  /* 0x0023a01401007387 */ /* 0x0101e80000100a00 */
        /* <DEDUP_REMOVED lines=11> */
[----:B------:R-:W4:Y:S01]  /*2e130*/  LDL.LU.64 R10, [R1+0x7b8] ;  /* 0x0007b800010a7983 */ /* 0x000f220000300a00 */
[----:B--2---:R-:W-:Y:S03]  /*2e140*/  HMMA.16816.F32 R20, R4, R24, R20 ;  /* 0x000000180414723c */ /* 0x004fe60000001814 */
[----:B----4-:R-:W-:Y:S04]  /*2e150*/  STL.64 [R1+0x2388], R10 ;  /* 0x0023880a01007387 */ /* 0x010fe80000100a00 */
[----:B---3--:R0:W-:Y:S04]  /*2e160*/  STL.64 [R1+0x2380], R8 ;  /* 0x0023800801007387 */ /* 0x0081e80000100a00 */
[----:B0-----:R-:W2:Y:S04]  /*2e170*/  LDL.LU.64 R8, [R1+0x7c0] ;  /* 0x0007c00001087983 */ /* 0x001ea80000300a00 */
[----:B------:R-:W2:Y:S04]  /*2e180*/  LDL.LU.64 R10, [R1+0x7c8] ;  /* 0x0007c800010a7983 */ /* 0x000ea80000300a00 */
[----:B------:R-:W3:Y:S04]  /*2e190*/  LDL.LU.64 R16, [R1+0x7a0] ;  /* 0x0007a00001107983 */ /* 0x000ee80000300a00 */
[----:B------:R-:W3:Y:S04]  /*2e1a0*/  LDL.LU.64 R18, [R1+0x7a8] ;  /* 0x0007a80001127983 */ /* 0x000ee80000300a00 */
[----:B------:R-:W4:Y:S04]  /*2e1b0*/  LDL.LU.64 R12, [R1+0x790] ;  /* 0x00079000010c7983 */ /* 0x000f280000300a00 */
[----:B------:R-:W4:Y:S04]  /*2e1c0*/  LDL.LU.64 R14, [R1+0x798] ;  /* 0x00079800010e7983 */ /* 0x000f280000300a00 */
[----:B------:R-:W-:Y:S04]  /*2e1d0*/  STL.64 [R1+0x810], R20 ;  /* 0x0008101401007387 */ /* 0x000fe80000100a00 */
[----:B------:R0:W-:Y:S04]  /*2e1e0*/  STL.64 [R1+0x818], R22 ;  /* 0x0008181601007387 */ /* 0x0001e80000100a00 */
[----:B0-----:R-:W2:Y:S04]  /*2e1f0*/  LDL.LU.64 R22, [R1+0x23e8] ;  /* 0x0023e80001167983 */ /* 0x001ea80000300a00 */
[----:B------:R-:W2:Y:S01]  /*2e200*/  LDL.LU.64 R20, [R1+0x23e0] ;  /* 0x0023e00001147983 */ /* 0x000ea20000300a00 */
[----:B------:R-:W-:-:S02]  /*2e210*/  IMAD.MOV.U32 R27, RZ, RZ, R0 ;  /* 0x000000ffff1b7224 */ /* 0x000fc400078e0000 */
[----:B------:R-:W-:-:S05]  /*2e220*/  IMAD.MOV.U32 R0, RZ, RZ, R25 ;  /* 0x000000ffff007224 */ /* 0x000fca00078e0019 */
[----:B--2---:R-:W-:Y:S01]  /*2e230*/  HMMA.16816.F32 R24, R4, R26, R20 ;  /* 0x0000001a0418723c */ /* 0x004fe20000001814 */
[----:B------:R-:W2:Y:S04]  /*2e240*/  LDL.LU.64 R22, [R1+0x23d8] ;  /* 0x0023d80001167983 */ /* 0x000ea80000300a00 */
[----:B------:R-:W2:-:S15]  /*2e250*/  LDL.LU.64 R20, [R1+0x23d0] ;  /* 0x0023d00001147983 */ /* 0x000e9e0000300a00 */
[----:B------:R-:W-:-:S03]  /*2e260*/  NOP ;  /* 0x0000000000007918 */ /* 0x000fc60000000000 */
[----:B------:R-:W-:Y:S04]  /*2e270*/  STL.64 [R1+0x800], R24 ;  /* 0x0008001801007387 */ /* 0x000fe80000100a00 */
[----:B------:R0:W-:Y:S04]  /*2e280*/  STL.64 [R1+0x808], R26 ;  /* 0x0008081a01007387 */ /* 0x0001e80000100a00 */
[----:B0-----:R-:W3:Y:S04]  /*2e290*/  LDL.LU.64 R26, [R1+0x23c8] ;  /* 0x0023c800011a7983 */ /* 0x001ee80000300a00 */
[----:B------:R-:W3:Y:S02]  /*2e2a0*/  LDL.LU.64 R24, [R1+0x23c0] ;  /* 0x0023c00001187983 */ /* 0x000ee40000300a00 */
[----:B---3--:R-:W-:-:S15]  /*2e2b0*/  HMMA.16816.F32 R24, R4, R28, R24 ;  /* 0x0000001c0418723c */ /* 0x008fde0000001818 */
[----:B------:R-:W-:-:S08]  /*2e2c0*/  NOP ;  /* 0x0000000000007918 */ /* 0x000fd00000000000 */
[----:B------:R-:W-:Y:S04]  /*2e2d0*/  STL.64 [R1+0x7f0], R24 ;  /* 0x0007f01801007387 */ /* 0x000fe80000100a00 */
[----:B------:R0:W-:Y:S04]  /*2e2e0*/  STL.64 [R1+0x7f8], R26 ;  /* 0x0007f81a01007387 */ /* 0x0001e80000100a00 */
[----:B0-----:R-:W2:Y:S04]  /*2e2f0*/  LDL.LU.64 R26, [R1+0x23b8] ;  /* 0x0023b800011a7983 */ /* 0x001ea80000300a00 */
[----:B------:R-:W3:Y:S04]  /*2e300*/  LDL.LU.64 R24, [R1+0x23b0] ;  /* 0x0023b00001187983 */ /* 0x000ee80000300a00 */
[----:B------:R0:W-:Y:S04]  /*2e310*/  STL.64 [R1+0x21f0], R28 ;  /* 0x0021f01c01007387 */ /* 0x0001e80000100a00 */
[----:B0-----:R-:W4:Y:S04]  /*2e320*/  LDL.LU R28, [R1+0xc00] ;  /* 0x000c0000011c7983 */ /* 0x001f280000300800 */
[----:B------:R-:W4:Y:S01]  /*2e330*/  LDL.LU R29, [R1+0xc08] ;  /* 0x000c0800011d7983 */ /* 0x000f220000300800 */
[----:B--2---:R-:W-:-:S15]  /*2e340*/  HMMA.16816.F32 R20, R4, R26, R20 ;  /* 0x0000001a0414723c */ /* 0x004fde0000001814 */
[----:B------:R-:W-:-:S08]  /*2e350*/  NOP ;  /* 0x0000000000007918 */ /* 0x000fd00000000000 */
        /* <DEDUP_REMOVED lines=10> */
[----:B------:R-:W-:Y:S04]  /*2e400*/  STL.64 [R1+0x21e8], R26 ;  /* 0x0021e81a01007387 */ /* 0x000fe80000100a00 */
[----:B------:R0:W-:Y:S04]  /*2e410*/  STL.64 [R1+0x21e0], R24 ;  /* 0x0021e01801007387 */ /* 0x0001e80000100a00 */
[----:B0-----:R-:W3:Y:S04]  /*2e420*/  LDL.LU.64 R24, [R1+0x780] ;  /* 0x0007800001187983 */ /* 0x001ee80000300a00 */
[----:B------:R-:W3:Y:S01]  /*2e430*/  LDL.LU.64 R26, [R1+0x788] ;  /* 0x00078800011a7983 */ /* 0x000ee20000300a00 */
[----:B--2---:R-:W-:-:S15]  /*2e440*/  HMMA.16816.F32 R8, R4, R22, R8 ;  /* 0x000000160408723c */ /* 0x004fde0000001808 */
[----:B------:R-:W-:-:S08]  /*2e450*/  NOP ;  /* 0x0000000000007918 */ /* 0x000fd00000000000 */
[----:B------:R-:W-:Y:S04]  /*2e460*/  STL.64 [R1+0x7c0], R8 ;  /* 0x0007c00801007387 */ /* 0x000fe80000100a00 */
[----:B------:R0:W-:Y:S04]  /*2e470*/  STL.64 [R1+0x7c8], R10 ;  /* 0x0007c80a01007387 */ /* 0x0001e80000100a00 */
[----:B0-----:R-:W2:Y:S04]  /*2e480*/  LDL.LU.64 R10, [R1+0x2388] ;  /* 0x00238800010a7983 */ /* 0x001ea80000300a00 */
[----:B------:R-:W2:Y:S02]  /*2e490*/  LDL.LU.64 R8, [R1+0x2380] ;  /* 0x0023800001087983 */ /* 0x000ea40000300a00 */
[----:B--2---:R-:W-:-:S15]  /*2e4a0*/  HMMA.16816.F32 R8, R4, R2, R8 ;  /* 0x000000020408723c */ /* 0x004fde0000001808 */
[----:B------:R-:W-:-:S08]  /*2e4b0*/  NOP ;  /* 0x0000000000007918 */ /* 0x000fd00000000000 */
[----:B------:R-:W-:Y:S04]  /*2e4c0*/  STL.64 [R1+0x7b0], R8 ;  /* 0x0007b00801007387 */ /* 0x000fe80000100a00 */
[----:B------:R0:W-:Y:S04]  /*2e4d0*/  STL.64 [R1+0x7b8], R10 ;  /* 0x0007b80a01007387 */ /* 0x0001e80000100a00 */
[----:B0-----:R-:W4:Y:S04]  /*2e4e0*/  LDL.LU.64 R10, [R1+0x2378] ;  /* 0x00237800010a7983 */ /* 0x001f280000300a00 */
[----:B------:R-:W2:Y:S02]  /*2e4f0*/  LDL.LU.64 R8, [R1+0x2370] ;  /* 0x0023700001087983 */ /* 0x000ea40000300a00 */
[C---:B--2---:R-:W-:Y:S06]  /*2e500*/  HMMA.16816.F32 R16, R4.reuse, R8, R16 ;  /* 0x000000080410723c */ /* 0x044fec0000001810 */
[----:B----4-:R-:W-:-:S15]  /*2e510*/  HMMA.16816.F32 R12, R4, R10, R12 ;  /* 0x0000000a040c723c */ /* 0x010fde000000180c */
[----:B------:R-:W-:-:S02]  /*2e520*/  NOP ;  /* 0x0000000000007918 */ /* 0x000fc40000000000 */
[----:B------:R-:W-:Y:S04]  /*2e530*/  STL.64 [R1+0x7a0], R16 ;  /* 0x0007a01001007387 */ /* 0x000fe80000100a00 */
[----:B------:R0:W-:Y:S04]  /*2e540*/  STL.64 [R1+0x7a8], R18 ;  /* 0x0007a81201007387 */ /* 0x0001e80000100a00 */
[----:B0-----:R-:W2:Y:S04]  /*2e550*/  LDL.LU.64 R18, [R1+0x2368] ;  /* 0x0023680001127983 */ /* 0x001ea80000300a00 */
[----:B------:R-:W4:Y:S04]  /*2e560*/  LDL.LU.64 R16, [R1+0x2360] ;  /* 0x0023600001107983 */ /* 0x000f280000300a00 */
[----:B------:R-:W-:Y:S04]  /*2e570*/  STL.64 [R1+0x790], R12 ;  /* 0x0007900c01007387 */ /* 0x000fe80000100a00 */
[----:B------:R0:W-:Y:S04]  /*2e580*/  STL.64 [R1+0x798], R14 ;  /* 0x0007980e01007387 */ /* 0x0001e80000100a00 */
[----:B0-----:R-:W2:Y:S04]  /*2e590*/  LDL.LU.64 R14, [R1+0x2358] ;  /* 0x00235800010e7983 */ /* 0x001ea80000300a00 */
[----:B------:R-:W3:Y:S04]  /*2e5a0*/  LDL.LU.64 R12, [R1+0x2350] ;  /* 0x00235000010c7983 */ /* 0x000ee80000300a00 */
[----:B------:R0:W-:Y:S04]  /*2e5b0*/  STL.64 [R1+0x21a8], R10 ;  /* 0x0021a80a01007387 */ /* 0x0001e80000100a00 */
[----:B0-----:R-:W4:Y:S04]  /*2e5c0*/  LDL.LU R10, [R1+0xbf0] ;  /* 0x000bf000010a7983 */ /* 0x001f280000300800 */
[----:B------:R-:W2:Y:S04]  /*2e5d0*/  LDL.LU R11, [R1+0xbf8] ;  /* 0x000bf800010b7983 */ /* 0x000ea80000300800 */
[----:B------:R3:W-:Y:S01]  /*2e5e0*/  STL.64 [R1+0x21a0], R8 ;  /* 0x0021a00801007387 */ /* 0x0007e20000100a00 */
[----:B----4-:R-:W-:-:S02]  /*2e5f0*/  IMAD R16, R16, 0x100, R10 ;  /* 0x0000010010107824 */ /* 0x010fc400078e020a */
[----:B--2---:R-:W-:Y:S02]  /*2e600*/  IMAD R17, R17, 0x100, R11 ;  /* 0x0000010011117824 */ /* 0x004fe400078e020b */
[----:B---3--:R-:W-:Y:S06]  /*2e610*/  HMMA.16816.F32 R8, R4, R12, R24 ;  /* 0x0000000c0408723c */ /* 0x008fec0000001818 */
[----:B------:R-:W-:Y:S04]  /*2e620*/  STL [R1+0x217c], R12 ;  /* 0x00217c0c01007387 */ /* 0x000fe80000100800 */
[----:B------:R-:W-:Y:S01]  /*2e630*/  STL [R1+0x2178], R13 ;  /* 0x0021780d01007387 */ /* 0x000fe20000100800 */
[----:B------:R-:W-:-:S02]  /*2e640*/  IMAD.MOV.U32 R24, RZ, RZ, R21 ;  /* 0x000000ffff187224 */ /* 0x000fc400078e0015 */
[----:B------:R-:W-:Y:S02]  /*2e650*/  IMAD.MOV.U32 R25, RZ, RZ, R20 ;  /* 0x000000ffff197224 */ /* 0x000fe400078e0014 */
[----:B------:R-:W-:Y:S02]  /*2e660*/  IMAD.MOV.U32 R26, RZ, RZ, R15 ;  /* 0x000000ffff1a7224 */ /* 0x000fe400078e000f */
[----:B------:R-:W-:-:S06]  /*2e670*/  IMAD.MOV.U32 R27, RZ, RZ, R14 ;  /* 0x000000ffff1b7224 */ /* 0x000fcc00078e000e */
[----:B------:R0:W-:Y:S04]  /*2e680*/  STL.64 [R1+0x780], R8 ;  /* 0x0007800801007387 */ /* 0x0001e80000100a00 */
[----:B------:R-:W-:Y:S04]  /*2e690*/  STL.64 [R1+0x788], R10 ;  /* 0x0007880a01007387 */ /* 0x000fe80000100a00 */
[----:B------:R-:W2:Y:S04]  /*2e6a0*/  LDL.LU R21, [R1+0x234c] ;  /* 0x00234c0001157983 */ /* 0x000ea80000300800 */
[----:B------:R-:W3:Y:S04]  /*2e6b0*/  LDL.LU R20, [R1+0x2348] ;  /* 0x0023480001147983 */ /* 0x000ee80000300800 */
[----:B------:R-:W4:Y:S04]  /*2e6c0*/  LDL.LU R15, [R1+0x2344] ;  /* 0x00234400010f7983 */ /* 0x000f280000300800 */
[----:B------:R-:W4:Y:S04]  /*2e6d0*/  LDL.LU R14, [R1+0x2340] ;  /* 0x00234000010e7983 */ /* 0x000f280000300800 */
[----:B------:R2:W-:Y:S04]  /*2e6e0*/  STL.64 [R1+0x22e8], R24 ;  /* 0x0022e81801007387 */ /* 0x0005e80000100a00 */
[----:B------:R-:W-:Y:S01]  /*2e6f0*/  STL.64 [R1+0x2300], R26 ;  /* 0x0023001a01007387 */ /* 0x000fe20000100a00 */
[----:B------:R-:W-:-:S02]  /*2e700*/  IMAD R18, R18, 0x100, R28 ;  /* 0x0000010012127824 */ /* 0x000fc400078e021c */
[----:B------:R-:W-:Y:S01]  /*2e710*/  IMAD R19, R19, 0x100, R29 ;  /* 0x0000010013137824 */ /* 0x000fe200078e021d */
[----:B0-----:R-:W4:Y:S04]  /*2e720*/  LDL R8, [R1+0x80] ;  /* 0x0000800001087983 */ /* 0x001f280000100800 */
[----:B------:R-:W4:Y:S01]  /*2e730*/  LDL R9, [R1+0x84] ;  /* 0x0000840001097983 */ /* 0x000f220000100800 */
[----:B--2---:R-:W-:Y:S02]  /*2e740*/  IMAD.MOV.U32 R25, RZ, RZ, R21 ;  /* 0x000000ffff197224 */ /* 0x004fe400078e0015 */
[----:B---3--:R-:W-:Y:S02]  /*2e750*/  IMAD.MOV.U32 R24, RZ, RZ, R20 ;  /* 0x000000ffff187224 */ /* 0x008fe400078e0014 */
[----:B------:R-:W2:Y:S04]  /*2e760*/  LDL.LU R20, [R1+0x233c] ;  /* 0x00233c0001147983 */ /* 0x000ea80000300800 */
[----:B------:R-:W2:Y:S01]  /*2e770*/  LDL.LU R21, [R1+0x2338] ;  /* 0x0023380001157983 */ /* 0x000ea20000300800 */
[----:B----4-:R-:W-:-:S02]  /*2e780*/  IMAD.MOV.U32 R28, RZ, RZ, R14 ;  /* 0x000000ffff1c7224 */ /* 0x010fc400078e000e */
[----:B------:R-:W-:Y:S01]  /*2e790*/  IMAD.MOV.U32 R29, RZ, RZ, R15 ;  /* 0x000000ffff1d7224 */ /* 0x000fe200078e000f */
[----:B------:R-:W3:Y:S04]  /*2e7a0*/  LDL.LU R14, [R1+0x2334] ;  /* 0x00233400010e7983 */ /* 0x000ee80000300800 */
[----:B------:R-:W3:Y:S04]  /*2e7b0*/  LDL.LU R15, [R1+0x2330] ;  /* 0x00233000010f7983 */ /* 0x000ee80000300800 */
[----:B------:R0:W-:Y:S04]  /*2e7c0*/  STL.64 [R1+0x2318], R24 ;  /* 0x0023181801007387 */ /* 0x0001e80000100a00 */
[----:B0-----:R-:W2:Y:S04]  /*2e7d0*/  LDL.LU.64 R24, [R1+0x980] ;  /* 0x0009800001187983 */ /* 0x001ea80000300a00 */
[----:B------:R-:W2:Y:S04]  /*2e7e0*/  LDL.LU.64 R26, [R1+0x988] ;  /* 0x00098800011a7983 */ /* 0x000ea80000300a00 */
[----:B------:R-:W4:Y:S04]  /*2e7f0*/  LDL.64 R10, [R1+0x78] ;  /* 0x00007800010a7983 */ /* 0x000f280000100a00 */
[----:B----4-:R-:W-:Y:S04]  /*2e800*/  STL.64 [R1+0x22e0], R10 ;  /* 0x0022e00a01007387 */ /* 0x010fe80000100a00 */
[----:B------:R0:W-:Y:S04]  /*2e810*/  STL.64 [R1+0x22d8], R8 ;  /* 0x0022d80801007387 */ /* 0x0001e80000100a00 */
[----:B0-----:R-:W3:Y:S04]  /*2e820*/  LDL.LU.64 R8, [R1+0x990] ;  /* 0x0009900001087983 */ /* 0x001ee80000300a00 */
[----:B------:R-:W3:Y:S01]  /*2e830*/  LDL.LU.64 R10, [R1+0x998] ;  /* 0x00099800010a7983 */ /* 0x000ee20000300a00 */
[----:B------:R-:W-:-:S02]  /*2e840*/  F2FP.F16.E5M2.UNPACK_B R18, R18 ;  /* 0x00000012ff12723e */ /* 0x000fc400020004ff */
[----:B------:R-:W-:-:S05]  /*2e850*/  F2FP.F16.E5M2.UNPACK_B R19, R19 ;  /* 0x00000013ff13723e */ /* 0x000fca00020004ff */
[----:B------:R-:W-:Y:S01]  /*2e860*/  STL.64 [R1+0x2328], R18 ;  /* 0x0023281201007387 */ /* 0x000fe20000100a00 */
[----:B------:R-:W-:Y:S02]  /*2e870*/  F2FP.F16.E5M2.UNPACK_B R16, R16 ;  /* 0x00000010ff10723e */ /* 0x000fe400020004ff */
[----:B------:R-:W-:Y:S01]  /*2e880*/  F2FP.F16.E5M2.UNPACK_B R17, R17 ;  /* 0x00000011ff11723e */ /* 0x000fe200020004ff */
[----:B---3--:R-:W-:-:S15]  /*2e890*/  HMMA.16816.F32 R8, R4, R14, R8 ;  /* 0x0000000e0408723c */ /* 0x008fde0000001808 */
[----:B------:R-:W-:-:S08]  /*2e8a0*/  NOP ;  /* 0x0000000000007918 */ /* 0x000fd00000000000 */
[----:B------:R-:W-:Y:S04]  /*2e8b0*/  STL.64 [R1+0x990], R8 ;  /* 0x0009900801007387 */ /* 0x000fe80000100a00 */
[----:B------:R2:W-:Y:S02]  /*2e8c0*/  STL.64 [R1+0x998], R10 ;  /* 0x0009980a01007387 */ /* 0x0005e40000100a00 */
[----:B--2---:R-:W-:Y:S02]  /*2e8d0*/  HMMA.16816.F32 R8, R4, R20, R24 ;  /* 0x000000140408723c */ /* 0x004fe40000001818 */
[----:B------:R0:W-:Y:S04]  /*2e8e0*/  STL.64 [R1+0x2320], R16 ;  /* 0x0023201001007387 */ /* 0x0001e80000100a00 */
[----:B0-----:R-:W2:Y:S04]  /*2e8f0*/  LDL.LU.64 R16, [R1+0x770] ;  /* 0x0007700001107983 */ /* 0x001ea80000300a00 */
[----:B------:R-:W2:-:S13]  /*2e900*/  LDL.LU.64 R18, [R1+0x778] ;  /* 0x0007780001127983 */ /* 0x000e9a0000300a00 */
[----:B------:R0:W-:Y:S04]  /*2e910*/  STL.64 [R1+0x980], R8 ;  /* 0x0009800801007387 */ /* 0x0001e80000100a00 */
[----:B------:R1:W-:Y:S04]  /*2e920*/  STL.64 [R1+0x988], R10 ;  /* 0x0009880a01007387 */ /* 0x0003e80000100a00 */
[----:B------:R-:W3:Y:S04]  /*2e930*/  LDL R12, [R1+0x58] ;  /* 0x00005800010c7983 */ /* 0x000ee80000100800 */
[----:B------:R-:W3:Y:S04]  /*2e940*/  LDL R13, [R1+0x5c] ;  /* 0x00005c00010d7983 */ /* 0x000ee80000100800 */
[----:B------:R-:W4:Y:S04]  /*2e950*/  LDL.LU.64 R24, [R1+0x760] ;  /* 0x0007600001187983 */ /* 0x000f280000300a00 */
[----:B------:R-:W4:Y:S04]  /*2e960*/  LDL.LU.64 R26, [R1+0x768] ;  /* 0x00076800011a7983 */ /* 0x000f280000300a00 */
[----:B0-----:R-:W2:Y:S04]  /*2e970*/  LDL.LU.64 R8, [R1+0x730] ;  /* 0x0007300001087983 */ /* 0x001ea80000300a00 */
[----:B-1----:R-:W3:Y:S04]  /*2e980*/  LDL.LU.64 R10, [R1+0x738] ;  /* 0x00073800010a7983 */ /* 0x002ee80000300a00 */
[----:B---3--:R-:W-:Y:S04]  /*2e990*/  STL.64 [R1+0x22f8], R10 ;  /* 0x0022f80a01007387 */ /* 0x008fe80000100a00 */
[----:B--2---:R0:W-:Y:S04]  /*2e9a0*/  STL.64 [R1+0x22f0], R8 ;  /* 0x0022f00801007387 */ /* 0x0041e80000100a00 */
[----:B0-----:R-:W2:Y:S04]  /*2e9b0*/  LDL.LU.64 R8, [R1+0x740] ;  /* 0x0007400001087983 */ /* 0x001ea80000300a00 */
[----:B------:R-:W3:Y:S04]  /*2e9c0*/  LDL.LU.64 R10, [R1+0x748] ;  /* 0x00074800010a7983 */ /* 0x000ee80000300a00 */
[----:B---3--:R-:W-:Y:S04]  /*2e9d0*/  STL.64 [R1+0x2310], R10 ;  /* 0x0023100a01007387 */ /* 0x008fe80000100a00 */
[----:B--2---:R0:W-:Y:S04]  /*2e9e0*/  STL.64 [R1+0x2308], R8 ;  /* 0x0023080801007387 */ /* 0x0041e80000100a00 */
[----:B0-----:R-:W2:Y:S04]  /*2e9f0*/  LDL.LU.64 R8, [R1+0x750] ;  /* 0x0007500001087983 */ /* 0x001ea80000300a00 */
[----:B------:R-:W2:Y:S04]  /*2ea00*/  LDL.LU.64 R10, [R1+0x758] ;  /* 0x00075800010a7983 */ /* 0x000ea80000300a00 */
[----:B------:R0:W-:Y:S04]  /*2ea10*/  STL.64 [R1+0x22b0], R14 ;  /* 0x0022b00e01007387 */ /* 0x0001e80000100a00 */
[----:B0-----:R-:W3:Y:S04]  /*2ea20*/  LDL R14, [R1+0xa8] ;  /* 0x0000a800010e7983 */ /* 0x001ee80000100800 */
[----:B------:R-:W3:Y:S04]  /*2ea30*/  LDL R15, [R1+0xac] ;  /* 0x0000ac00010f7983 */ /* 0x000ee80000100800 */
[----:B------:R3:W-:Y:S04]  /*2ea40*/  STL.64 [R1+0x22a8], R12 ;  /* 0x0022a80c01007387 */ /* 0x0007e80000100a00 */
[----:B------:R-:W-:Y:S04]  /*2ea50*/  STL [R1+0x2174], R20 ;  /* 0x0021741401007387 */ /* 0x000fe80000100800 */
[----:B------:R-:W-:Y:S01]  /*2ea60*/  STL [R1+0x2170], R21 ;  /* 0x0021701501007387 */ /* 0x000fe20000100800 */
[----:B---3--:R-:W-:Y:S03]  /*2ea70*/  HMMA.16816.F32 R12, R4, R14, R16 ;  /* 0x0000000e040c723c */ /* 0x008fe60000001810 */
[----:B------:R-:W4:Y:S04]  /*2ea80*/  LDL.LU.64 R18, [R1+0x2328] ;  /* 0x0023280001127983 */ /* 0x000f280000300a00 */
[----:B------:R-:W4:Y:S04]  /*2ea90*/  LDL.LU.64 R16, [R1+0x2320] ;  /* 0x0023200001107983 */ /* 0x000f280000300a00 */
[----:B------:R-:W3:Y:S04]  /*2eaa0*/  LDL.LU.64 R4, [R1+0x720] ;  /* 0x0007200001047983 */ /* 0x000ee80000300a00 */
[----:B------:R-:W3:Y:S08]  /*2eab0*/  LDL.LU.64 R6, [R1+0x728] ;  /* 0x0007280001067983 */ /* 0x000ef00000300a00 */
[----:B------:R0:W-:Y:S04]  /*2eac0*/  STL.64 [R1+0x770], R12 ;  /* 0x0007700c01007387 */ /* 0x0001e80000100a00 */
[----:B------:R-:W-:Y:S04]  /*2ead0*/  STL.64 [R1+0x778], R14 ;  /* 0x0007780e01007387 */ /* 0x000fe80000100a00 */
[----:B0-----:R-:W3:Y:S01]  /*2eae0*/  LDL.64 R12, [R1+0x70] ;  /* 0x00007000010c7983 */ /* 0x001ee20000100a00 */
[----:B----4-:R-:W-:-:S15]  /*2eaf0*/  HMMA.16816.F32 R24, R16, R28, R24 ;  /* 0x0000001c1018723c */ /* 0x010fde0000001818 */
[----:B------:R-:W-:-:S08]  /*2eb00*/  NOP ;  /* 0x0000000000007918 */ /* 0x000fd00000000000 */
[----:B------:R0:W-:Y:S04]  /*2eb10*/  STL.64 [R1+0x760], R24 ;  /* 0x0007601801007387 */ /* 0x0001e80000100a00 */
[----:B------:R2:W-:Y:S04]  /*2eb20*/  STL.64 [R1+0x768], R26 ;  /* 0x0007681a01007387 */ /* 0x0005e80000100a00 */
[----:B0-----:R-:W2:Y:S04]  /*2eb30*/  LDL.LU.64 R24, [R1+0x2318] ;  /* 0x0023180001187983 */ /* 0x001ea80000300a00 */
[----:B------:R-:W4:Y:S04]  /*2eb40*/  LDL R28, [R1+0x50] ;  /* 0x00005000011c7983 */ /* 0x000f280000100800 */
[----:B------:R-:W4:Y:S04]  /*2eb50*/  LDL R29, [R1+0x54] ;  /* 0x00005400011d7983 */ /* 0x000f280000100800 */
[----:B------:R-:W4:Y:S04]  /*2eb60*/  LDL R14, [R1+0x68] ;  /* 0x00006800010e7983 */ /* 0x000f280000100800 */
[----:B------:R-:W4:Y:S01]  /*2eb70*/  LDL R15, [R1+0x6c] ;  /* 0x00006c00010f7983 */ /* 0x000f220000100800 */
[----:B--2---:R-:W-:Y:S03]  /*2eb80*/  HMMA.16816.F32 R24, R16, R24, R8 ;  /* 0x000000181018723c */ /* 0x004fe60000001808 */
[----:B------:R-:W2:Y:S04]  /*2eb90*/  LDL.LU.64 R10, [R1+0x2310] ;  /* 0x00231000010a7983 */ /* 0x000ea80000300a00 */
[----:B------:R-:W2:-:S15]  /*2eba0*/  LDL.LU.64 R8, [R1+0x2308] ;  /* 0x0023080001087983 */ /* 0x000e9e0000300a00 */
[----:B------:R-:W-:-:S01]  /*2ebb0*/  NOP ;  /* 0x0000000000007918 */ /* 0x000fc20000000000 */
[----:B------:R-:W-:Y:S04]  /*2ebc0*/  STL.64 [R1+0x750], R24 ;  /* 0x0007501801007387 */ /* 0x000fe80000100a00 */
[----:B------:R0:W-:Y:S04]  /*2ebd0*/  STL.64 [R1+0x758], R26 ;  /* 0x0007581a01007387 */ /* 0x0001e80000100a00 */
[----:B0-----:R-:W2:Y:S02]  /*2ebe0*/  LDL.LU.64 R26, [R1+0x2300] ;  /* 0x00230000011a7983 */ /* 0x001ea40000300a00 */
[----:B--2---:R-:W-:Y:S02]  /*2ebf0*/  HMMA.16816.F32 R24, R16, R26, R8 ;  /* 0x0000001a1018723c */ /* 0x004fe40000001808 */
[----:B------:R-:W2:Y:S04]  /*2ec00*/  LDL.LU.64 R10, [R1+0x22f8] ;  /* 0x0022f800010a7983 */ /* 0x000ea80000300a00 */
[----:B------:R-:W2:-:S15]  /*2ec10*/  LDL.LU.64 R8, [R1+0x22f0] ;  /* 0x0022f00001087983 */ /* 0x000e9e0000300a00 */
[----:B------:R-:W-:-:S02]  /*2ec20*/  NOP ;  /* 0x0000000000007918 */ /* 0x000fc40000000000 */
[----:B------:R0:W-:Y:S04]  /*2ec30*/  STL.64 [R1+0x740], R24 ;  /* 0x0007401801007387 */ /* 0x0001e80000100a00 */
[----:B------:R1:W-:Y:S04]  /*2ec40*/  STL.64 [R1+0x748], R26 ;  /* 0x0007481a01007387 */ /* 0x0003e80000100a00 */
[----:B0-----:R-:W2:Y:S04]  /*2ec50*/  LDL.LU.64 R24, [R1+0x22e8] ;  /* 0x0022e80001187983 */ /* 0x001ea80000300a00 */
[----:B-1----:R-:W3:Y:S04]  /*2ec60*/  LDL R26, [R1+0x10] ;  /* 0x00001000011a7983 */ /* 0x002ee80000100800 */
[----:B------:R-:W3:Y:S01]  /*2ec70*/  LDL R27, [R1+0x14] ;  /* 0x00001400011b7983 */ /* 0x000ee20000100800 */
[----:B--2---:R-:W-:-:S15]  /*2ec80*/  HMMA.16816.F32 R8, R16, R24, R8 ;  /* 0x000000181008723c */ /* 0x004fde0000001808 */
[----:B------:R-:W-:-:S08]  /*2ec90*/  NOP ;  /* 0x0000000000007918 */ /* 0x000fd00000000000 */
[----:B------:R-:W-:Y:S04]  /*2eca0*/  STL.64 [R1+0x730], R8 ;  /* 0x0007300801007387 */ /* 0x000fe80000100a00 */
[----:B------:R0:W-:Y:S04]  /*2ecb0*/  STL.64 [R1+0x738], R10 ;  /* 0x0007380a01007387 */ /* 0x0001e80000100a00 */
[----:B0-----:R-:W2:Y:S04]  /*2ecc0*/  LDL.LU.64 R10, [R1+0x22e0] ;  /* 0x0022e000010a7983 */ /* 0x001ea80000300a00 */
[----:B------:R-:W4:Y:S04]  /*2ecd0*/  LDL.LU.64 R8, [R1+0x22d8] ;  /* 0x0022d80001087983 */ /* 0x000f280000300a00 */
[----:B------:R-:W2:Y:S04]  /*2ece0*/  LDL R24, [R1+0x18] ;  /* 0x0000180001187983 */ /* 0x000ea80000100800 */
[----:B------:R-:W2:Y:S04]  /*2ecf0*/  LDL R25, [R1+0x1c] ;  /* 0x00001c0001197983 */ /* 0x000ea80000100800 */
[----:B---3--:R-:W-:Y:S01]  /*2ed00*/  STL.64 [R1+0x2230], R26 ;  /* 0x0022301a01007387 */ /* 0x008fe20000100a00 */
[----:B----4-:R-:W-:Y:S03]  /*2ed10*/  HMMA.16816.F32 R4, R16, R8, R4 ;  /* 0x000000081004723c */ /* 0x010fe60000001804 */
[----:B--2---:R0:W-:Y:S04]  /*2ed20*/  STL.64 [R1+0x2228], R24 ;  /* 0x0022281801007387 */ /* 0x0041e80000100a00 */
[----:B0-----:R-:W2:Y:S04]  /*2ed30*/  LDL.LU.64 R24, [R1+0x710] ;  /* 0x0007100001187983 */ /* 0x001ea80000300a00 */
[----:B------:R-:W2:-:S12]  /*2ed40*/  LDL.LU.64 R26, [R1+0x718] ;  /* 0x00071800011a7983 */ /* 0x000e980000300a00 */
[----:B------:R0:W-:Y:S04]  /*2ed50*/  STL.64 [R1+0x720], R4 ;  /* 0x0007200401007387 */ /* 0x0001e80000100a00 */
[----:B------:R1:W-:Y:S04]  /*2ed60*/  STL.64 [R1+0x728], R6 ;  /* 0x0007280601007387 */ /* 0x0003e80000100a00 */
[----:B0-----:R-:W3:Y:S04]  /*2ed70*/  LDL.LU.64 R4, [R1+0x6d0] ;  /* 0x0006d00001047983 */ /* 0x001ee80000300a00 */
[----:B-1----:R-:W4:Y:S01]  /*2ed80*/  LDL.LU.64 R6, [R1+0x6d8] ;  /* 0x0006d80001067983 */ /* 0x002f220000300a00 */
[----:B------:R-:W-:-:S03]  /*2ed90*/  IMAD.MOV.U32 R21, RZ, RZ, R10 ;  /* 0x000000ffff157224 */ /* 0x000fc600078e000a */
[----:B----4-:R-:W-:Y:S04]  /*2eda0*/  STL.64 [R1+0x22c0], R6 ;  /* 0x0022c00601007387 */ /* 0x010fe80000100a00 */
[----:B---3--:R2:W-:Y:S02]  /*2edb0*/  STL.64 [R1+0x22b8], R4 ;  /* 0x0022b80401007387 */ /* 0x0085e40000100a00 */
[----:B--2---:R-:W-:Y:S02]  /*2edc0*/  HMMA.16816.F32 R4, R16, R10, R24 ;  /* 0x0000000a1004723c */ /* 0x004fe40000001818 */
[----:B------:R-:W-:-:S15]  /*2edd0*/  STL.64 [R1+0x22d0], R22 ;  /* 0x0022d01601007387 */ /* 0x000fde0000100a00 */
[----:B------:R-:W-:-:S06]  /*2ede0*/  NOP ;  /* 0x0000000000007918 */ /* 0x000fcc0000000000 */
[----:B------:R-:W-:Y:S04]  /*2edf0*/  STL.64 [R1+0x710], R4 ;  /* 0x0007100401007387 */ /* 0x000fe80000100a00 */
[----:B------:R-:W-:Y:S04]  /*2ee00*/  STL.64 [R1+0x718], R6 ;  /* 0x0007180601007387 */ /* 0x000fe80000100a00 */
[----:B------:R0:W-:Y:S04]  /*2ee10*/  STL [R1+0x22c8], R21 ;  /* 0x0022c81501007387 */ /* 0x0001e80000100800 */
[----:B0-----:R-:W2:Y:S04]  /*2ee20*/  LDL.LU.64 R20, [R1+0x700] ;  /* 0x0007000001147983 */ /* 0x001ea80000300a00 */
[----:B------:R-:W2:Y:S04]  /*2ee30*/  LDL.LU.64 R22, [R1+0x708] ;  /* 0x0007080001167983 */ /* 0x000ea80000300a00 */
[----:B------:R-:W3:Y:S04]  /*2ee40*/  LDL.LU.64 R4, [R1+0x6f0] ;  /* 0x0006f00001047983 */ /* 0x000ee80000300a00 */
[----:B------:R-:W3:Y:S04]  /*2ee50*/  LDL.LU.64 R6, [R1+0x6f8] ;  /* 0x0006f80001067983 */ /* 0x000ee80000300a00 */
[----:B------:R-:W4:Y:S04]  /*2ee60*/  LDL R26, [R1+0x28] ;  /* 0x00002800011a7983 */ /* 0x000f280000100800 */
[----:B------:R-:W4:Y:S04]  /*2ee70*/  LDL R27, [R1+0x2c] ;  /* 0x00002c00011b7983 */ /* 0x000f280000100800 */
[----:B------:R-:W3:Y:S04]  /*2ee80*/  LDL.LU.64 R8, [R1+0x6c0] ;  /* 0x0006c00001087983 */ /* 0x000ee80000300a00 */
[----:B------:R-:W3:Y:S01]  /*2ee90*/  LDL.LU.64 R10, [R1+0x6c8] ;  /* 0x0006c800010a7983 */ /* 0x000ee20000300a00 */
[----:B--2---:R-:W-:Y:S03]  /*2eea0*/  HMMA.16816.F32 R20, R16, R12, R20 ;  /* 0x0000000c1014723c */ /* 0x004fe60000001814 */
[----:B----4-:R0:W-:Y:S04]  /*2eeb0*/  STL.64 [R1+0x2248], R26 ;  /* 0x0022481a01007387 */ /* 0x0101e80000100a00 */
[----:B0-----:R-:W2:Y:S04]  /*2eec0*/  LDL R26, [R1+0x60] ;  /* 0x00006000011a7983 */ /* 0x001ea80000100800 */
[----:B------:R-:W2:-:S12]  /*2eed0*/  LDL R27, [R1+0x64] ;  /* 0x00006400011b7983 */ /* 0x000e980000100800 */
[----:B------:R-:W-:Y:S04]  /*2eee0*/  STL.64 [R1+0x700], R20 ;  /* 0x0007001401007387 */ /* 0x000fe80000100a00 */
[----:B------:R0:W-:Y:S04]  /*2eef0*/  STL.64 [R1+0x708], R22 ;  /* 0x0007081601007387 */ /* 0x0001e80000100a00 */
[----:B0-----:R-:W4:Y:S04]  /*2ef00*/  LDL.LU.64 R22, [R1+0x22d0] ;  /* 0x0022d00001167983 */ /* 0x001f280000300a00 */
[----:B------:R-:W2:Y:S04]  /*2ef10*/  LDL.LU R21, [R1+0x22c8] ;  /* 0x0022c80001157983 */ /* 0x000ea80000300800 */
[----:B------:R-:W4:Y:S04]  /*2ef20*/  LDL R24, [R1+0x30] ;  /* 0x0000300001187983 */ /* 0x000f280000100800 */
[----:B------:R-:W4:Y:S01]  /*2ef30*/  LDL R25, [R1+0x34] ;  /* 0x0000340001197983 */ /* 0x000f220000100800 */
[----:B------:R-:W-:-:S02]  /*2ef40*/  IMAD.MOV.U32 R20, RZ, RZ, R13 ;  /* 0x000000ffff147224 */ /* 0x000fc400078e000d */
[C---:B---3--:R-:W-:Y:S01]  /*2ef50*/  HMMA.16816.F32 R12, R16.reuse, R14, R4 ;  /* 0x0000000e100c723c */ /* 0x048fe20000001804 */
[----:B----4-:R-:W-:Y:S04]  /*2ef60*/  STL.64 [R1+0x2260], R24 ;  /* 0x0022601801007387 */ /* 0x010fe80000100a00 */
[----:B------:R-:W-:Y:S04]  /*2ef70*/  STL.64 [R1+0x21c8], R22 ;  /* 0x0021c81601007387 */ /* 0x000fe80000100a00 */
[----:B--2---:R0:W-:Y:S04]  /*2ef80*/  STL.64 [R1+0x21c0], R20 ;  /* 0x0021c01401007387 */ /* 0x0041e80000100a00 */
[----:B0-----:R-:W2:Y:S04]  /*2ef90*/  LDL.LU.64 R20, [R1+0x6e0] ;  /* 0x0006e00001147983 */ /* 0x001ea80000300a00 */
[----:B------:R-:W2:Y:S04]  /*2efa0*/  LDL.LU.64 R22, [R1+0x6e8] ;  /* 0x0006e80001167983 */ /* 0x000ea80000300a00 */
        /* <DEDUP_REMOVED lines=14> */
[----:B------:R-:W2:Y:S01]  /*2f090*/  LDL R27, [R1+0x3c] ;  /* 0x00003c00011b7983 */ /* 0x000ea20000100800 */
[C---:B------:R-:W-:Y:S03]  /*2f0a0*/  HMMA.16816.F32 R8, R16.reuse, R28, R8 ;  /* 0x0000001c1008723c */ /* 0x040fe60000001808 */
[----:B--2---:R1:W-:Y:S04]  /*2f0b0*/  STL.64 [R1+0x2278], R26 ;  /* 0x0022781a01007387 */ /* 0x0043e80000100a00 */
[----:B0-----:R-:W2:Y:S04]  /*2f0c0*/  LDL.LU R6, [R1+0x1518] ;  /* 0x0015180001067983 */ /* 0x001ea80000300800 */
[----:B------:R-:W2:Y:S04]  /*2f0d0*/  LDL.LU R7, [R1+0x1520] ;  /* 0x0015200001077983 */ /* 0x000ea80000300800 */
[----:B------:R-:W3:Y:S08]  /*2f0e0*/  LDL R24, [R1+0x40] ;  /* 0x0000400001187983 */ /* 0x000ef00000100800 */
[----:B------:R-:W-:Y:S04]  /*2f0f0*/  STL.64 [R1+0x6c0], R8 ;  /* 0x0006c00801007387 */ /* 0x000fe80000100a00 */
[----:B------:R-:W-:Y:S04]  /*2f100*/  STL.64 [R1+0x6c8], R10 ;  /* 0x0006c80a01007387 */ /* 0x000fe80000100a00 */
[----:B------:R-:W3:Y:S04]  /*2f110*/  LDL R25, [R1+0x44] ;  /* 0x0000440001197983 */ /* 0x000ee80000100800 */
[----:B-1----:R-:W2:Y:S04]  /*2f120*/  LDL R26, [R1+0x48] ;  /* 0x00004800011a7983 */ /* 0x002ea80000100800 */
[----:B------:R-:W2:Y:S04]  /*2f130*/  LDL R27, [R1+0x4c] ;  /* 0x00004c00011b7983 */ /* 0x000ea80000100800 */
[----:B---3--:R-:W-:Y:S04]  /*2f140*/  STL.64 [R1+0x2290], R24 ;  /* 0x0022901801007387 */ /* 0x008fe80000100a00 */
        /* <DEDUP_REMOVED lines=23> */
[----:B------:R-:W3:Y:S04]  /*2f2c0*/  LDL.LU.64 R10, [R1+0x648] ;  /* 0x00064800010a7983 */ /* 0x000ee80000300a00 */
[----:B------:R-:W4:Y:S04]  /*2f2d0*/  LDL.64 R28, [R1] ;  /* 0x00000000011c7983 */ /* 0x000f280000100a00 */
[----:B------:R-:W2:Y:S04]  /*2f2e0*/  LDL.LU R12, [R1+0x150c] ;  /* 0x00150c00010c7983 */ /* 0x000ea80000300800 */
[----:B------:R-:W3:Y:S04]  /*2f2f0*/  LDL.LU R4, [R1+0x1508] ;  /* 0x0015080001047983 */ /* 0x000ee80000300800 */
[----:B------:R-:W2:Y:S04]  /*2f300*/  LDL.LU R13, [R1+0x1514] ;  /* 0x00151400010d7983 */ /* 0x000ea80000300800 */
[----:B------:R0:W-:Y:S04]  /*2f310*/  STL.64 [R1+0x2188], R14 ;  /* 0x0021880e01007387 */ /* 0x0001e80000100a00 */
[----:B0-----:R-:W4:Y:S04]  /*2f320*/  LDL R14, [R1+0x20] ;  /* 0x00002000010e7983 */ /* 0x001f280000100800 */
[----:B------:R-:W4:Y:S04]  /*2f330*/  LDL R15, [R1+0x24] ;  /* 0x00002400010f7983 */ /* 0x000f280000100800 */
[----:B--2---:R-:W-:Y:S04]  /*2f340*/  STL.64 [R1+0x2180], R12 ;  /* 0x0021800c01007387 */ /* 0x004fe80000100a00 */
[----:B------:R-:W3:Y:S01]  /*2f350*/  LDL.LU R5, [R1+0x1510] ;  /* 0x0015100001057983 */ /* 0x000ee20000300800 */
[C---:B------:R-:W-:Y:S03]  /*2f360*/  HMMA.16816.F32 R24, R16.reuse, R26, R20 ;  /* 0x0000001a1018723c */ /* 0x040fe60000001814 */
[----:B------:R-:W-:Y:S04]  /*2f370*/  STL.64 [R1+0x2198], R6 ;  /* 0x0021980601007387 */ /* 0x000fe80000100a00 */
[----:B---3--:R0:W-:Y:S04]  /*2f380*/  STL.64 [R1+0x2190], R4 ;  /* 0x0021900401007387 */ /* 0x0081e80000100a00 */
[----:B0-----:R-:W4:Y:S04]  /*2f390*/  LDL.LU.64 R4, [R1+0x660] ;  /* 0x0006600001047983 */ /* 0x001f280000300a00 */
[----:B------:R-:W4:Y:S04]  /*2f3a0*/  LDL.LU.64 R6, [R1+0x668] ;  /* 0x0006680001067983 */ /* 0x000f280000300a00 */
[----:B------:R-:W2:Y:S04]  /*2f3b0*/  LDL.LU.64 R22, [R1+0x22a0] ;  /* 0x0022a00001167983 */ /* 0x000ea80000300a00 */
[----:B------:R-:W2:Y:S04]  /*2f3c0*/  LDL.LU.64 R20, [R1+0x2298] ;  /* 0x0022980001147983 */ /* 0x000ea80000300a00 */
[----:B------:R0:W-:Y:S04]  /*2f3d0*/  STL.64 [R1+0x6b0], R24 ;  /* 0x0006b01801007387 */ /* 0x0001e80000100a00 */
[----:B------:R2:W-:Y:S04]  /*2f3e0*/  STL.64 [R1+0x6b8], R26 ;  /* 0x0006b81a01007387 */ /* 0x0005e80000100a00 */
[----:B0-----:R-:W2:Y:S02]  /*2f3f0*/  LDL.LU.64 R24, [R1+0x2290] ;  /* 0x0022900001187983 */ /* 0x001ea40000300a00 */
[----:B--2---:R-:W-:Y:S02]  /*2f400*/  HMMA.16816.F32 R24, R16, R24, R20 ;  /* 0x000000181018723c */ /* 0x004fe40000001814 */
[----:B------:R-:W2:Y:S04]  /*2f410*/  LDL.LU.64 R22, [R1+0x2288] ;  /* 0x0022880001167983 */ /* 0x000ea80000300a00 */
[----:B------:R-:W2:-:S15]  /*2f420*/  LDL.LU.64 R20, [R1+0x2280] ;  /* 0x0022800001147983 */ /* 0x000e9e0000300a00 */
[----:B------:R-:W-:-:S02]  /*2f430*/  NOP ;  /* 0x0000000000007918 */ /* 0x000fc40000000000 */
        /* <DEDUP_REMOVED lines=23> */
[----:B0-----:R-:W3:Y:S04]  /*2f5b0*/  LDL.LU.64 R26, [R1+0x2230] ;  /* 0x00223000011a7983 */ /* 0x001ee80000300a00 */
[----:B------:R-:W2:Y:S01]  /*2f5c0*/  LDL.LU.64 R24, [R1+0x2228] ;  /* 0x0022280001187983 */ /* 0x000ea20000300a00 */
[----:B----4-:R-:W-:-:S15]  /*2f5d0*/  HMMA.16816.F32 R4, R16, R14, R4 ;  /* 0x0000000e1004723c */ /* 0x010fde0000001804 */
[----:B------:R-:W-:-:S08]  /*2f5e0*/  NOP ;  /* 0x0000000000007918 */ /* 0x000fd00000000000 */
[----:B------:R-:W-:Y:S04]  /*2f5f0*/  STL.64 [R1+0x660], R4 ;  /* 0x0006600401007387 */ /* 0x000fe80000100a00 */
[----:B------:R3:W-:Y:S01]  /*2f600*/  STL.64 [R1+0x668], R6 ;  /* 0x0006680601007387 */ /* 0x0007e20000100a00 */
[C---:B--2---:R-:W-:Y:S03]  /*2f610*/  HMMA.16816.F32 R12, R16.reuse, R24, R20 ;  /* 0x00000018100c723c */ /* 0x044fe60000001814 */
[----:B------:R-:W2:Y:S03]  /*2f620*/  LDL.LU.64 R24, [R1+0x610] ;  /* 0x0006100001187983 */ /* 0x000ea60000300a00 */
[----:B---3--:R-:W-:-:S15]  /*2f630*/  HMMA.16816.F32 R4, R16, R26, R8 ;  /* 0x0000001a1004723c */ /* 0x008fde0000001808 */
[----:B------:R-:W-:-:S02]  /*2f640*/  NOP ;  /* 0x0000000000007918 */ /* 0x000fc40000000000 */
[----:B------:R-:W-:Y:S04]  /*2f650*/  STL.64 [R1+0x650], R12 ;  /* 0x0006500c01007387 */ /* 0x000fe80000100a00 */
[----:B------:R-:W-:Y:S04]  /*2f660*/  STL.64 [R1+0x658], R14 ;  /* 0x0006580e01007387 */ /* 0x000fe80000100a00 */
[----:B------:R-:W3:Y:S04]  /*2f670*/  LDL.LU.64 R26, [R1+0x618] ;  /* 0x00061800011a7983 */ /* 0x000ee80000300a00 */
[----:B------:R-:W-:Y:S04]  /*2f680*/  STL.64 [R1+0x640], R4 ;  /* 0x0006400401007387 */ /* 0x000fe80000100a00 */
[----:B------:R-:W-:Y:S04]  /*2f690*/  STL.64 [R1+0x648], R6 ;  /* 0x0006480601007387 */ /* 0x000fe80000100a00 */
[----:B---3--:R-:W-:Y:S04]  /*2f6a0*/  STL.64 [R1+0x2200], R26 ;  /* 0x0022001a01007387 */ /* 0x008fe80000100a00 */
[----:B--2---:R0:W-:Y:S04]  /*2f6b0*/  STL.64 [R1+0x21f8], R24 ;  /* 0x0021f81801007387 */ /* 0x0041e80000100a00 */
[----:B0-----:R-:W2:Y:S04]  /*2f6c0*/  LDL.LU.64 R24, [R1+0x620] ;  /* 0x0006200001187983 */ /* 0x001ea80000300a00 */
[----:B------:R-:W3:Y:S04]  /*2f6d0*/  LDL.LU.64 R26, [R1+0x628] ;  /* 0x00062800011a7983 */ /* 0x000ee80000300a00 */
[----:B---3--:R0:W-:Y:S04]  /*2f6e0*/  STL.64 [R1+0x2210], R26 ;  /* 0x0022101a01007387 */ /* 0x0081e80000100a00 */
[----:B0-----:R-:W3:Y:S04]  /*2f6f0*/  LDL R26, [R1+0x8] ;  /* 0x00000800011a7983 */ /* 0x001ee80000100800 */
[----:B--2---:R-:W-:Y:S04]  /*2f700*/  STL.64 [R1+0x2208], R24 ;  /* 0x0022081801007387 */ /* 0x004fe80000100a00 */
[----:B------:R-:W2:Y:S04]  /*2f710*/  LDL.LU.64 R20, [R1+0x5f0] ;  /* 0x0005f00001147983 */ /* 0x000ea80000300a00 */
[----:B------:R-:W4:Y:S04]  /*2f720*/  LDL.LU.64 R22, [R1+0x5f8] ;  /* 0x0005f80001167983 */ /* 0x000f280000300a00 */
[----:B----4-:R-:W-:Y:S04]  /*2f730*/  STL.64 [R1+0x21d8], R22 ;  /* 0x0021d81601007387 */ /* 0x010fe80000100a00 */
[----:B--2---:R0:W-:Y:S04]  /*2f740*/  STL.64 [R1+0x21d0], R20 ;  /* 0x0021d01401007387 */ /* 0x0041e80000100a00 */
[----:B0-----:R-:W2:Y:S04]  /*2f750*/  LDL.LU.64 R20, [R1+0x600] ;  /* 0x0006000001147983 */ /* 0x001ea80000300a00 */
[----:B------:R-:W4:Y:S01]  /*2f760*/  LDL.LU.64 R22, [R1+0x608] ;  /* 0x0006080001167983 */ /* 0x000f220000300a00 */
[----:B------:R-:W-:-:S03]  /*2f770*/  IMAD.MOV.U32 R27, RZ, RZ, R0 ;  /* 0x000000ffff1b7224 */ /* 0x000fc600078e0000 */
[----:B----4-:R-:W-:Y:S04]  /*2f780*/  STL.64 [R1+0x2220], R22 ;  /* 0x0022201601007387 */ /* 0x010fe80000100a00 */
[----:B--2---:R0:W-:Y:S04]  /*2f790*/  STL.64 [R1+0x2218], R20 ;  /* 0x0022181401007387 */ /* 0x0041e80000100a00 */
[----:B0-----:R-:W3:Y:S04]  /*2f7a0*/  LDL.LU.64 R20, [R1+0x630] ;  /* 0x0006300001147983 */ /* 0x001ee80000300a00 */
[----:B------:R-:W3:Y:S04]  /*2f7b0*/  LDL.LU.64 R22, [R1+0x638] ;  /* 0x0006380001167983 */ /* 0x000ee80000300a00 */
[----:B------:R-:W2:Y:S04]  /*2f7c0*/  LDL.LU.64 R8, [R1+0x5d0] ;  /* 0x0005d00001087983 */ /* 0x000ea80000300a00 */
[----:B------:R-:W4:Y:S01]  /*2f7d0*/  LDL.LU.64 R10, [R1+0x5d8] ;  /* 0x0005d800010a7983 */ /* 0x000f220000300a00 */
[C---:B---3--:R-:W-:Y:S03]  /*2f7e0*/  HMMA.16816.F32 R24, R16.reuse, R26, R20 ;  /* 0x0000001a1018723c */ /* 0x048fe60000001814 */
[----:B----4-:R-:W-:Y:S04]  /*2f7f0*/  STL.64 [R1+0x21b8], R10 ;  /* 0x0021b80a01007387 */ /* 0x010fe80000100a00 */
        /* <DEDUP_REMOVED lines=11> */
[----:B0-----:R-:W3:Y:S04]  /*2f8b0*/  LDL.LU.64 R26, [R1+0x2210] ;  /* 0x00221000011a7983 */ /* 0x001ee80000300a00 */
[----:B------:R-:W3:Y:S01]  /*2f8c0*/  LDL.LU.64 R24, [R1+0x2208] ;  /* 0x0022080001187983 */ /* 0x000ee20000300a00 */
[----:B------:R-:W-:Y:S01]  /*2f8d0*/  IMAD.MOV.U32 R0, RZ, RZ, R29 ;  /* 0x000000ffff007224 */ /* 0x000fe200078e001d */
[----:B---3--:R-:W-:-:S15]  /*2f8e0*/  HMMA.16816.F32 R24, R16, R28, R24 ;  /* 0x0000001c1018723c */ /* 0x008fde0000001818 */
[----:B------:R-:W-:-:S08]  /*2f8f0*/  NOP ;  /* 0x0000000000007918 */ /* 0x000fd00000000000 */
[----:B------:R-:W-:Y:S04]  /*2f900*/  STL.64 [R1+0x620], R24 ;  /* 0x0006201801007387 */ /* 0x000fe80000100a00 */
[----:B------:R0:W-:Y:S04]  /*2f910*/  STL.64 [R1+0x628], R26 ;  /* 0x0006281a01007387 */ /* 0x0001e80000100a00 */
[----:B0-----:R-:W3:Y:S04]  /*2f920*/  LDL.LU.64 R26, [R1+0x2200] ;  /* 0x00220000011a7983 */ /* 0x001ee80000300a00 */
[----:B------:R-:W3:Y:S04]  /*2f930*/  LDL.LU.64 R24, [R1+0x21f8] ;  /* 0x0021f80001187983 */ /* 0x000ee80000300a00 */
        /* <DEDUP_REMOVED lines=47> */
[----:B0-----:R-:W3:Y:S04]  /*2fc30*/  LDL.LU.64 R14, [R1+0x2188] ;  /* 0x00218800010e7983 */ /* 0x001ee80000300a00 */
[----:B------:R-:W4:Y:S04]  /*2fc40*/  LDL.LU.64 R12, [R1+0x2180] ;  /* 0x00218000010c7983 */ /* 0x000f280000300a00 */
[----:B------:R-:W-:Y:S04]  /*2fc50*/  STL.64 [R1+0x1fc0], R10 ;  /* 0x001fc00a01007387 */ /* 0x000fe80000100a00 */
[----:B------:R0:W-:Y:S04]  /*2fc60*/  STL.64 [R1+0x1fb8], R8 ;  /* 0x001fb80801007387 */ /* 0x0001e80000100a00 */
[----:B0-----:R-:W2:Y:S04]  /*2fc70*/  LDL.LU.64 R8, [R1+0x5a0] ;  /* 0x0005a00001087983 */ /* 0x001ea80000300a00 */
[----:B------:R-:W2:Y:S01]  /*2fc80*/  LDL.LU.64 R10, [R1+0x5a8] ;  /* 0x0005a800010a7983 */ /* 0x000ea20000300a00 */
[----:B----4-:R-:W-:-:S02]  /*2fc90*/  IMAD R4, R4, 0x100, R12 ;  /* 0x0000010004047824 */ /* 0x010fc400078e020c */
[----:B------:R-:W-:Y:S01]  /*2fca0*/  IMAD R5, R5, 0x100, R13 ;  /* 0x0000010005057824 */ /* 0x000fe200078e020d */
[----:B------:R-:W2:Y:S04]  /*2fcb0*/  LDL.LU R12, [R1+0x217c] ;  /* 0x00217c00010c7983 */ /* 0x000ea80000300800 */
[----:B------:R-:W2:Y:S02]  /*2fcc0*/  LDL.LU R13, [R1+0x2178] ;  /* 0x00217800010d7983 */ /* 0x000ea40000300800 */
[----:B--2---:R-:W-:-:S15]  /*2fcd0*/  HMMA.16816.F32 R8, R16, R12, R8 ;  /* 0x0000000c1008723c */ /* 0x004fde0000001808 */
[----:B------:R-:W-:-:S08]  /*2fce0*/  NOP ;  /* 0x0000000000007918 */ /* 0x000fd00000000000 */
[----:B------:R-:W-:Y:S04]  /*2fcf0*/  STL.64 [R1+0x5a0], R8 ;  /* 0x0005a00801007387 */ /* 0x000fe80000100a00 */
[----:B------:R3:W-:Y:S02]  /*2fd00*/  STL.64 [R1+0x5a8], R10 ;  /* 0x0005a80a01007387 */ /* 0x0007e40000100a00 */
[----:B---3--:R-:W-:Y:S02]  /*2fd10*/  HMMA.16816.F32 R8, R16, R14, R24 ;  /* 0x0000000e1008723c */ /* 0x008fe40000001818 */
[----:B------:R-:W2:-:S15]  /*2fd20*/  LDL.LU R26, [R1+0x10] ;  /* 0x00001000011a7983 */ /* 0x000e9e0000300800 */
[----:B------:R-:W-:-:S06]  /*2fd30*/  NOP ;  /* 0x0000000000007918 */ /* 0x000fcc0000000000 */
[----:B------:R0:W-:Y:S04]  /*2fd40*/  STL.64 [R1+0x970], R8 ;  /* 0x0009700801007387 */ /* 0x0001e80000100a00 */
[----:B------:R1:W-:Y:S04]  /*2fd50*/  STL.64 [R1+0x978], R10 ;  /* 0x0009780a01007387 */ /* 0x0003e80000100a00 */
[----:B------:R-:W2:Y:S01]  /*2fd60*/  LDL.LU R27, [R1+0x14] ;  /* 0x00001400011b7983 */ /* 0x000ea20000300800 */
[----:B0-----:R-:W-:-:S03]  /*2fd70*/  IMAD.MOV.U32 R8, RZ, RZ, R21 ;  /* 0x000000ffff087224 */ /* 0x001fc600078e0015 */
[----:B-1----:R-:W3:Y:S01]  /*2fd80*/  LDL.LU R10, [R1+0x70] ;  /* 0x00007000010a7983 */ /* 0x002ee20000300800 */
[----:B------:R-:W-:-:S03]  /*2fd90*/  IMAD.MOV.U32 R11, RZ, RZ, R20 ;  /* 0x000000ffff0b7224 */ /* 0x000fc600078e0014 */
[----:B------:R-:W4:Y:S04]  /*2fda0*/  LDL.LU R20, [R1+0x2174] ;  /* 0x0021740001147983 */ /* 0x000f280000300800 */
[----:B------:R-:W4:Y:S04]  /*2fdb0*/  LDL.LU R21, [R1+0x2170] ;  /* 0x0021700001157983 */ /* 0x000f280000300800 */
[----:B------:R-:W2:Y:S01]  /*2fdc0*/  LDL.LU R9, [R1+0x7c] ;  /* 0x00007c0001097983 */ /* 0x000ea20000300800 */
[----:B------:R-:W-:Y:S02]  /*2fdd0*/  IMAD R6, R6, 0x100, R28 ;  /* 0x0000010006067824 */ /* 0x000fe400078e021c */
[----:B------:R-:W-:Y:S01]  /*2fde0*/  IMAD R7, R7, 0x100, R29 ;  /* 0x0000010007077824 */ /* 0x000fe200078e021d */
[----:B---3--:R-:W-:Y:S04]  /*2fdf0*/  STL.64 [R1+0x2110], R10 ;  /* 0x0021100a01007387 */ /* 0x008fe80000100a00 */
[----:B--2---:R0:W-:Y:S04]  /*2fe00*/  STL.64 [R1+0x2108], R8 ;  /* 0x0021080801007387 */ /* 0x0041e80000100a00 */
[----:B0-----:R-:W4:Y:S04]  /*2fe10*/  LDL.LU.64 R8, [R1+0x960] ;  /* 0x0009600001087983 */ /* 0x001f280000300a00 */
[----:B------:R-:W4:Y:S01]  /*2fe20*/  LDL.LU.64 R10, [R1+0x968] ;  /* 0x00096800010a7983 */ /* 0x000f220000300a00 */
[----:B------:R-:W-:-:S02]  /*2fe30*/  F2FP.F16.E5M2.UNPACK_B R6, R6 ;  /* 0x00000006ff06723e */ /* 0x000fc400020004ff */
[----:B------:R-:W-:Y:S02]  /*2fe40*/  F2FP.F16.E5M2.UNPACK_B R7, R7 ;  /* 0x00000007ff07723e */ /* 0x000fe400020004ff */
[----:B------:R-:W-:Y:S02]  /*2fe50*/  F2FP.F16.E5M2.UNPACK_B R4, R4 ;  /* 0x00000004ff04723e */ /* 0x000fe400020004ff */
[----:B------:R-:W-:Y:S01]  /*2fe60*/  F2FP.F16.E5M2.UNPACK_B R5, R5 ;  /* 0x00000005ff05723e */ /* 0x000fe200020004ff */
[----:B------:R-:W-:Y:S04]  /*2fe70*/  STL.64 [R1+0x1fa0], R14 ;  /* 0x001fa00e01007387 */ /* 0x000fe80000100a00 */
[----:B------:R-:W-:Y:S04]  /*2fe80*/  STL.64 [R1+0x1f98], R12 ;  /* 0x001f980c01007387 */ /* 0x000fe80000100a00 */
[----:B------:R-:W-:Y:S04]  /*2fe90*/  STL.64 [R1+0x2168], R6 ;  /* 0x0021680601007387 */ /* 0x000fe80000100a00 */
[----:B------:R4:W-:Y:S04]  /*2fea0*/  STL.64 [R1+0x2160], R4 ;  /* 0x0021600401007387 */ /* 0x0009e80000100a00 */
[----:B------:R-:W2:Y:S01]  /*2feb0*/  LDL.LU R24, [R1+0x18] ;  /* 0x0000180001187983 */ /* 0x000ea20000300800 */
[----:B----4-:R-:W-:-:S15]  /*2fec0*/  HMMA.16816.F32 R4, R16, R20, R8 ;  /* 0x000000141004723c */ /* 0x010fde0000001808 */
[----:B------:R-:W-:-:S08]  /*2fed0*/  NOP ;  /* 0x0000000000007918 */ /* 0x000fd00000000000 */
[----:B------:R-:W-:Y:S04]  /*2fee0*/  STL.64 [R1+0x960], R4 ;  /* 0x0009600401007387 */ /* 0x000fe80000100a00 */
[----:B------:R-:W-:Y:S04]  /*2fef0*/  STL.64 [R1+0x968], R6 ;  /* 0x0009680601007387 */ /* 0x000fe80000100a00 */
[----:B------:R-:W2:Y:S04]  /*2ff00*/  LDL.LU R25, [R1+0x1c] ;  /* 0x00001c0001197983 */ /* 0x000ea80000300800 */
[----:B------:R0:W-:Y:S04]  /*2ff10*/  STL.64 [R1+0x2038], R26 ;  /* 0x0020381a01007387 */ /* 0x0001e80000100a00 */
[----:B0-----:R-:W3:Y:S04]  /*2ff20*/  LDL.LU R26, [R1+0x28] ;  /* 0x00002800011a7983 */ /* 0x001ee80000300800 */
[----:B------:R-:W3:Y:S04]  /*2ff30*/  LDL.LU R27, [R1+0x2c] ;  /* 0x00002c00011b7983 */ /* 0x000ee80000300800 */
[----:B--2---:R-:W-:Y:S04]  /*2ff40*/  STL.64 [R1+0x2030], R24 ;  /* 0x0020301801007387 */ /* 0x004fe80000100a00 */
[----:B---3--:R-:W-:Y:S04]  /*2ff50*/  STL.64 [R1+0x2048], R26 ;  /* 0x0020481a01007387 */ /* 0x008fe80000100a00 */
[----:B------:R0:W-:Y:S04]  /*2ff60*/  STL.64 [R1+0x1fe0], R22 ;  /* 0x001fe01601007387 */ /* 0x0001e80000100a00 */
[----:B0-----:R-:W2:Y:S04]  /*2ff70*/  LDL.LU R22, [R1+0x20] ;  /* 0x0000200001167983 */ /* 0x001ea80000300800 */
[----:B------:R-:W2:Y:S04]  /*2ff80*/  LDL.LU R23, [R1+0x24] ;  /* 0x0000240001177983 */ /* 0x000ea80000300800 */
[----:B------:R-:W3:Y:S04]  /*2ff90*/  LDL.LU R24, [R1+0x30] ;  /* 0x0000300001187983 */ /* 0x000ee80000300800 */
[----:B------:R-:W3:Y:S04]  /*2ffa0*/  LDL.LU R25, [R1+0x34] ;  /* 0x0000340001197983 */ /* 0x000ee80000300800 */
[----:B------:R-:W4:Y:S04]  /*2ffb0*/  LDL R28, [R1+0xa8] ;  /* 0x0000a800011c7983 */ /* 0x000f280000100800 */
[----:B------:R-:W4:Y:S04]  /*2ffc0*/  LDL R29, [R1+0xac] ;  /* 0x0000ac00011d7983 */ /* 0x000f280000100800 */
[----:B------:R-:W4:Y:S04]  /*2ffd0*/  LDL.LU.64 R4, [R1+0x590] ;  /* 0x0005900001047983 */ /* 0x000f280000300a00 */
[----:B------:R-:W4:Y:S04]  /*2ffe0*/  LDL.LU.64 R6, [R1+0x598] ;  /* 0x0005980001067983 */ /* 0x000f280000300a00 */
[----:B------:R-:W2:Y:S04]  /*2fff0*/  LDL.LU R26, [R1+0xa0] ;  /* 0x0000a000011a7983 */ /* 0x000ea80000300800 */
[----:B------:R-:W2:Y:S04]  /*30000*/  LDL.LU R27, [R1+0xa4] ;  /* 0x0000a400011b7983 */ /* 0x000ea80000300800 */
[----:B------:R-:W3:Y:S04]  /*30010*/  LDL.LU.64 R8, [R1+0x520] ;  /* 0x0005200001087983 */ /* 0x000ee80000300a00 */
[----:B------:R-:W4:Y:S04]  /*30020*/  LDL.LU.64 R10, [R1+0x528] ;  /* 0x00052800010a7983 */ /* 0x000f280000300a00 */
[----:B----4-:R0:W-:Y:S04]  /*30030*/  STL.64 [R1+0x2120], R10 ;  /* 0x0021200a01007387 */ /* 0x0101e80000100a00 */
[----:B0-----:R-:W4:Y:S04]  /*30040*/  LDL.LU R10, [R1+0x90] ;  /* 0x00009000010a7983 */ /* 0x001f280000300800 */
[----:B------:R-:W4:Y:S04]  /*30050*/  LDL.LU R11, [R1+0x94] ;  /* 0x00009400010b7983 */ /* 0x000f280000300800 */
[----:B---3--:R0:W-:Y:S04]  /*30060*/  STL.64 [R1+0x2118], R8 ;  /* 0x0021180801007387 */ /* 0x0081e80000100a00 */
[----:B0-----:R-:W3:Y:S04]  /*30070*/  LDL.LU R8, [R1+0x98] ;  /* 0x0000980001087983 */ /* 0x001ee80000300800 */
[----:B------:R-:W3:Y:S04]  /*30080*/  LDL.LU R9, [R1+0x9c] ;  /* 0x00009c0001097983 */ /* 0x000ee80000300800 */
[----:B----4-:R-:W-:Y:S04]  /*30090*/  STL.64 [R1+0x2138], R10 ;  /* 0x0021380a01007387 */ /* 0x010fe80000100a00 */
[----:B---3--:R0:W-:Y:S04]  /*300a0*/  STL.64 [R1+0x2150], R8 ;  /* 0x0021500801007387 */ /* 0x0081e80000100a00 */
[----:B0-----:R-:W3:Y:S04]  /*300b0*/  LDL.LU.64 R8, [R1+0x570] ;  /* 0x0005700001087983 */ /* 0x001ee80000300a00 */
[----:B------:R-:W3:Y:S04]  /*300c0*/  LDL.LU.64 R10, [R1+0x578] ;  /* 0x00057800010a7983 */ /* 0x000ee80000300a00 */
[----:B------:R-:W4:Y:S04]  /*300d0*/  LDL.LU.64 R12, [R1+0x4c0] ;  /* 0x0004c000010c7983 */ /* 0x000f280000300a00 */
[----:B------:R-:W2:Y:S04]  /*300e0*/  LDL.LU.64 R14, [R1+0x4c8] ;  /* 0x0004c800010e7983 */ /* 0x000ea80000300a00 */
[----:B--2---:R-:W-:Y:S04]  /*300f0*/  STL.64 [R1+0x2130], R14 ;  /* 0x0021300e01007387 */ /* 0x004fe80000100a00 */
[----:B----4-:R0:W-:Y:S04]  /*30100*/  STL.64 [R1+0x2128], R12 ;  /* 0x0021280c01007387 */ /* 0x0101e80000100a00 */
[----:B0-----:R-:W2:Y:S04]  /*30110*/  LDL.LU.64 R12, [R1+0x540] ;  /* 0x00054000010c7983 */ /* 0x001ea80000300a00 */
[----:B------:R-:W4:Y:S01]  /*30120*/  LDL.LU.64 R14, [R1+0x548] ;  /* 0x00054800010e7983 */ /* 0x000f220000300a00 */
[----:B------:R-:W-:Y:S03]  /*30130*/  HMMA.16816.F32 R16, R16, R28, R4 ;  /* 0x0000001c1010723c */ /* 0x000fe60000001804 */
[----:B----4-:R-:W-:Y:S04]  /*30140*/  STL.64 [R1+0x2148], R14 ;  /* 0x0021480e01007387 */ /* 0x010fe80000100a00 */
[----:B--2---:R0:W-:Y:S04]  /*30150*/  STL.64 [R1+0x2140], R12 ;  /* 0x0021400c01007387 */ /* 0x0041e80000100a00 */
[----:B0-----:R-:W2:Y:S04]  /*30160*/  LDL.LU.64 R12, [R1+0x560] ;  /* 0x00056000010c7983 */ /* 0x001ea80000300a00 */
[----:B------:R-:W2:Y:S04]  /*30170*/  LDL.LU.64 R14, [R1+0x568] ;  /* 0x00056800010e7983 */ /* 0x000ea80000300a00 */
[----:B------:R0:W-:Y:S04]  /*30180*/  STL.64 [R1+0x2060], R24 ;  /* 0x0020601801007387 */ /* 0x0001e80000100a00 */
[----:B0-----:R-:W4:Y:S04]  /*30190*/  LDL.LU R24, [R1+0x88] ;  /* 0x0000880001187983 */ /* 0x001f280000300800 */
[----:B------:R-:W4:Y:S04]  /*301a0*/  LDL.LU R25, [R1+0x8c] ;  /* 0x00008c0001197983 */ /* 0x000f280000300800 */
[----:B------:R0:W-:Y:S04]  /*301b0*/  STL.64 [R1+0x1fd8], R20 ;  /* 0x001fd81401007387 */ /* 0x0001e80000100a00 */
[----:B------:R1:W-:Y:S04]  /*301c0*/  STL.64 [R1+0x2040], R22 ;  /* 0x0020401601007387 */ /* 0x0003e80000100a00 */
[----:B0-----:R-:W4:Y:S04]  /*301d0*/  LDL.LU.64 R20, [R1+0x4e0] ;  /* 0x0004e00001147983 */ /* 0x001f280000300a00 */
[----:B-1----:R-:W4:Y:S04]  /*301e0*/  LDL.LU.64 R22, [R1+0x4e8] ;  /* 0x0004e80001167983 */ /* 0x002f280000300a00 */
[----:B------:R-:W3:Y:S04]  /*301f0*/  LDL.LU.64 R6, [R1+0x2168] ;  /* 0x0021680001067983 */ /* 0x000ee80000300a00 */
[----:B------:R-:W3:Y:S04]  /*30200*/  LDL.LU.64 R4, [R1+0x2160] ;  /* 0x0021600001047983 */ /* 0x000ee80000300a00 */
[----:B------:R-:W4:Y:S04]  /*30210*/  LDL.LU.64 R28, [R1+0x2158] ;  /* 0x00215800011c7983 */ /* 0x000f280000300a00 */
[----:B------:R-:W-:Y:S04]  /*30220*/  STL.64 [R1+0x590], R16 ;  /* 0x0005901001007387 */ /* 0x000fe80000100a00 */
[----:B------:R0:W-:Y:S04]  /*30230*/  STL.64 [R1+0x598], R18 ;  /* 0x0005981201007387 */ /* 0x0001e80000100a00 */
[----:B0-----:R-:W4:Y:S04]  /*30240*/  LDL.LU R18, [R1+0x80] ;  /* 0x0000800001127983 */ /* 0x001f280000300800 */
[----:B------:R-:W4:Y:S01]  /*30250*/  LDL.LU R19, [R1+0x84] ;  /* 0x0000840001137983 */ /* 0x000f220000300800 */
[----:B---3--:R-:W-:-:S15]  /*30260*/  HMMA.16816.F32 R8, R4, R26, R8 ;  /* 0x0000001a0408723c */ /* 0x008fde0000001808 */
[----:B------:R-:W-:-:S08]  /*30270*/  NOP ;  /* 0x0000000000007918 */ /* 0x000fd00000000000 */
[----:B------:R0:W-:Y:S04]  /*30280*/  STL.64 [R1+0x570], R8 ;  /* 0x0005700801007387 */ /* 0x0001e80000100a00 */
[----:B------:R2:W-:Y:S04]  /*30290*/  STL.64 [R1+0x578], R10 ;  /* 0x0005780a01007387 */ /* 0x0005e80000100a00 */
[----:B0-----:R-:W2:Y:S04]  /*302a0*/  LDL.LU.64 R8, [R1+0x2150] ;  /* 0x0021500001087983 */ /* 0x001ea80000300a00 */
[----:B------:R-:W3:Y:S04]  /*302b0*/  LDL.LU R26, [R1+0x38] ;  /* 0x00003800011a7983 */ /* 0x000ee80000300800 */
[----:B------:R-:W3:Y:S01]  /*302c0*/  LDL.LU R27, [R1+0x3c] ;  /* 0x00003c00011b7983 */ /* 0x000ee20000300800 */
[----:B--2---:R-:W-:Y:S03]  /*302d0*/  HMMA.16816.F32 R8, R4, R8, R12 ;  /* 0x000000080408723c */ /* 0x004fe6000000180c */
[----:B---3--:R-:W-:Y:S04]  /*302e0*/  STL.64 [R1+0x2078], R26 ;  /* 0x0020781a01007387 */ /* 0x008fe80000100a00 */
[----:B------:R-:W2:Y:S04]  /*302f0*/  LDL.LU.64 R14, [R1+0x2148] ;  /* 0x00214800010e7983 */ /* 0x000ea80000300a00 */
[----:B------:R-:W2:-:S12]  /*30300*/  LDL.LU.64 R12, [R1+0x2140] ;  /* 0x00214000010c7983 */ /* 0x000e980000300a00 */
        /* <DEDUP_REMOVED lines=9> */
[----:B0-----:R-:W4:Y:S04]  /*303a0*/  LDL.LU.64 R10, [R1+0x2120] ;  /* 0x00212000010a7983 */ /* 0x001f280000300a00 */
[----:B------:R-:W4:Y:S02]  /*303b0*/  LDL.LU.64 R8, [R1+0x2118] ;  /* 0x0021180001087983 */ /* 0x000f240000300a00 */
[----:B----4-:R-:W-:Y:S02]  /*303c0*/  HMMA.16816.F32 R24, R4, R24, R8 ;  /* 0x000000180418723c */ /* 0x010fe40000001808 */
[----:B------:R-:W2:Y:S04]  /*303d0*/  LDL.LU.64 R10, [R1+0x2110] ;  /* 0x00211000010a7983 */ /* 0x000ea80000300a00 */
[----:B------:R-:W3:-:S15]  /*303e0*/  LDL.LU.64 R8, [R1+0x2108] ;  /* 0x0021080001087983 */ /* 0x000ede0000300a00 */
[----:B------:R-:W-:-:S02]  /*303f0*/  NOP ;  /* 0x0000000000007918 */ /* 0x000fc40000000000 */
[----:B------:R0:W-:Y:S04]  /*30400*/  STL.64 [R1+0x520], R24 ;  /* 0x0005201801007387 */ /* 0x0001e80000100a00 */
[----:B------:R-:W-:Y:S04]  /*30410*/  STL.64 [R1+0x528], R26 ;  /* 0x0005281a01007387 */ /* 0x000fe80000100a00 */
[----:B0-----:R-:W4:Y:S04]  /*30420*/  LDL.LU R24, [R1+0x40] ;  /* 0x0000400001187983 */ /* 0x001f280000300800 */
[----:B------:R-:W4:Y:S04]  /*30430*/  LDL.LU R25, [R1+0x44] ;  /* 0x0000440001197983 */ /* 0x000f280000300800 */
[----:B----4-:R0:W-:Y:S04]  /*30440*/  STL.64 [R1+0x2090], R24 ;  /* 0x0020901801007387 */ /* 0x0101e80000100a00 */
[----:B0-----:R-:W4:Y:S04]  /*30450*/  LDL.LU.64 R24, [R1+0x500] ;  /* 0x0005000001187983 */ /* 0x001f280000300a00 */
[----:B------:R-:W4:Y:S02]  /*30460*/  LDL.LU.64 R26, [R1+0x508] ;  /* 0x00050800011a7983 */ /* 0x000f240000300a00 */
[C---:B----4-:R-:W-:Y:S06]  /*30470*/  HMMA.16816.F32 R24, R4.reuse, R18, R24 ;  /* 0x000000120418723c */ /* 0x050fec0000001818 */
[C---:B---3--:R-:W-:Y:S06]  /*30480*/  HMMA.16816.F32 R16, R4.reuse, R8, R20 ;  /* 0x000000080410723c */ /* 0x048fec0000001814 */
[C---:B--2---:R-:W-:Y:S11]  /*30490*/  HMMA.16816.F32 R8, R4.reuse, R10, R12 ;  /* 0x0000000a0408723c */ /* 0x044ff6000000180c */
[----:B------:R-:W-:Y:S04]  /*304a0*/  STL.64 [R1+0x500], R24 ;  /* 0x0005001801007387 */ /* 0x000fe80000100a00 */
[----:B------:R0:W-:Y:S04]  /*304b0*/  STL.64 [R1+0x508], R26 ;  /* 0x0005081a01007387 */ /* 0x0001e80000100a00 */
[----:B0-----:R-:W2:Y:S04]  /*304c0*/  LDL.LU R26, [R1+0x48] ;  /* 0x00004800011a7983 */ /* 0x001ea80000300800 */
[----:B------:R-:W-:Y:S04]  /*304d0*/  STL.64 [R1+0x4e0], R16 ;  /* 0x0004e01001007387 */ /* 0x000fe80000100a00 */
[----:B------:R-:W-:Y:S04]  /*304e0*/  STL.64 [R1+0x4e8], R18 ;  /* 0x0004e81201007387 */ /* 0x000fe80000100a00 */
[----:B------:R-:W-:Y:S04]  /*304f0*/  STL.64 [R1+0x4c0], R8 ;  /* 0x0004c00801007387 */ /* 0x000fe80000100a00 */
[----:B------:R-:W-:Y:S04]  /*30500*/  STL.64 [R1+0x4c8], R10 ;  /* 0x0004c80a01007387 */ /* 0x000fe80000100a00 */
[----:B------:R-:W2:Y:S04]  /*30510*/  LDL.LU R27, [R1+0x4c] ;  /* 0x00004c00011b7983 */ /* 0x000ea80000300800 */
[----:B------:R-:W3:Y:S04]  /*30520*/  LDL.LU R24, [R1+0x50] ;  /* 0x0000500001187983 */ /* 0x000ee80000300800 */
[----:B------:R-:W3:Y:S04]  /*30530*/  LDL.LU R25, [R1+0x54] ;  /* 0x0000540001197983 */ /* 0x000ee80000300800 */
[----:B--2---:R0:W-:Y:S04]  /*30540*/  STL.64 [R1+0x20a8], R26 ;  /* 0x0020a81a01007387 */ /* 0x0041e80000100a00 */
[----:B0-----:R-:W2:Y:S04]  /*30550*/  LDL.LU R26, [R1+0x58] ;  /* 0x00005800011a7983 */ /* 0x001ea80000300800 */
[----:B------:R-:W2:Y:S04]  /*30560*/  LDL.LU R27, [R1+0x5c] ;  /* 0x00005c00011b7983 */ /* 0x000ea80000300800 */
[----:B---3--:R0:W-:Y:S04]  /*30570*/  STL.64 [R1+0x20c0], R24 ;  /* 0x0020c01801007387 */ /* 0x0081e80000100a00 */
[----:B0-----:R-:W3:Y:S04]  /*30580*/  LDL.LU R24, [R1+0x60] ;  /* 0x0000600001187983 */ /* 0x001ee80000300800 */
[----:B------:R-:W3:Y:S04]  /*30590*/  LDL.LU R25, [R1+0x64] ;  /* 0x0000640001197983 */ /* 0x000ee80000300800 */
[----:B--2---:R0:W-:Y:S04]  /*305a0*/  STL.64 [R1+0x20d8], R26 ;  /* 0x0020d81a01007387 */ /* 0x0041e80000100a00 */
[----:B0-----:R-:W2:Y:S04]  /*305b0*/  LDL.LU R26, [R1+0x68] ;  /* 0x00006800011a7983 */ /* 0x001ea80000300800 */
[----:B------:R-:W2:Y:S04]  /*305c0*/  LDL.LU R27, [R1+0x6c] ;  /* 0x00006c00011b7983 */ /* 0x000ea80000300800 */
        /* <DEDUP_REMOVED lines=39> */
[----:B------:R-:W3:Y:S04]  /*30840*/  LDL.LU R16, [R1+0x1528] ;  /* 0x0015280001107983 */ /* 0x000ee80000300800 */
[----:B------:R-:W3:Y:S04]  /*30850*/  LDL.LU R17, [R1+0x1530] ;  /* 0x0015300001117983 */ /* 0x000ee80000300800 */
[----:B------:R-:W4:Y:S04]  /*30860*/  LDL.LU R18, [R1+0x1538] ;  /* 0x0015380001127983 */ /* 0x000f280000300800 */
        /* <DEDUP_REMOVED lines=67> */
[C---:B--2---:R-:W-:Y:S03]  /*30ca0*/  HMMA.16816.F32 R20, R4.reuse, R22, R16 ;  /* 0x000000160414723c */ /* 0x044fe60000001810 */
[----:B------:R-:W2:Y:S03]  /*30cb0*/  LDL.LU R18, [R1+0x8] ;  /* 0x0000080001127983 */ /* 0x000ea60000300800 */
[----:B----4-:R-:W-:-:S15]  /*30cc0*/  HMMA.16816.F32 R12, R4, R24, R12 ;  /* 0x00000018040c723c */ /* 0x010fde000000180c */
[----:B------:R-:W-:-:S02]  /*30cd0*/  NOP ;  /* 0x0000000000007918 */ /* 0x000fc40000000000 */
[----:B------:R-:W-:Y:S04]  /*30ce0*/  STL.64 [R1+0x380], R20 ;  /* 0x0003801401007387 */ /* 0x000fe80000100a00 */
[----:B------:R-:W-:Y:S04]  /*30cf0*/  STL.64 [R1+0x388], R22 ;  /* 0x0003881601007387 */ /* 0x000fe80000100a00 */
[----:B------:R-:W2:Y:S04]  /*30d00*/  LDL.LU R19, [R1+0xc] ;  /* 0x00000c0001137983 */ /* 0x000ea80000300800 */
[----:B------:R-:W4:Y:S01]  /*30d10*/  LDL.LU.64 R24, [R1+0x2e0] ;  /* 0x0002e00001187983 */ /* 0x000f220000300a00 */
[----:B---3--:R-:W-:Y:S03]  /*30d20*/  HMMA.16816.F32 R8, R4, R26, R8 ;  /* 0x0000001a0408723c */ /* 0x008fe60000001808 */
[----:B------:R-:W-:Y:S04]  /*30d30*/  STL.64 [R1+0x360], R12 ;  /* 0x0003600c01007387 */ /* 0x000fe80000100a00 */
[----:B------:R-:W-:Y:S04]  /*30d40*/  STL.64 [R1+0x368], R14 ;  /* 0x0003680e01007387 */ /* 0x000fe80000100a00 */
[----:B------:R-:W3:-:S12]  /*30d50*/  LDL.LU.64 R26, [R1+0x2e8] ;  /* 0x0002e800011a7983 */ /* 0x000ed80000300a00 */
[----:B------:R-:W-:Y:S04]  /*30d60*/  STL.64 [R1+0x340], R8 ;  /* 0x0003400801007387 */ /* 0x000fe80000100a00 */
[----:B------:R-:W-:Y:S04]  /*30d70*/  STL.64 [R1+0x348], R10 ;  /* 0x0003480a01007387 */ /* 0x000fe80000100a00 */
[----:B---3--:R0:W-:Y:S04]  /*30d80*/  STL.64 [R1+0x2010], R26 ;  /* 0x0020101a01007387 */ /* 0x0081e80000100a00 */
[----:B0-----:R-:W3:Y:S01]  /*30d90*/  LDL.LU R26, [R1] ;  /* 0x00000000011a7983 */ /* 0x001ee20000300800 */
[----:B------:R-:W-:-:S03]  /*30da0*/  IMAD.MOV.U32 R27, RZ, RZ, R0 ;  /* 0x000000ffff1b7224 */ /* 0x000fc600078e0000 */
[----:B----4-:R0:W-:Y:S04]  /*30db0*/  STL.64 [R1+0x2008], R24 ;  /* 0x0020081801007387 */ /* 0x0101e80000100a00 */
[----:B---3--:R1:W-:Y:S04]  /*30dc0*/  STL.64 [R1+0x2028], R26 ;  /* 0x0020281a01007387 */ /* 0x0083e80000100a00 */
[----:B0-----:R-:W2:Y:S04]  /*30dd0*/  LDL.LU.64 R24, [R1+0x320] ;  /* 0x0003200001187983 */ /* 0x001ea80000300a00 */
[----:B-1----:R-:W2:Y:S04]  /*30de0*/  LDL.LU.64 R26, [R1+0x328] ;  /* 0x00032800011a7983 */ /* 0x002ea80000300a00 */
        /* <DEDUP_REMOVED lines=15> */
[----:B------:R-:W2:Y:S04]  /*30ee0*/  LDL.LU.64 R10, [R1+0x288] ;  /* 0x00028800010a7983 */ /* 0x000ea80000300a00 */
[----:B------:R-:W4:Y:S04]  /*30ef0*/  LDL.LU.64 R12, [R1+0x220] ;  /* 0x00022000010c7983 */ /* 0x000f280000300a00 */
[----:B------:R-:W3:Y:S01]  /*30f00*/  LDL.LU.64 R14, [R1+0x228] ;  /* 0x00022800010e7983 */ /* 0x000ee20000300a00 */
[C---:B------:R-:W-:Y:S03]  /*30f10*/  HMMA.16816.F32 R16, R4.reuse, R18, R24 ;  /* 0x000000120410723c */ /* 0x040fe60000001818 */
[----:B---3--:R-:W-:Y:S04]  /*30f20*/  STL.64 [R1+0x1fb0], R14 ;  /* 0x001fb00e01007387 */ /* 0x008fe80000100a00 */
[----:B----4-:R0:W-:Y:S04]  /*30f30*/  STL.64 [R1+0x1fa8], R12 ;  /* 0x001fa80c01007387 */ /* 0x0101e80000100a00 */
[----:B0-----:R-:W3:Y:S04]  /*30f40*/  LDL.LU.64 R12, [R1+0x240] ;  /* 0x00024000010c7983 */ /* 0x001ee80000300a00 */
[----:B------:R-:W3:Y:S04]  /*30f50*/  LDL.LU.64 R14, [R1+0x248] ;  /* 0x00024800010e7983 */ /* 0x000ee80000300a00 */
[----:B------:R-:W4:Y:S04]  /*30f60*/  LDL.LU.64 R26, [R1+0x2028] ;  /* 0x00202800011a7983 */ /* 0x000f280000300a00 */
[----:B------:R0:W-:Y:S04]  /*30f70*/  STL.64 [R1+0x320], R16 ;  /* 0x0003201001007387 */ /* 0x0001e80000100a00 */
[----:B------:R1:W-:Y:S04]  /*30f80*/  STL.64 [R1+0x328], R18 ;  /* 0x0003281201007387 */ /* 0x0003e80000100a00 */
[----:B0-----:R-:W3:Y:S04]  /*30f90*/  LDL.LU.64 R16, [R1+0x200] ;  /* 0x0002000001107983 */ /* 0x001ee80000300a00 */
[----:B-1----:R-:W3:Y:S01]  /*30fa0*/  LDL.LU.64 R18, [R1+0x208] ;  /* 0x0002080001127983 */ /* 0x002ee20000300a00 */
[----:B----4-:R-:W-:Y:S03]  /*30fb0*/  HMMA.16816.F32 R24, R4, R26, R20 ;  /* 0x0000001a0418723c */ /* 0x010fe60000001814 */
[----:B------:R-:W4:Y:S04]  /*30fc0*/  LDL.LU.64 R22, [R1+0x2020] ;  /* 0x0020200001167983 */ /* 0x000f280000300a00 */
[----:B------:R-:W4:-:S15]  /*30fd0*/  LDL.LU.64 R20, [R1+0x2018] ;  /* 0x0020180001147983 */ /* 0x000f1e0000300a00 */
[----:B------:R-:W-:-:S01]  /*30fe0*/  NOP ;  /* 0x0000000000007918 */ /* 0x000fc20000000000 */
        /* <DEDUP_REMOVED lines=9> */
[----:B------:R-:W2:Y:S04]  /*31080*/  LDL.LU.64 R24, [R1+0x1ff8] ;  /* 0x001ff80001187983 */ /* 0x000ea80000300a00 */
[----:B------:R-:W3:Y:S04]  /*31090*/  LDL.LU R28, [R1+0x153c] ;  /* 0x00153c00011c7983 */ /* 0x000ee80000300800 */
[----:B------:R-:W3:Y:S01]  /*310a0*/  LDL.LU R29, [R1+0x1544] ;  /* 0x00154400011d7983 */ /* 0x000ee20000300800 */
[----:B----4-:R-:W-:-:S15]  /*310b0*/  HMMA.16816.F32 R20, R4, R26, R20 ;  /* 0x0000001a0414723c */ /* 0x010fde0000001814 */
[----:B------:R-:W-:-:S08]  /*310c0*/  NOP ;  /* 0x0000000000007918 */ /* 0x000fd00000000000 */
[----:B------:R-:W-:Y:S04]  /*310d0*/  STL.64 [R1+0x2c0], R20 ;  /* 0x0002c01401007387 */ /* 0x000fe80000100a00 */
[----:B------:R0:W-:Y:S04]  /*310e0*/  STL.64 [R1+0x2c8], R22 ;  /* 0x0002c81601007387 */ /* 0x0001e80000100a00 */
[----:B0-----:R-:W2:Y:S04]  /*310f0*/  LDL.LU.64 R22, [R1+0x1ff0] ;  /* 0x001ff00001167983 */ /* 0x001ea80000300a00 */
[----:B------:R-:W2:Y:S02]  /*31100*/  LDL.LU.64 R20, [R1+0x1fe8] ;  /* 0x001fe80001147983 */ /* 0x000ea40000300a00 */
[----:B--2---:R-:W-:Y:S02]  /*31110*/  HMMA.16816.F32 R24, R4, R24, R20 ;  /* 0x000000180418723c */ /* 0x004fe40000001814 */
[----:B------:R-:W2:Y:S04]  /*31120*/  LDL.LU.64 R22, [R1+0x1fe0] ;  /* 0x001fe00001167983 */ /* 0x000ea80000300a00 */
[----:B------:R-:W4:-:S15]  /*31130*/  LDL.LU.64 R20, [R1+0x1fd8] ;  /* 0x001fd80001147983 */ /* 0x000f1e0000300a00 */
[----:B------:R-:W-:-:S02]  /*31140*/  NOP ;  /* 0x0000000000007918 */ /* 0x000fc40000000000 */
[----:B------:R0:W-:Y:S04]  /*31150*/  STL.64 [R1+0x2a0], R24 ;  /* 0x0002a01801007387 */ /* 0x0001e80000100a00 */
[----:B------:R1:W-:Y:S04]  /*31160*/  STL.64 [R1+0x2a8], R26 ;  /* 0x0002a81a01007387 */ /* 0x0003e80000100a00 */
[----:B0-----:R-:W4:Y:S04]  /*31170*/  LDL.LU.64 R24, [R1+0x170] ;  /* 0x0001700001187983 */ /* 0x001f280000300a00 */
[----:B-1----:R-:W4:Y:S01]  /*31180*/  LDL.LU.64 R26, [R1+0x178] ;  /* 0x00017800011a7983 */ /* 0x002f220000300a00 */
[----:B--2---:R-:W-:-:S15]  /*31190*/  HMMA.16816.F32 R8, R4, R22, R8 ;  /* 0x000000160408723c */ /* 0x004fde0000001808 */
[----:B------:R-:W-:-:S08]  /*311a0*/  NOP ;  /* 0x0000000000007918 */ /* 0x000fd00000000000 */
[----:B------:R-:W-:Y:S04]  /*311b0*/  STL.64 [R1+0x280], R8 ;  /* 0x0002800801007387 */ /* 0x000fe80000100a00 */
[----:B------:R0:W-:Y:S04]  /*311c0*/  STL.64 [R1+0x288], R10 ;  /* 0x0002880a01007387 */ /* 0x0001e80000100a00 */
[----:B0-----:R-:W2:Y:S04]  /*311d0*/  LDL.LU.64 R10, [R1+0x1fd0] ;  /* 0x001fd000010a7983 */ /* 0x001ea80000300a00 */
[----:B------:R-:W2:Y:S04]  /*311e0*/  LDL.LU.64 R8, [R1+0x1fc8] ;  /* 0x001fc80001087983 */ /* 0x000ea80000300a00 */
[----:B------:R-:W4:Y:S04]  /*311f0*/  LDL.LU R22, [R1+0x152c] ;  /* 0x00152c0001167983 */ /* 0x000f280000300800 */
[----:B------:R-:W4:Y:S01]  /*31200*/  LDL.LU R23, [R1+0x1534] ;  /* 0x0015340001177983 */ /* 0x000f220000300800 */
[----:B--2---:R-:W-:-:S15]  /*31210*/  HMMA.16816.F32 R8, R4, R2, R8 ;  /* 0x000000020408723c */ /* 0x004fde0000001808 */
[----:B------:R-:W-:-:S08]  /*31220*/  NOP ;  /* 0x0000000000007918 */ /* 0x000fd00000000000 */
[----:B------:R-:W-:Y:S04]  /*31230*/  STL.64 [R1+0x260], R8 ;  /* 0x0002600801007387 */ /* 0x000fe80000100a00 */
[----:B------:R0:W-:Y:S04]  /*31240*/  STL.64 [R1+0x268], R10 ;  /* 0x0002680a01007387 */ /* 0x0001e80000100a00 */
[----:B0-----:R-:W2:Y:S04]  /*31250*/  LDL.LU.64 R10, [R1+0x1fc0] ;  /* 0x001fc000010a7983 */ /* 0x001ea80000300a00 */
[----:B------:R-:W3:Y:S02]  /*31260*/  LDL.LU.64 R8, [R1+0x1fb8] ;  /* 0x001fb80001087983 */ /* 0x000ee40000300a00 */
[----:B---3--:R-:W-:-:S15]  /*31270*/  HMMA.16816.F32 R12, R4, R8, R12 ;  /* 0x00000008040c723c */ /* 0x008fde000000180c */
[----:B------:R-:W-:-:S08]  /*31280*/  NOP ;  /* 0x0000000000007918 */ /* 0x000fd00000000000 */
[----:B------:R-:W-:Y:S04]  /*31290*/  STL.64 [R1+0x240], R12 ;  /* 0x0002400c01007387 */ /* 0x000fe80000100a00 */
[----:B------:R0:W-:Y:S04]  /*312a0*/  STL.64 [R1+0x248], R14 ;  /* 0x0002480e01007387 */ /* 0x0001e80000100a00 */
[----:B0-----:R-:W2:Y:S04]  /*312b0*/  LDL.LU.64 R14, [R1+0x1fb0] ;  /* 0x001fb000010e7983 */ /* 0x001ea80000300a00 */
[----:B------:R-:W2:Y:S02]  /*312c0*/  LDL.LU.64 R12, [R1+0x1fa8] ;  /* 0x001fa800010c7983 */ /* 0x000ea40000300a00 */
[----:B--2---:R-:W-:Y:S02]  /*312d0*/  HMMA.16816.F32 R8, R4, R10, R12 ;  /* 0x0000000a0408723c */ /* 0x004fe4000000180c */
[----:B------:R-:W2:Y:S04]  /*312e0*/  LDL.LU.64 R14, [R1+0x1fa0] ;  /* 0x001fa000010e7983 */ /* 0x000ea80000300a00 */
[----:B------:R-:W3:-:S15]  /*312f0*/  LDL.LU.64 R12, [R1+0x1f98] ;  /* 0x001f9800010c7983 */ /* 0x000ede0000300a00 */
[----:B------:R-:W-:-:S02]  /*31300*/  NOP ;  /* 0x0000000000007918 */ /* 0x000fc40000000000 */
[----:B------:R0:W-:Y:S04]  /*31310*/  STL.64 [R1+0x220], R8 ;  /* 0x0002200801007387 */ /* 0x0001e80000100a00 */
[----:B------:R1:W-:Y:S04]  /*31320*/  STL.64 [R1+0x228], R10 ;  /* 0x0002280a01007387 */ /* 0x0003e80000100a00 */
[----:B0-----:R-:W2:Y:S04]  /*31330*/  LDL.LU.64 R8, [R1+0x190] ;  /* 0x0001900001087983 */ /* 0x001ea80000300a00 */
[----:B-1----:R-:W2:Y:S01]  /*31340*/  LDL.LU.64 R10, [R1+0x198] ;  /* 0x00019800010a7983 */ /* 0x002ea20000300a00 */
[C---:B---3--:R-:W-:Y:S06]  /*31350*/  HMMA.16816.F32 R16, R4.reuse, R12, R16 ;  /* 0x0000000c0410723c */ /* 0x048fec0000001810 */
[----:B--2---:R-:W-:-:S15]  /*31360*/  HMMA.16816.F32 R8, R4, R14, R8 ;  /* 0x0000000e0408723c */ /* 0x004fde0000001808 */
[----:B------:R-:W-:-:S02]  /*31370*/  NOP ;  /* 0x0000000000007918 */ /* 0x000fc40000000000 */
[----:B------:R-:W-:Y:S04]  /*31380*/  STL.64 [R1+0x200], R16 ;  /* 0x0002001001007387 */ /* 0x000fe80000100a00 */
[----:B------:R0:W-:Y:S04]  /*31390*/  STL.64 [R1+0x208], R18 ;  /* 0x0002081201007387 */ /* 0x0001e80000100a00 */
[----:B0-----:R-:W2:Y:S04]  /*313a0*/  LDL.LU.64 R18, [R1+0x1f90] ;  /* 0x001f900001127983 */ /* 0x001ea80000300a00 */
[----:B------:R-:W3:Y:S04]  /*313b0*/  LDL.LU.64 R16, [R1+0x1f88] ;  /* 0x001f880001107983 */ /* 0x000ee80000300a00 */
[----:B------:R-:W-:Y:S04]  /*313c0*/  STL.64 [R1+0x190], R8 ;  /* 0x0001900801007387 */ /* 0x000fe80000100a00 */
[----:B------:R4:W-:Y:S01]  /*313d0*/  STL [R1+0x198], R10 ;  /* 0x0001980a01007387 */ /* 0x0009e20000100800 */
[----:B------:R-:W-:-:S02]  /*313e0*/  IMAD.MOV.U32 R0, RZ, RZ, R11 ;  /* 0x000000ffff007224 */ /* 0x000fc400078e000b */
[----:B----4-:R-:W-:Y:S03]  /*313f0*/  HMMA.16816.F32 R8, R4, R20, R24 ;  /* 0x000000140408723c */ /* 0x010fe60000001818 */
[----:B------:R-:W-:Y:S04]  /*31400*/  STL [R1+0x1708], R0 ;  /* 0x0017080001007387 */ /* 0x000fe80000100800 */
[----:B------:R-:W4:-:S15]  /*31410*/  LDL.LU R24, [R1+0x2d0] ;  /* 0x0002d00001187983 */ /* 0x000f1e0000300800 */
[----:B------:R-:W-:-:S01]  /*31420*/  NOP ;  /* 0x0000000000007918 */ /* 0x000fc20000000000 */
[----:B------:R0:W-:Y:S04]  /*31430*/  STL.64 [R1+0x170], R8 ;  /* 0x0001700801007387 */ /* 0x0001e80000100a00 */
[----:B------:R1:W-:Y:S04]  /*31440*/  STL.64 [R1+0x178], R10 ;  /* 0x0001780a01007387 */ /* 0x0003e80000100a00 */
[----:B------:R-:W4:Y:S04]  /*31450*/  LDL.LU R25, [R1+0x2d4] ;  /* 0x0002d40001197983 */ /* 0x000f280000300800 */
[----:B------:R-:W2:Y:S04]  /*31460*/  LDL.LU R26, [R1+0x2d8] ;  /* 0x0002d800011a7983 */ /* 0x000ea80000300800 */
[----:B------:R-:W2:Y:S04]  /*31470*/  LDL.LU R27, [R1+0x2dc] ;  /* 0x0002dc00011b7983 */ /* 0x000ea80000300800 */
[----:B--2---:R-:W-:Y:S04]  /*31480*/  STL.64 [R1+0x1f08], R26 ;  /* 0x001f081a01007387 */ /* 0x004fe80000100a00 */
[----:B----4-:R-:W-:Y:S04]  /*31490*/  STL.64 [R1+0x1f00], R24 ;  /* 0x001f001801007387 */ /* 0x010fe80000100a00 */
[----:B0-----:R-:W2:Y:S04]  /*314a0*/  LDL.LU R8, [R1+0x2b0] ;  /* 0x0002b00001087983 */ /* 0x001ea80000300800 */
[----:B------:R-:W2:Y:S04]  /*314b0*/  LDL.LU R9, [R1+0x2b4] ;  /* 0x0002b40001097983 */ /* 0x000ea80000300800 */
[----:B-1----:R-:W4:Y:S04]  /*314c0*/  LDL.LU R10, [R1+0x2b8] ;  /* 0x0002b800010a7983 */ /* 0x002f280000300800 */
[----:B------:R-:W4:Y:S04]  /*314d0*/  LDL.LU R11, [R1+0x2bc] ;  /* 0x0002bc00010b7983 */ /* 0x000f280000300800 */
[----:B----4-:R-:W-:Y:S04]  /*314e0*/  STL.64 [R1+0x1f18], R10 ;  /* 0x001f180a01007387 */ /* 0x010fe80000100a00 */
[----:B--2---:R0:W-:Y:S04]  /*314f0*/  STL.64 [R1+0x1f10], R8 ;  /* 0x001f100801007387 */ /* 0x0041e80000100a00 */
[----:B------:R-:W2:Y:S04]  /*31500*/  LDL.LU R20, [R1+0xf0] ;  /* 0x0000f00001147983 */ /* 0x000ea80000300800 */
[----:B------:R-:W4:Y:S04]  /*31510*/  LDL.LU R12, [R1+0x290] ;  /* 0x00029000010c7983 */ /* 0x000f280000300800 */
[----:B------:R-:W4:Y:S04]  /*31520*/  LDL.LU R13, [R1+0x294] ;  /* 0x00029400010d7983 */ /* 0x000f280000300800 */
[----:B------:R-:W3:Y:S04]  /*31530*/  LDL.LU R14, [R1+0x298] ;  /* 0x00029800010e7983 */ /* 0x000ee80000300800 */
[----:B------:R-:W3:Y:S04]  /*31540*/  LDL.LU R15, [R1+0x29c] ;  /* 0x00029c00010f7983 */ /* 0x000ee80000300800 */
[----:B---3--:R1:W-:Y:S04]  /*31550*/  STL.64 [R1+0x1f28], R14 ;  /* 0x001f280e01007387 */ /* 0x0083e80000100a00 */
[----:B----4-:R-:W-:Y:S04]  /*31560*/  STL.64 [R1+0x1f20], R12 ;  /* 0x001f200c01007387 */ /* 0x010fe80000100a00 */
[----:B0-----:R-:W3:Y:S04]  /*31570*/  LDL.LU R8, [R1+0x250] ;  /* 0x0002500001087983 */ /* 0x001ee80000300800 */
[----:B------:R-:W3:Y:S04]  /*31580*/  LDL.LU R9, [R1+0x254] ;  /* 0x0002540001097983 */ /* 0x000ee80000300800 */
[----:B------:R-:W4:Y:S04]  /*31590*/  LDL.LU R10, [R1+0x258] ;  /* 0x00025800010a7983 */ /* 0x000f280000300800 */
[----:B------:R-:W4:Y:S04]  /*315a0*/  LDL.LU R11, [R1+0x25c] ;  /* 0x00025c00010b7983 */ /* 0x000f280000300800 */
[----:B-1----:R-:W2:Y:S04]  /*315b0*/  LDL.LU R14, [R1+0xd8] ;  /* 0x0000d800010e7983 */ /* 0x002ea80000300800 */
[----:B----4-:R-:W-:Y:S04]  /*315c0*/  STL.64 [R1+0x1f38], R10 ;  /* 0x001f380a01007387 */ /* 0x010fe80000100a00 */
[----:B---3--:R0:W-:Y:S04]  /*315d0*/  STL.64 [R1+0x1f30], R8 ;  /* 0x001f300801007387 */ /* 0x0081e80000100a00 */
[----:B0-----:R-:W3:Y:S04]  /*315e0*/  LDL.LU R8, [R1+0x230] ;  /* 0x0002300001087983 */ /* 0x001ee80000300800 */
[----:B------:R-:W3:Y:S04]  /*315f0*/  LDL.LU R9, [R1+0x234] ;  /* 0x0002340001097983 */ /* 0x000ee80000300800 */
[----:B------:R-:W4:Y:S04]  /*31600*/  LDL.LU R10, [R1+0x238] ;  /* 0x00023800010a7983 */ /* 0x000f280000300800 */
[----:B------:R-:W4:Y:S04]  /*31610*/  LDL.LU R11, [R1+0x23c] ;  /* 0x00023c00010b7983 */ /* 0x000f280000300800 */
[----:B------:R-:W2:Y:S04]  /*31620*/  LDL.LU R12, [R1+0xd0] ;  /* 0x0000d000010c7983 */ /* 0x000ea80000300800 */
[----:B------:R-:W2:Y:S04]  /*31630*/  LDL.LU R13, [R1+0xd4] ;  /* 0x0000d400010d7983 */ /* 0x000ea80000300800 */
[----:B----4-:R-:W-:Y:S04]  /*31640*/  STL.64 [R1+0x1f48], R10 ;  /* 0x001f480a01007387 */ /* 0x010fe80000100a00 */
[----:B---3--:R0:W-:Y:S04]  /*31650*/  STL.64 [R1+0x1f40], R8 ;  /* 0x001f400801007387 */ /* 0x0081e80000100a00 */
[----:B0-----:R-:W3:Y:S04]  /*31660*/  LDL.LU R8, [R1+0x210] ;  /* 0x0002100001087983 */ /* 0x001ee80000300800 */
[----:B------:R-:W3:Y:S04]  /*31670*/  LDL.LU R9, [R1+0x214] ;  /* 0x0002140001097983 */ /* 0x000ee80000300800 */
[----:B------:R-:W4:Y:S04]  /*31680*/  LDL.LU R10, [R1+0x218] ;  /* 0x00021800010a7983 */ /* 0x000f280000300800 */
[----:B------:R-:W4:Y:S04]  /*31690*/  LDL.LU R11, [R1+0x21c] ;  /* 0x00021c00010b7983 */ /* 0x000f280000300800 */
[----:B------:R-:W2:Y:S04]  /*316a0*/  LDL.LU R0, [R1+0xc4] ;  /* 0x0000c40001007983 */ /* 0x000ea80000300800 */
[----:B----4-:R0:W-:Y:S04]  /*316b0*/  STL.64 [R1+0x1f58], R10 ;  /* 0x001f580a01007387 */ /* 0x0101e80000100a00 */
[----:B0-----:R-:W4:Y:S04]  /*316c0*/  LDL.LU R10, [R1+0xc8] ;  /* 0x0000c800010a7983 */ /* 0x001f280000300800 */
[----:B------:R-:W4:Y:S04]  /*316d0*/  LDL.LU R11, [R1+0xcc] ;  /* 0x0000cc00010b7983 */ /* 0x000f280000300800 */
[----:B----4-:R0:W-:Y:S04]  /*316e0*/  STL.64 [R1+0x1f70], R10 ;  /* 0x001f700a01007387 */ /* 0x0101e80000100a00 */
[----:B0-----:R-:W4:Y:S04]  /*316f0*/  LDL.LU R10, [R1+0xa8] ;  /* 0x0000a800010a7983 */ /* 0x001f280000300800 */
[----:B------:R-:W4:Y:S04]  /*31700*/  LDL.LU R11, [R1+0xac] ;  /* 0x0000ac00010b7983 */ /* 0x000f280000300800 */
[----:B---3--:R0:W-:Y:S04]  /*31710*/  STL.64 [R1+0x1f50], R8 ;  /* 0x001f500801007387 */ /* 0x0081e80000100a00 */
[----:B0-----:R-:W3:Y:S04]  /*31720*/  LDL.LU R9, [R1+0xc0] ;  /* 0x0000c00001097983 */ /* 0x001ee80000300800 */
[----:B------:R-:W2:Y:S04]  /*31730*/  LDL.LU R15, [R1+0xdc] ;  /* 0x0000dc00010f7983 */ /* 0x000ea80000300800 */
[----:B--2---:R-:W-:Y:S04]  /*31740*/  STL.64 [R1+0x1f68], R14 ;  /* 0x001f680e01007387 */ /* 0x004fe80000100a00 */
[----:B------:R0:W-:Y:S04]  /*31750*/  STL.64 [R1+0x1f60], R12 ;  /* 0x001f600c01007387 */ /* 0x0001e80000100a00 */
[----:B0-----:R-:W2:Y:S04]  /*31760*/  LDL.LU R12, [R1+0x1a0] ;  /* 0x0001a000010c7983 */ /* 0x001ea80000300800 */
[----:B------:R-:W2:Y:S04]  /*31770*/  LDL.LU R13, [R1+0x1a4] ;  /* 0x0001a400010d7983 */ /* 0x000ea80000300800 */
[----:B------:R-:W4:Y:S04]  /*31780*/  LDL.LU R14, [R1+0x1a8] ;  /* 0x0001a800010e7983 */ /* 0x000f280000300800 */
[----:B------:R-:W4:Y:S01]  /*31790*/  LDL.LU R15, [R1+0x1ac] ;  /* 0x0001ac00010f7983 */ /* 0x000f220000300800 */
[----:B------:R-:W-:-:S03]  /*317a0*/  IMAD R16, R16, 0x100, R22 ;  /* 0x0000010010107824 */ /* 0x000fc600078e0216 */
[----:B----4-:R-:W-:Y:S04]  /*317b0*/  STL.64 [R1+0x1f80], R14 ;  /* 0x001f800e01007387 */ /* 0x010fe80000100a00 */
[----:B--2---:R0:W-:Y:S04]  /*317c0*/  STL.64 [R1+0x1f78], R12 ;  /* 0x001f780c01007387 */ /* 0x0041e80000100a00 */
[----:B0-----:R-:W2:Y:S04]  /*317d0*/  LDL.LU.64 R12, [R1+0x160] ;  /* 0x00016000010c7983 */ /* 0x001ea80000300a00 */
[----:B------:R-:W2:Y:S04]  /*317e0*/  LDL.LU.64 R14, [R1+0x168] ;  /* 0x00016800010e7983 */ /* 0x000ea80000300a00 */
[----:B------:R-:W4:Y:S04]  /*317f0*/  LDL.LU R2, [R1+0xe8] ;  /* 0x0000e80001027983 */ /* 0x000f280000300800 */
[----:B------:R-:W4:Y:S04]  /*31800*/  LDL.LU R3, [R1+0xec] ;  /* 0x0000ec0001037983 */ /* 0x000f280000300800 */
[----:B------:R-:W4:Y:S04]  /*31810*/  LDL.LU R24, [R1+0x270] ;  /* 0x0002700001187983 */ /* 0x000f280000300800 */
[----:B------:R-:W4:Y:S04]  /*31820*/  LDL.LU R25, [R1+0x274] ;  /* 0x0002740001197983 */ /* 0x000f280000300800 */
[----:B------:R-:W4:Y:S04]  /*31830*/  LDL.LU R26, [R1+0x278] ;  /* 0x00027800011a7983 */ /* 0x000f280000300800 */
[----:B------:R-:W4:Y:S04]  /*31840*/  LDL.LU R27, [R1+0x27c] ;  /* 0x00027c00011b7983 */ /* 0x000f280000300800 */
[----:B------:R-:W4:Y:S01]  /*31850*/  LDL.LU R21, [R1+0xf4] ;  /* 0x0000f40001157983 */ /* 0x000f220000300800 */
[----:B------:R-:W-:-:S03]  /*31860*/  IMAD R17, R17, 0x100, R23 ;  /* 0x0000010011117824 */ /* 0x000fc600078e0217 */
[----:B------:R-:W4:Y:S01]  /*31870*/  LDL.LU R22, [R1+0xf8] ;  /* 0x0000f80001167983 */ /* 0x000f220000300800 */
[----:B------:R-:W-:-:S03]  /*31880*/  IMAD R18, R18, 0x100, R28 ;  /* 0x0000010012127824 */ /* 0x000fc600078e021c */
[----:B------:R-:W4:Y:S01]  /*31890*/  LDL.LU R23, [R1+0xfc] ;  /* 0x0000fc0001177983 */ /* 0x000f220000300800 */
[----:B------:R-:W-:-:S03]  /*318a0*/  IMAD R19, R19, 0x100, R29 ;  /* 0x0000010013137824 */ /* 0x000fc600078e021d */
[----:B------:R-:W4:Y:S04]  /*318b0*/  LDL.LU R28, [R1+0x100] ;  /* 0x00010000011c7983 */ /* 0x000f280000300800 */
[----:B------:R-:W4:Y:S01]  /*318c0*/  LDL.LU R29, [R1+0x104] ;  /* 0x00010400011d7983 */ /* 0x000f220000300800 */
[----:B--2---:R-:W-:Y:S03]  /*318d0*/  HMMA.16816.F32 R4, R4, R10, R12 ;  /* 0x0000000a0404723c */ /* 0x004fe6000000180c */
[----:B------:R-:W2:Y:S04]  /*318e0*/  LDL.LU.64 R14, [R1+0x1f80] ;  /* 0x001f8000010e7983 */ /* 0x000ea80000300a00 */
[----:B------:R-:W2:Y:S04]  /*318f0*/  LDL.LU.64 R12, [R1+0x1f78] ;  /* 0x001f7800010c7983 */ /* 0x000ea80000300a00 */
[----:B------:R-:W4:Y:S01]  /*31900*/  LDL.LU.64 R10, [R1+0x1f70] ;  /* 0x001f7000010a7983 */ /* 0x000f220000300a00 */
[----:B---3--:R-:W-:-:S02]  /*31910*/  F2FP.F16.E5M2.UNPACK_B R8, R9.H1 ;  /* 0x00000009ff08723e */ /* 0x008fc400030004ff */
[----:B------:R-:W-:Y:S02]  /*31920*/  F2FP.F16.E5M2.UNPACK_B R16, R16 ;  /* 0x00000010ff10723e */ /* 0x000fe400020004ff */
[----:B------:R-:W-:Y:S02]  /*31930*/  F2FP.F16.E5M2.UNPACK_B R17, R17 ;  /* 0x00000011ff11723e */ /* 0x000fe400020004ff */
[----:B------:R-:W-:Y:S02]  /*31940*/  F2FP.F16.E5M2.UNPACK_B R18, R18 ;  /* 0x00000012ff12723e */ /* 0x000fe400020004ff */
[----:B------:R-:W-:Y:S02]  /*31950*/  F2FP.F16.E5M2.UNPACK_B R19, R19 ;  /* 0x00000013ff13723e */ /* 0x000fe400020004ff */
[----:B------:R-:W-:Y:S01]  /*31960*/  F2FP.F16.E5M2.UNPACK_B R9, R0.H1 ;  /* 0x00000000ff09723e */ /* 0x000fe200030004ff */
[----:B------:R0:W-:Y:S04]  /*31970*/  STL.64 [R1+0x160], R4 ;  /* 0x0001600401007387 */ /* 0x0001e80000100a00 */
[----:B------:R4:W-:Y:S04]  /*31980*/  STL [R1+0x168], R6 ;  /* 0x0001680601007387 */ /* 0x0009e80000100800 */
[----:B------:R-:W-:Y:S01]  /*31990*/  STL [R1+0xb0], R8 ;  /* 0x0000b00801007387 */ /* 0x000fe20000100800 */
[----:B------:R-:W-:-:S03]  /*319a0*/  IMAD.MOV.U32 R0, RZ, RZ, R7 ;  /* 0x000000ffff007224 */ /* 0x000fc600078e0007 */
[----:B0-----:R-:W3:Y:S04]  /*319b0*/  LDL.LU R4, [R1+0xe0] ;  /* 0x0000e00001047983 */ /* 0x001ee80000300800 */
[----:B------:R2:W-:Y:S04]  /*319c0*/  STL [R1+0xb4], R9 ;  /* 0x0000b40901007387 */ /* 0x0005e80000100800 */
[----:B------:R-:W3:Y:S04]  /*319d0*/  LDL.LU R5, [R1+0xe4] ;  /* 0x0000e40001057983 */ /* 0x000ee80000300800 */
[----:B------:R-:W-:Y:S01]  /*319e0*/  STL [R1+0x18e0], R0 ;  /* 0x0018e00001007387 */ /* 0x000fe20000100800 */
[----:B----4-:R-:W-:-:S02]  /*319f0*/  F2FP.F16.E5M2.UNPACK_B R6, R10.H1 ;  /* 0x0000000aff06723e */ /* 0x010fc400030004ff */
[----:B------:R-:W-:Y:S02]  /*31a00*/  F2FP.F16.E5M2.UNPACK_B R7, R11.H1 ;  /* 0x0000000bff07723e */ /* 0x000fe400030004ff */
[----:B--2---:R-:W-:Y:S01]  /*31a10*/  HMMA.16816.F32 R8, R16, R8, R12 ;  /* 0x000000081008723c */ /* 0x004fe2000000180c */
[----:B------:R-:W2:Y:S04]  /*31a20*/  LDL.LU.64 R14, [R1+0x1f68] ;  /* 0x001f6800010e7983 */ /* 0x000ea80000300a00 */
[----:B------:R-:W4:-:S15]  /*31a30*/  LDL.LU.64 R12, [R1+0x1f60] ;  /* 0x001f6000010c7983 */ /* 0x000f1e0000300a00 */
[----:B------:R-:W-:-:S03]  /*31a40*/  NOP ;  /* 0x0000000000007918 */ /* 0x000fc60000000000 */
[----:B------:R-:W-:Y:S04]  /*31a50*/  STL.64 [R1+0x1a0], R8 ;  /* 0x0001a00801007387 */ /* 0x000fe80000100a00 */
[----:B------:R0:W-:Y:S04]  /*31a60*/  STL.64 [R1+0x1a8], R10 ;  /* 0x0001a80a01007387 */ /* 0x0001e80000100a00 */
[----:B0-----:R-:W3:Y:S04]  /*31a70*/  LDL.LU.64 R10, [R1+0x1f58] ;  /* 0x001f5800010a7983 */ /* 0x001ee80000300a00 */
[----:B------:R-:W3:Y:S04]  /*31a80*/  LDL.LU.64 R8, [R1+0x1f50] ;  /* 0x001f500001087983 */ /* 0x000ee80000300a00 */
[----:B------:R-:W-:Y:S04]  /*31a90*/  STL [R1+0xa0], R6 ;  /* 0x0000a00601007387 */ /* 0x000fe80000100800 */
[----:B------:R-:W-:Y:S01]  /*31aa0*/  STL [R1+0xa4], R7 ;  /* 0x0000a40701007387 */ /* 0x000fe20000100800 */
[----:B---3--:R-:W-:-:S15]  /*31ab0*/  HMMA.16816.F32 R8, R16, R6, R8 ;  /* 0x000000061008723c */ /* 0x008fde0000001808 */
[----:B------:R-:W-:-:S08]  /*31ac0*/  NOP ;  /* 0x0000000000007918 */ /* 0x000fd00000000000 */
[----:B------:R-:W-:Y:S04]  /*31ad0*/  STL.64 [R1+0x210], R8 ;  /* 0x0002100801007387 */ /* 0x000fe80000100a00 */
[----:B------:R0:W-:Y:S04]  /*31ae0*/  STL.64 [R1+0x218], R10 ;  /* 0x0002180a01007387 */ /* 0x0001e80000100a00 */
[----:B0-----:R-:W3:Y:S04]  /*31af0*/  LDL.LU.64 R10, [R1+0x1f48] ;  /* 0x001f4800010a7983 */ /* 0x001ee80000300a00 */
[----:B------:R-:W3:Y:S01]  /*31b00*/  LDL.LU.64 R8, [R1+0x1f40] ;  /* 0x001f400001087983 */ /* 0x000ee20000300a00 */
[----:B----4-:R-:W-:-:S02]  /*31b10*/  F2FP.F16.E5M2.UNPACK_B R12, R12.H1 ;  /* 0x0000000cff0c723e */ /* 0x010fc400030004ff */
[----:B------:R-:W-:Y:S02]  /*31b20*/  F2FP.F16.E5M2.UNPACK_B R13, R13.H1 ;  /* 0x0000000dff0d723e */ /* 0x000fe400030004ff */
[----:B--2---:R-:W-:Y:S02]  /*31b30*/  F2FP.F16.E5M2.UNPACK_B R6, R14.H1 ;  /* 0x0000000eff06723e */ /* 0x004fe400030004ff */
[----:B------:R-:W-:Y:S01]  /*31b40*/  F2FP.F16.E5M2.UNPACK_B R7, R15.H1 ;  /* 0x0000000fff07723e */ /* 0x000fe200030004ff */
[----:B------:R-:W-:Y:S04]  /*31b50*/  STL [R1+0x98], R12 ;  /* 0x0000980c01007387 */ /* 0x000fe80000100800 */
[----:B------:R3:W-:Y:S02]  /*31b60*/  STL [R1+0x9c], R13 ;  /* 0x00009c0d01007387 */ /* 0x0007e40000100800 */
[----:B---3--:R-:W-:Y:S02]  /*31b70*/  HMMA.16816.F32 R12, R16, R12, R8 ;  /* 0x0000000c100c723c */ /* 0x008fe40000001808 */
[----:B------:R-:W2:Y:S04]  /*31b80*/  LDL.LU.64 R10, [R1+0x1f38] ;  /* 0x001f3800010a7983 */ /* 0x000ea80000300a00 */
[----:B------:R-:W2:-:S15]  /*31b90*/  LDL.LU.64 R8, [R1+0x1f30] ;  /* 0x001f300001087983 */ /* 0x000e9e0000300a00 */
[----:B------:R-:W-:-:S02]  /*31ba0*/  NOP ;  /* 0x0000000000007918 */ /* 0x000fc40000000000 */
[----:B------:R-:W-:Y:S04]  /*31bb0*/  STL.64 [R1+0x230], R12 ;  /* 0x0002300c01007387 */ /* 0x000fe80000100a00 */
[----:B------:R0:W-:Y:S04]  /*31bc0*/  STL.64 [R1+0x238], R14 ;  /* 0x0002380e01007387 */ /* 0x0001e80000100a00 */
[----:B0-----:R-:W3:Y:S04]  /*31bd0*/  LDL.LU.64 R14, [R1+0x1f28] ;  /* 0x001f2800010e7983 */ /* 0x001ee80000300a00 */
[----:B------:R-:W3:Y:S04]  /*31be0*/  LDL.LU.64 R12, [R1+0x1f20] ;  /* 0x001f2000010c7983 */ /* 0x000ee80000300a00 */
[----:B------:R-:W-:Y:S04]  /*31bf0*/  STL [R1+0x90], R6 ;  /* 0x0000900601007387 */ /* 0x000fe80000100800 */
[----:B------:R-:W-:Y:S01]  /*31c00*/  STL [R1+0x94], R7 ;  /* 0x0000940701007387 */ /* 0x000fe20000100800 */
[----:B------:R-:W-:-:S02]  /*31c10*/  F2FP.F16.E5M2.UNPACK_B R4, R4.H1 ;  /* 0x00000004ff04723e */ /* 0x000fc400030004ff */
[----:B------:R-:W-:Y:S01]  /*31c20*/  F2FP.F16.E5M2.UNPACK_B R5, R5.H1 ;  /* 0x00000005ff05723e */ /* 0x000fe200030004ff */
[----:B--2---:R-:W-:-:S15]  /*31c30*/  HMMA.16816.F32 R8, R16, R6, R8 ;  /* 0x000000061008723c */ /* 0x004fde0000001808 */
[----:B------:R-:W-:-:S08]  /*31c40*/  NOP ;  /* 0x0000000000007918 */ /* 0x000fd00000000000 */
[----:B------:R-:W-:Y:S04]  /*31c50*/  STL.64 [R1+0x250], R8 ;  /* 0x0002500801007387 */ /* 0x000fe80000100a00 */
[----:B------:R0:W-:Y:S04]  /*31c60*/  STL.64 [R1+0x258], R10 ;  /* 0x0002580a01007387 */ /* 0x0001e80000100a00 */
[----:B0-----:R-:W2:Y:S04]  /*31c70*/  LDL.LU.64 R10, [R1+0x1f18] ;  /* 0x001f1800010a7983 */ /* 0x001ea80000300a00 */
[----:B------:R-:W2:Y:S04]  /*31c80*/  LDL.LU.64 R8, [R1+0x1f10] ;  /* 0x001f100001087983 */ /* 0x000ea80000300a00 */
[----:B------:R-:W-:Y:S04]  /*31c90*/  STL [R1+0x88], R4 ;  /* 0x0000880401007387 */ /* 0x000fe80000100800 */
[----:B------:R0:W-:Y:S02]  /*31ca0*/  STL [R1+0x8c], R5 ;  /* 0x00008c0501007387 */ /* 0x0001e40000100800 */
[----:B0-----:R-:W-:Y:S02]  /*31cb0*/  HMMA.16816.F32 R4, R16, R4, R24 ;  /* 0x000000041004723c */ /* 0x001fe40000001818 */
[----:B------:R-:W4:Y:S04]  /*31cc0*/  LDL.LU.64 R26, [R1+0x1f08] ;  /* 0x001f0800011a7983 */ /* 0x000f280000300a00 */
[----:B------:R-:W4:Y:S01]  /*31cd0*/  LDL.LU.64 R24, [R1+0x1f00] ;  /* 0x001f000001187983 */ /* 0x000f220000300a00 */
[----:B------:R-:W-:-:S02]  /*31ce0*/  F2FP.F16.E5M2.UNPACK_B R2, R2.H1 ;  /* 0x00000002ff02723e */ /* 0x000fc400030004ff */
[----:B------:R-:W-:-:S07]  /*31cf0*/  F2FP.F16.E5M2.UNPACK_B R3, R3.H1 ;  /* 0x00000003ff03723e */ /* 0x000fce00030004ff */
[----:B---3--:R-:W-:Y:S07]  /*31d00*/  HMMA.16816.F32 R12, R16, R2, R12 ;  /* 0x00000002100c723c */ /* 0x008fee000000180c */
[----:B------:R0:W-:Y:S04]  /*31d10*/  STL.64 [R1+0x270], R4 ;  /* 0x0002700401007387 */ /* 0x0001e80000100a00 */
[----:B------:R-:W-:Y:S04]  /*31d20*/  STL.64 [R1+0x278], R6 ;  /* 0x0002780601007387 */ /* 0x000fe80000100a00 */
[----:B------:R1:W-:Y:S04]  /*31d30*/  STL [R1+0x80], R2 ;  /* 0x0000800201007387 */ /* 0x0003e80000100800 */
[----:B------:R3:W-:Y:S01]  /*31d40*/  STL [R1+0x84], R3 ;  /* 0x0000840301007387 */ /* 0x0007e20000100800 */
[----:B0-----:R-:W-:-:S02]  /*31d50*/  F2FP.F16.E5M2.UNPACK_B R4, R20.H1 ;  /* 0x00000014ff04723e */ /* 0x001fc400030004ff */
[----:B------:R-:W-:-:S03]  /*31d60*/  F2FP.F16.E5M2.UNPACK_B R5, R21.H1 ;  /* 0x00000015ff05723e */ /* 0x000fc600030004ff */
[----:B------:R-:W-:Y:S04]  /*31d70*/  STL [R1+0x78], R4 ;  /* 0x0000780401007387 */ /* 0x000fe80000100800 */
[----:B------:R-:W-:Y:S04]  /*31d80*/  STL.64 [R1+0x290], R12 ;  /* 0x0002900c01007387 */ /* 0x000fe80000100a00 */
[----:B------:R-:W-:Y:S04]  /*31d90*/  STL.64 [R1+0x298], R14 ;  /* 0x0002980e01007387 */ /* 0x000fe80000100a00 */
[----:B------:R2:W-:Y:S01]  /*31da0*/  STL [R1+0x7c], R5 ;  /* 0x00007c0501007387 */ /* 0x0005e20000100800 */
[----:B-1----:R-:W-:-:S02]  /*31db0*/  F2FP.F16.E5M2.UNPACK_B R2, R22.H1 ;  /* 0x00000016ff02723e */ /* 0x002fc400030004ff */
[----:B---3--:R-:W-:-:S03]  /*31dc0*/  F2FP.F16.E5M2.UNPACK_B R3, R23.H1 ;  /* 0x00000017ff03723e */ /* 0x008fc600030004ff */
[----:B------:R-:W-:Y:S01]  /*31dd0*/  STL [R1+0x70], R2 ;  /* 0x0000700201007387 */ /* 0x000fe20000100800 */
[----:B------:R-:W-:Y:S01]  /*31de0*/  F2FP.F16.E5M2.UNPACK_B R0, R29.H1 ;  /* 0x0000001dff00723e */ /* 0x000fe200030004ff */
[----:B--2---:R-:W-:-:S15]  /*31df0*/  HMMA.16816.F32 R4, R16, R4, R8 ;  /* 0x000000041004723c */ /* 0x004fde0000001808 */
[----:B------:R-:W-:-:S08]  /*31e00*/  NOP ;  /* 0x0000000000007918 */ /* 0x000fd00000000000 */
[----:B------:R-:W-:Y:S04]  /*31e10*/  STL.64 [R1+0x2b0], R4 ;  /* 0x0002b00401007387 */ /* 0x000fe80000100a00 */
[----:B------:R4:W-:Y:S02]  /*31e20*/  STL.64 [R1+0x2b8], R6 ;  /* 0x0002b80601007387 */ /* 0x0009e40000100a00 */
[----:B----4-:R-:W-:Y:S01]  /*31e30*/  HMMA.16816.F32 R4, R16, R2, R24 ;  /* 0x000000021004723c */ /* 0x010fe20000001818 */
[----:B------:R-:W-:-:S05]  /*31e40*/  F2FP.F16.E5M2.UNPACK_B R8, R28.H1 ;  /* 0x0000001cff08723e */ /* 0x000fca00030004ff */
[----:B------:R-:W-:Y:S04]  /*31e50*/  STL [R1+0x74], R3 ;  /* 0x0000740301007387 */ /* 0x000fe80000100800 */
[----:B------:R-:W2:-:S13]  /*31e60*/  LDL.LU R12, [R1+0x370] ;  /* 0x00037000010c7983 */ /* 0x000e9a0000300800 */
[----:B------:R0:W-:Y:S04]  /*31e70*/  STL.64 [R1+0x2d0], R4 ;  /* 0x0002d00401007387 */ /* 0x0001e80000100a00 */
[----:B------:R-:W-:Y:S04]  /*31e80*/  STL.64 [R1+0x2d8], R6 ;  /* 0x0002d80601007387 */ /* 0x000fe80000100a00 */
[----:B------:R-:W-:Y:S04]  /*31e90*/  STL [R1+0x68], R8 ;  /* 0x0000680801007387 */ /* 0x000fe80000100800 */
[----:B------:R-:W2:Y:S04]  /*31ea0*/  LDL.LU R13, [R1+0x374] ;  /* 0x00037400010d7983 */ /* 0x000ea80000300800 */
[----:B------:R-:W-:Y:S04]  /*31eb0*/  STL [R1+0x6c], R0 ;  /* 0x00006c0001007387 */ /* 0x000fe80000100800 */
[----:B------:R-:W3:Y:S04]  /*31ec0*/  LDL.LU R14, [R1+0x378] ;  /* 0x00037800010e7983 */ /* 0x000ee80000300800 */
[----:B------:R-:W3:Y:S04]  /*31ed0*/  LDL.LU R15, [R1+0x37c] ;  /* 0x00037c00010f7983 */ /* 0x000ee80000300800 */
[----:B0-----:R-:W4:Y:S04]  /*31ee0*/  LDL.LU R4, [R1+0x118] ;  /* 0x0001180001047983 */ /* 0x001f280000300800 */
[----:B------:R-:W4:Y:S04]  /*31ef0*/  LDL.LU R5, [R1+0x11c] ;  /* 0x00011c0001057983 */ /* 0x000f280000300800 */
[----:B------:R-:W4:Y:S04]  /*31f00*/  LDL.LU R2, [R1+0x120] ;  /* 0x0001200001027983 */ /* 0x000f280000300800 */
[----:B------:R-:W4:Y:S04]  /*31f10*/  LDL.LU R3, [R1+0x124] ;  /* 0x0001240001037983 */ /* 0x000f280000300800 */
[----:B---3--:R-:W-:Y:S04]  /*31f20*/  STL.64 [R1+0x1ea8], R14 ;  /* 0x001ea80e01007387 */ /* 0x008fe80000100a00 */
[----:B--2---:R0:W-:Y:S04]  /*31f30*/  STL.64 [R1+0x1ea0], R12 ;  /* 0x001ea00c01007387 */ /* 0x0041e80000100a00 */
[----:B0-----:R-:W2:Y:S04]  /*31f40*/  LDL.LU R12, [R1+0x350] ;  /* 0x00035000010c7983 */ /* 0x001ea80000300800 */
[----:B------:R-:W2:Y:S04]  /*31f50*/  LDL.LU R13, [R1+0x354] ;  /* 0x00035400010d7983 */ /* 0x000ea80000300800 */
[----:B------:R-:W3:Y:S04]  /*31f60*/  LDL.LU R14, [R1+0x358] ;  /* 0x00035800010e7983 */ /* 0x000ee80000300800 */
[----:B------:R-:W3:Y:S04]  /*31f70*/  LDL.LU R15, [R1+0x35c] ;  /* 0x00035c00010f7983 */ /* 0x000ee80000300800 */
[----:B------:R-:W4:Y:S04]  /*31f80*/  LDL.LU R6, [R1+0x110] ;  /* 0x0001100001067983 */ /* 0x000f280000300800 */
[----:B------:R-:W4:Y:S04]  /*31f90*/  LDL.LU R7, [R1+0x114] ;  /* 0x0001140001077983 */ /* 0x000f280000300800 */
[----:B----4-:R0:W-:Y:S02]  /*31fa0*/  STL.64 [R1+0x1ee8], R6 ;  /* 0x001ee80601007387 */ /* 0x0101e40000100a00 */
[----:B0-----:R-:W-:-:S02]  /*31fb0*/  IMAD.MOV.U32 R7, RZ, RZ, R0 ;  /* 0x000000ffff077224 */ /* 0x001fc400078e0000 */
[----:B------:R-:W4:Y:S04]  /*31fc0*/  LDL.LU R0, [R1+0x10c] ;  /* 0x00010c0001007983 */ /* 0x000f280000300800 */
[----:B------:R0:W-:Y:S04]  /*31fd0*/  STL.64 [R1+0x1ee0], R4 ;  /* 0x001ee00401007387 */ /* 0x0001e80000100a00 */
[----:B0-----:R-:W4:Y:S04]  /*31fe0*/  LDL.LU R5, [R1+0x108] ;  /* 0x0001080001057983 */ /* 0x001f280000300800 */
[----:B---3--:R-:W-:Y:S04]  /*31ff0*/  STL.64 [R1+0x1eb8], R14 ;  /* 0x001eb80e01007387 */ /* 0x008fe80000100a00 */
[----:B--2---:R0:W-:Y:S04]  /*32000*/  STL.64 [R1+0x1eb0], R12 ;  /* 0x001eb00c01007387 */ /* 0x0041e80000100a00 */
[----:B0-----:R-:W2:Y:S04]  /*32010*/  LDL.LU R12, [R1+0x330] ;  /* 0x00033000010c7983 */ /* 0x001ea80000300800 */
[----:B------:R-:W2:Y:S04]  /*32020*/  LDL.LU R13, [R1+0x334] ;  /* 0x00033400010d7983 */ /* 0x000ea80000300800 */
[----:B------:R-:W3:Y:S04]  /*32030*/  LDL.LU R14, [R1+0x338] ;  /* 0x00033800010e7983 */ /* 0x000ee80000300800 */
[----:B------:R-:W3:Y:S01]  /*32040*/  LDL.LU R15, [R1+0x33c] ;  /* 0x00033c00010f7983 */ /* 0x000ee20000300800 */
[----:B------:R-:W-:-:S03]  /*32050*/  IMAD.MOV.U32 R6, RZ, RZ, R8 ;  /* 0x000000ffff067224 */ /* 0x000fc600078e0008 */
[----:B---3--:R-:W-:Y:S04]  /*32060*/  STL.64 [R1+0x1ec8], R14 ;  /* 0x001ec80e01007387 */ /* 0x008fe80000100a00 */
[----:B--2---:R-:W-:Y:S04]  /*32070*/  STL.64 [R1+0x1ec0], R12 ;  /* 0x001ec00c01007387 */ /* 0x004fe80000100a00 */
[----:B------:R-:W2:Y:S04]  /*32080*/  LDL.LU R20, [R1+0x128] ;  /* 0x0001280001147983 */ /* 0x000ea80000300800 */
[----:B------:R-:W3:Y:S04]  /*32090*/  LDL.LU R21, [R1+0x12c] ;  /* 0x00012c0001157983 */ /* 0x000ee80000300800 */
[----:B------:R-:W4:Y:S04]  /*320a0*/  LDL.LU R8, [R1+0x390] ;  /* 0x0003900001087983 */ /* 0x000f280000300800 */
[----:B------:R-:W4:Y:S04]  /*320b0*/  LDL.LU R9, [R1+0x394] ;  /* 0x0003940001097983 */ /* 0x000f280000300800 */
[----:B------:R-:W2:Y:S04]  /*320c0*/  LDL.LU R10, [R1+0x398] ;  /* 0x00039800010a7983 */ /* 0x000ea80000300800 */
[----:B------:R-:W2:Y:S04]  /*320d0*/  LDL.LU R11, [R1+0x39c] ;  /* 0x00039c00010b7983 */ /* 0x000ea80000300800 */
[----:B--2---:R-:W-:Y:S04]  /*320e0*/  STL.64 [R1+0x1ed8], R10 ;  /* 0x001ed80a01007387 */ /* 0x004fe80000100a00 */
[----:B----4-:R0:W-:Y:S04]  /*320f0*/  STL.64 [R1+0x1ed0], R8 ;  /* 0x001ed00801007387 */ /* 0x0101e80000100a00 */
[----:B0-----:R-:W2:Y:S04]  /*32100*/  LDL.LU R8, [R1+0x310] ;  /* 0x0003100001087983 */ /* 0x001ea80000300800 */
[----:B------:R-:W2:Y:S04]  /*32110*/  LDL.LU R9, [R1+0x314] ;  /* 0x0003140001097983 */ /* 0x000ea80000300800 */
[----:B------:R-:W4:Y:S04]  /*32120*/  LDL.LU R10, [R1+0x318] ;  /* 0x00031800010a7983 */ /* 0x000f280000300800 */
[----:B------:R-:W4:Y:S04]  /*32130*/  LDL.LU R11, [R1+0x31c] ;  /* 0x00031c00010b7983 */ /* 0x000f280000300800 */
[----:B----4-:R-:W-:Y:S04]  /*32140*/  STL.64 [R1+0x1ef8], R10 ;  /* 0x001ef80a01007387 */ /* 0x010fe80000100a00 */
[----:B--2---:R0:W-:Y:S04]  /*32150*/  STL.64 [R1+0x1ef0], R8 ;  /* 0x001ef00801007387 */ /* 0x0041e80000100a00 */
[----:B0-----:R-:W2:Y:S04]  /*32160*/  LDL.LU R8, [R1+0x2f0] ;  /* 0x0002f00001087983 */ /* 0x001ea80000300800 */
[----:B------:R-:W2:Y:S04]  /*32170*/  LDL.LU R9, [R1+0x2f4] ;  /* 0x0002f40001097983 */ /* 0x000ea80000300800 */
[----:B------:R-:W2:Y:S04]  /*32180*/  LDL.LU R10, [R1+0x2f8] ;  /* 0x0002f800010a7983 */ /* 0x000ea80000300800 */
[----:B------:R-:W2:Y:S04]  /*32190*/  LDL.LU R11, [R1+0x2fc] ;  /* 0x0002fc00010b7983 */ /* 0x000ea80000300800 */
[----:B------:R-:W4:Y:S04]  /*321a0*/  LDL.LU R22, [R1+0x130] ;  /* 0x0001300001167983 */ /* 0x000f280000300800 */
[----:B------:R-:W4:Y:S04]  /*321b0*/  LDL.LU R23, [R1+0x134] ;  /* 0x0001340001177983 */ /* 0x000f280000300800 */
[----:B------:R-:W4:Y:S04]  /*321c0*/  LDL.LU R28, [R1+0x138] ;  /* 0x00013800011c7983 */ /* 0x000f280000300800 */
[----:B------:R-:W4:Y:S04]  /*321d0*/  LDL.LU R29, [R1+0x13c] ;  /* 0x00013c00011d7983 */ /* 0x000f280000300800 */
[----:B------:R-:W4:Y:S04]  /*321e0*/  LDL.LU R24, [R1+0x3b0] ;  /* 0x0003b00001187983 */ /* 0x000f280000300800 */
[----:B------:R-:W4:Y:S04]  /*321f0*/  LDL.LU R25, [R1+0x3b4] ;  /* 0x0003b40001197983 */ /* 0x000f280000300800 */
[----:B------:R-:W4:Y:S01]  /*32200*/  LDL.LU R26, [R1+0x3b8] ;  /* 0x0003b800011a7983 */ /* 0x000f220000300800 */
[----:B------:R-:W-:-:S03]  /*32210*/  F2FP.F16.E5M2.UNPACK_B R12, R5.H1 ;  /* 0x00000005ff0c723e */ /* 0x000fc600030004ff */
[----:B------:R-:W4:Y:S01]  /*32220*/  LDL.LU R27, [R1+0x3bc] ;  /* 0x0003bc00011b7983 */ /* 0x000f220000300800 */
[----:B--2---:R-:W-:Y:S03]  /*32230*/  HMMA.16816.F32 R4, R16, R6, R8 ;  /* 0x000000061004723c */ /* 0x004fe60000001808 */
[----:B------:R-:W2:Y:S04]  /*32240*/  LDL.LU.64 R10, [R1+0x1ef8] ;  /* 0x001ef800010a7983 */ /* 0x000ea80000300a00 */
[----:B------:R-:W2:Y:S01]  /*32250*/  LDL.LU.64 R8, [R1+0x1ef0] ;  /* 0x001ef00001087983 */ /* 0x000ea20000300a00 */
[----:B------:R-:W-:-:S15]  /*32260*/  F2FP.F16.E5M2.UNPACK_B R13, R0.H1 ;  /* 0x00000000ff0d723e */ /* 0x000fde00030004ff */
[----:B------:R-:W-:Y:S04]  /*32270*/  STL.64 [R1+0x2f0], R4 ;  /* 0x0002f00401007387 */ /* 0x000fe80000100a00 */
[----:B------:R0:W-:Y:S04]  /*32280*/  STL.64 [R1+0x2f8], R6 ;  /* 0x0002f80601007387 */ /* 0x0001e80000100a00 */
[----:B0-----:R-:W3:Y:S04]  /*32290*/  LDL.LU.64 R6, [R1+0x1ee8] ;  /* 0x001ee80001067983 */ /* 0x001ee80000300a00 */
[----:B------:R-:W4:Y:S04]  /*322a0*/  LDL.LU.64 R4, [R1+0x1ee0] ;  /* 0x001ee00001047983 */ /* 0x000f280000300a00 */
[----:B------:R-:W-:Y:S04]  /*322b0*/  STL [R1+0x60], R12 ;  /* 0x0000600c01007387 */ /* 0x000fe80000100800 */
[----:B------:R2:W-:Y:S02]  /*322c0*/  STL [R1+0x64], R13 ;  /* 0x0000640d01007387 */ /* 0x0005e40000100800 */
[----:B--2---:R-:W-:Y:S02]  /*322d0*/  HMMA.16816.F32 R12, R16, R12, R8 ;  /* 0x0000000c100c723c */ /* 0x004fe40000001808 */
[----:B------:R-:W2:Y:S04]  /*322e0*/  LDL.LU.64 R10, [R1+0x1ed8] ;  /* 0x001ed800010a7983 */ /* 0x000ea80000300a00 */
[----:B------:R-:W2:-:S15]  /*322f0*/  LDL.LU.64 R8, [R1+0x1ed0] ;  /* 0x001ed00001087983 */ /* 0x000e9e0000300a00 */
[----:B------:R-:W-:-:S02]  /*32300*/  NOP ;  /* 0x0000000000007918 */ /* 0x000fc40000000000 */
[----:B------:R-:W-:Y:S04]  /*32310*/  STL.64 [R1+0x310], R12 ;  /* 0x0003100c01007387 */ /* 0x000fe80000100a00 */
[----:B------:R0:W-:Y:S04]  /*32320*/  STL.64 [R1+0x318], R14 ;  /* 0x0003180e01007387 */ /* 0x0001e80000100a00 */
[----:B0-----:R-:W4:Y:S04]  /*32330*/  LDL.LU.64 R14, [R1+0x1ec8] ;  /* 0x001ec800010e7983 */ /* 0x001f280000300a00 */
[----:B------:R-:W4:Y:S01]  /*32340*/  LDL.LU.64 R12, [R1+0x1ec0] ;  /* 0x001ec000010c7983 */ /* 0x000f220000300a00 */
[----:B---3--:R-:W-:-:S02]  /*32350*/  F2FP.F16.E5M2.UNPACK_B R6, R6.H1 ;  /* 0x00000006ff06723e */ /* 0x008fc400030004ff */
[----:B------:R-:W-:-:S03]  /*32360*/  F2FP.F16.E5M2.UNPACK_B R7, R7.H1 ;  /* 0x00000007ff07723e */ /* 0x000fc600030004ff */
[----:B------:R-:W-:Y:S04]  /*32370*/  STL [R1+0x58], R6 ;  /* 0x0000580601007387 */ /* 0x000fe80000100800 */
[----:B------:R-:W-:Y:S01]  /*32380*/  STL [R1+0x5c], R7 ;  /* 0x00005c0701007387 */ /* 0x000fe20000100800 */
[----:B----4-:R-:W-:-:S15]  /*32390*/  HMMA.16816.F32 R12, R16, R6, R12 ;  /* 0x00000006100c723c */ /* 0x010fde000000180c */
[----:B------:R-:W-:-:S08]  /*323a0*/  NOP ;  /* 0x0000000000007918 */ /* 0x000fd00000000000 */
[----:B------:R-:W-:Y:S04]  /*323b0*/  STL.64 [R1+0x330], R12 ;  /* 0x0003300c01007387 */ /* 0x000fe80000100a00 */
[----:B------:R0:W-:Y:S04]  /*323c0*/  STL.64 [R1+0x338], R14 ;  /* 0x0003380e01007387 */ /* 0x0001e80000100a00 */
[----:B0-----:R-:W3:Y:S04]  /*323d0*/  LDL.LU.64 R14, [R1+0x1eb8] ;  /* 0x001eb800010e7983 */ /* 0x001ee80000300a00 */
[----:B------:R-:W3:Y:S01]  /*323e0*/  LDL.LU.64 R12, [R1+0x1eb0] ;  /* 0x001eb000010c7983 */ /* 0x000ee20000300a00 */
[----:B------:R-:W-:-:S02]  /*323f0*/  F2FP.F16.E5M2.UNPACK_B R4, R4.H1 ;  /* 0x00000004ff04723e */ /* 0x000fc400030004ff */
[----:B------:R-:W-:Y:S01]  /*32400*/  F2FP.F16.E5M2.UNPACK_B R5, R5.H1 ;  /* 0x00000005ff05723e */ /* 0x000fe200030004ff */
[----:B------:R-:W-:Y:S02]  /*32410*/  IMAD.MOV.U32 R0, RZ, RZ, R7 ;  /* 0x000000ffff007224 */ /* 0x000fe400078e0007 */
[----:B------:R-:W-:Y:S04]  /*32420*/  STL [R1+0x50], R4 ;  /* 0x0000500401007387 */ /* 0x000fe80000100800 */
        /* <DEDUP_REMOVED lines=8> */
[----:B------:R-:W-:-:S02]  /*324b0*/  F2FP.F16.E5M2.UNPACK_B R2, R2.H1 ;  /* 0x00000002ff02723e */ /* 0x000fc400030004ff */
[----:B------:R-:W-:Y:S01]  /*324c0*/  F2FP.F16.E5M2.UNPACK_B R3, R3.H1 ;  /* 0x00000003ff03723e */ /* 0x000fe200030004ff */
[----:B------:R-:W-:Y:S01]  /*324d0*/  IMAD.MOV.U32 R0, RZ, RZ, R5 ;  /* 0x000000ffff007224 */ /* 0x000fe200078e0005 */
[----:B------:R-:W-:Y:S02]  /*324e0*/  F2FP.F16.E5M2.UNPACK_B R4, R20.H1 ;  /* 0x00000014ff04723e */ /* 0x000fe400030004ff */
[----:B------:R-:W-:Y:S01]  /*324f0*/  F2FP.F16.E5M2.UNPACK_B R5, R21.H1 ;  /* 0x00000015ff05723e */ /* 0x000fe200030004ff */
[----:B------:R-:W-:Y:S04]  /*32500*/  STL [R1+0x48], R2 ;  /* 0x0000480201007387 */ /* 0x000fe80000100800 */
[----:B------:R0:W-:Y:S04]  /*32510*/  STL [R1+0x1d04], R0 ;  /* 0x001d040001007387 */ /* 0x0001e80000100800 */
[----:B------:R1:W-:Y:S01]  /*32520*/  STL [R1+0x4c], R3 ;  /* 0x00004c0301007387 */ /* 0x0003e20000100800 */
[C---:B--2---:R-:W-:Y:S06]  /*32530*/  HMMA.16816.F32 R8, R16.reuse, R4, R8 ;  /* 0x000000041008723c */ /* 0x044fec0000001808 */
[----:B------:R-:W-:Y:S01]  /*32540*/  STL [R1+0x40], R4 ;  /* 0x0000400401007387 */ /* 0x000fe20000100800 */
[----:B0-----:R-:W-:Y:S01]  /*32550*/  IMAD.MOV.U32 R0, RZ, RZ, R3 ;  /* 0x000000ffff007224 */ /* 0x001fe200078e0003 */
[----:B---3--:R-:W-:Y:S07]  /*32560*/  HMMA.16816.F32 R12, R16, R2, R12 ;  /* 0x00000002100c723c */ /* 0x008fee000000180c */
[----:B------:R-:W-:-:S02]  /*32570*/  F2FP.F16.E5M2.UNPACK_B R2, R22.H1 ;  /* 0x00000016ff02723e */ /* 0x000fc400030004ff */
[----:B-1----:R-:W-:-:S14]  /*32580*/  F2FP.F16.E5M2.UNPACK_B R3, R23.H1 ;  /* 0x00000017ff03723e */ /* 0x002fdc00030004ff */
[----:B------:R-:W-:Y:S04]  /*32590*/  STL.64 [R1+0x370], R12 ;  /* 0x0003700c01007387 */ /* 0x000fe80000100a00 */
[----:B------:R-:W-:Y:S04]  /*325a0*/  STL.64 [R1+0x378], R14 ;  /* 0x0003780e01007387 */ /* 0x000fe80000100a00 */
[----:B------:R0:W-:Y:S04]  /*325b0*/  STL [R1+0x1d08], R0 ;  /* 0x001d080001007387 */ /* 0x0001e80000100800 */
[----:B------:R1:W-:Y:S01]  /*325c0*/  STL [R1+0x44], R5 ;  /* 0x0000440501007387 */ /* 0x0003e20000100800 */
[----:B0-----:R-:W-:-:S02]  /*325d0*/  IMAD.MOV.U32 R0, RZ, RZ, R5 ;  /* 0x000000ffff007224 */ /* 0x001fc400078e0005 */
[----:B-1----:R-:W-:Y:S06]  /*325e0*/  HMMA.16816.F32 R4, R16, R2, R24 ;  /* 0x000000021004723c */ /* 0x002fec0000001818 */
[----:B------:R-:W-:Y:S04]  /*325f0*/  STL [R1+0x38], R2 ;  /* 0x0000380201007387 */ /* 0x000fe80000100800 */
[----:B------:R0:W-:Y:S04]  /*32600*/  STL.64 [R1+0x390], R8 ;  /* 0x0003900801007387 */ /* 0x0001e80000100a00 */
[----:B------:R-:W-:Y:S04]  /*32610*/  STL.64 [R1+0x398], R10 ;  /* 0x0003980a01007387 */ /* 0x000fe80000100a00 */
[----:B------:R1:W-:Y:S04]  /*32620*/  STL [R1+0x1d0c], R0 ;  /* 0x001d0c0001007387 */ /* 0x0003e80000100800 */
[----:B------:R-:W-:Y:S01]  /*32630*/  STL [R1+0x3c], R3 ;  /* 0x00003c0301007387 */ /* 0x000fe20000100800 */
[----:B0-----:R-:W-:-:S02]  /*32640*/  F2FP.F16.E5M2.UNPACK_B R8, R28.H1 ;  /* 0x0000001cff08723e */ /* 0x001fc400030004ff */
[----:B-1----:R-:W-:-:S03]  /*32650*/  F2FP.F16.E5M2.UNPACK_B R0, R29.H1 ;  /* 0x0000001dff00723e */ /* 0x002fc600030004ff */
[----:B------:R0:W-:Y:S04]  /*32660*/  STL [R1+0x30], R8 ;  /* 0x0000300801007387 */ /* 0x0001e80000100800 */
[----:B0-----:R-:W2:Y:S04]  /*32670*/  LDL.LU R8, [R1+0x4b0] ;  /* 0x0004b00001087983 */ /* 0x001ea80000300800 */
[----:B------:R-:W-:Y:S04]  /*32680*/  STL [R1+0x34], R0 ;  /* 0x0000340001007387 */ /* 0x000fe80000100800 */
[----:B------:R-:W-:Y:S04]  /*32690*/  STL.64 [R1+0x3b0], R4 ;  /* 0x0003b00401007387 */ /* 0x000fe80000100a00 */
[----:B------:R-:W-:Y:S04]  /*326a0*/  STL.64 [R1+0x3b8], R6 ;  /* 0x0003b80601007387 */ /* 0x000fe80000100a00 */
[----:B------:R-:W2:Y:S04]  /*326b0*/  LDL.LU R9, [R1+0x4b4] ;  /* 0x0004b40001097983 */ /* 0x000ea80000300800 */
[----:B------:R-:W3:Y:S04]  /*326c0*/  LDL.LU R10, [R1+0x4b8] ;  /* 0x0004b800010a7983 */ /* 0x000ee80000300800 */
[----:B------:R-:W3:Y:S04]  /*326d0*/  LDL.LU R11, [R1+0x4bc] ;  /* 0x0004bc00010b7983 */ /* 0x000ee80000300800 */
[----:B---3--:R-:W-:Y:S04]  /*326e0*/  STL.64 [R1+0x1e40], R10 ;  /* 0x001e400a01007387 */ /* 0x008fe80000100a00 */
[----:B--2---:R-:W-:Y:S04]  /*326f0*/  STL.64 [R1+0x1e38], R8 ;  /* 0x001e380801007387 */ /* 0x004fe80000100a00 */
[----:B------:R-:W2:Y:S04]  /*32700*/  LDL.LU R20, [R1+0x470] ;  /* 0x0004700001147983 */ /* 0x000ea80000300800 */
[----:B------:R-:W2:Y:S04]  /*32710*/  LDL.LU R21, [R1+0x474] ;  /* 0x0004740001157983 */ /* 0x000ea80000300800 */
[----:B------:R-:W3:Y:S04]  /*32720*/  LDL.LU R22, [R1+0x478] ;  /* 0x0004780001167983 */ /* 0x000ee80000300800 */
[----:B------:R-:W3:Y:S04]  /*32730*/  LDL.LU R23, [R1+0x47c] ;  /* 0x00047c0001177983 */ /* 0x000ee80000300800 */
[----:B---3--:R-:W-:Y:S04]  /*32740*/  STL.64 [R1+0x1e50], R22 ;  /* 0x001e501601007387 */ /* 0x008fe80000100a00 */
[----:B--2---:R0:W-:Y:S04]  /*32750*/  STL.64 [R1+0x1e48], R20 ;  /* 0x001e481401007387 */ /* 0x0041e80000100a00 */
[----:B0-----:R-:W2:Y:S04]  /*32760*/  LDL.LU R20, [R1+0x430] ;  /* 0x0004300001147983 */ /* 0x001ea80000300800 */
[----:B------:R-:W2:Y:S04]  /*32770*/  LDL.LU R21, [R1+0x434] ;  /* 0x0004340001157983 */ /* 0x000ea80000300800 */
[----:B--2---:R-:W-:Y:S04]  /*32780*/  STL.64 [R1+0x1e58], R20 ;  /* 0x001e581401007387 */ /* 0x004fe80000100a00 */
[----:B------:R-:W2:Y:S04]  /*32790*/  LDL.LU R22, [R1+0x438] ;  /* 0x0004380001167983 */ /* 0x000ea80000300800 */
[----:B------:R-:W2:Y:S04]  /*327a0*/  LDL.LU R23, [R1+0x43c] ;  /* 0x00043c0001177983 */ /* 0x000ea80000300800 */
[----:B------:R-:W3:Y:S04]  /*327b0*/  LDL.LU R4, [R1+0x150] ;  /* 0x0001500001047983 */ /* 0x000ee80000300800 */
[----:B------:R-:W3:Y:S04]  /*327c0*/  LDL.LU R5, [R1+0x154] ;  /* 0x0001540001057983 */ /* 0x000ee80000300800 */
[----:B------:R-:W4:Y:S04]  /*327d0*/  LDL.LU R2, [R1+0x158] ;  /* 0x0001580001027983 */ /* 0x000f280000300800 */
[----:B------:R-:W4:Y:S04]  /*327e0*/  LDL.LU R3, [R1+0x15c] ;  /* 0x00015c0001037983 */ /* 0x000f280000300800 */
[----:B------:R-:W2:Y:S04]  /*327f0*/  LDL.LU R6, [R1+0x180] ;  /* 0x0001800001067983 */ /* 0x000ea80000300800 */
[----:B------:R-:W2:Y:S04]  /*32800*/  LDL.LU R7, [R1+0x184] ;  /* 0x0001840001077983 */ /* 0x000ea80000300800 */
[----:B--2---:R0:W-:Y:S04]  /*32810*/  STL.64 [R1+0x1e78], R6 ;  /* 0x001e780601007387 */ /* 0x0041e80000100a00 */
[----:B0-----:R-:W2:Y:S04]  /*32820*/  LDL.64 R6, [R1+0x30] ;  /* 0x0000300001067983 */ /* 0x001ea80000100a00 */
[----:B---3--:R0:W-:Y:S04]  /*32830*/  STL.64 [R1+0x1e70], R4 ;  /* 0x001e700401007387 */ /* 0x0081e80000100a00 */
[----:B------:R-:W3:Y:S04]  /*32840*/  LDL.LU R8, [R1+0x450] ;  /* 0x0004500001087983 */ /* 0x000ee80000300800 */
[----:B------:R-:W3:Y:S04]  /*32850*/  LDL.LU R9, [R1+0x454] ;  /* 0x0004540001097983 */ /* 0x000ee80000300800 */
[----:B------:R-:W4:Y:S04]  /*32860*/  LDL.LU R10, [R1+0x458] ;  /* 0x00045800010a7983 */ /* 0x000f280000300800 */
[----:B------:R-:W4:Y:S04]  /*32870*/  LDL.LU R11, [R1+0x45c] ;  /* 0x00045c00010b7983 */ /* 0x000f280000300800 */
[----:B0-----:R-:W2:Y:S04]  /*32880*/  LDL.LU R5, [R1+0x140] ;  /* 0x0001400001057983 */ /* 0x001ea80000300800 */
[----:B------:R-:W2:Y:S04]  /*32890*/  LDL.LU R0, [R1+0x144] ;  /* 0x0001440001007983 */ /* 0x000ea80000300800 */
[----:B------:R-:W3:Y:S04]  /*328a0*/  LDL.LU R20, [R1+0x148] ;  /* 0x0001480001147983 */ /* 0x000ee80000300800 */
[----:B------:R-:W3:Y:S04]  /*328b0*/  LDL.LU R21, [R1+0x14c] ;  /* 0x00014c0001157983 */ /* 0x000ee80000300800 */
[----:B------:R-:W-:Y:S04]  /*328c0*/  STL.64 [R1+0x1e98], R22 ;  /* 0x001e981601007387 */ /* 0x000fe80000100a00 */
[----:B---3--:R0:W-:Y:S04]  /*328d0*/  STL.64 [R1+0x1e90], R20 ;  /* 0x001e901401007387 */ /* 0x0081e80000100a00 */
[----:B0-----:R-:W3:Y:S04]  /*328e0*/  LDL.LU R20, [R1+0x3d0] ;  /* 0x0003d00001147983 */ /* 0x001ee80000300800 */
[----:B------:R-:W3:Y:S04]  /*328f0*/  LDL.LU R21, [R1+0x3d4] ;  /* 0x0003d40001157983 */ /* 0x000ee80000300800 */
[----:B------:R-:W3:Y:S04]  /*32900*/  LDL.LU R22, [R1+0x3d8] ;  /* 0x0003d80001167983 */ /* 0x000ee80000300800 */
[----:B------:R-:W3:Y:S04]  /*32910*/  LDL.LU R23, [R1+0x3dc] ;  /* 0x0003dc0001177983 */ /* 0x000ee80000300800 */
[----:B----4-:R-:W-:Y:S04]  /*32920*/  STL.64 [R1+0x1e68], R10 ;  /* 0x001e680a01007387 */ /* 0x010fe80000100a00 */
[----:B------:R0:W-:Y:S04]  /*32930*/  STL.64 [R1+0x1e60], R8 ;  /* 0x001e600801007387 */ /* 0x0001e80000100a00 */
[----:B0-----:R-:W4:Y:S04]  /*32940*/  LDL.LU R8, [R1+0x410] ;  /* 0x0004100001087983 */ /* 0x001f280000300800 */
[----:B------:R-:W4:Y:S04]  /*32950*/  LDL.LU R9, [R1+0x414] ;  /* 0x0004140001097983 */ /* 0x000f280000300800 */
[----:B------:R-:W3:Y:S04]  /*32960*/  LDL.LU R10, [R1+0x418] ;  /* 0x00041800010a7983 */ /* 0x000ee80000300800 */
[----:B------:R-:W3:Y:S01]  /*32970*/  LDL.LU R11, [R1+0x41c] ;  /* 0x00041c00010b7983 */ /* 0x000ee20000300800 */
[----:B--2---:R-:W-:-:S02]  /*32980*/  F2FP.F16.E5M2.UNPACK_B R4, R5.H1 ;  /* 0x00000005ff04723e */ /* 0x004fc400030004ff */
[----:B------:R-:W-:Y:S01]  /*32990*/  F2FP.F16.E5M2.UNPACK_B R5, R0.H1 ;  /* 0x00000000ff05723e */ /* 0x000fe200030004ff */
[----:B---3--:R-:W-:Y:S04]  /*329a0*/  STL.64 [R1+0x1e88], R10 ;  /* 0x001e880a01007387 */ /* 0x008fe80000100a00 */
[----:B----4-:R0:W-:Y:S04]  /*329b0*/  STL.64 [R1+0x1e80], R8 ;  /* 0x001e800801007387 */ /* 0x0101e80000100a00 */
[----:B0-----:R-:W2:Y:S04]  /*329c0*/  LDL.LU R8, [R1+0x3f0] ;  /* 0x0003f00001087983 */ /* 0x001ea80000300800 */
[----:B------:R-:W2:Y:S04]  /*329d0*/  LDL.LU R9, [R1+0x3f4] ;  /* 0x0003f40001097983 */ /* 0x000ea80000300800 */
[----:B------:R-:W2:Y:S04]  /*329e0*/  LDL.LU R10, [R1+0x3f8] ;  /* 0x0003f800010a7983 */ /* 0x000ea80000300800 */
[----:B------:R-:W2:Y:S01]  /*329f0*/  LDL.LU R11, [R1+0x3fc] ;  /* 0x0003fc00010b7983 */ /* 0x000ea20000300800 */
[----:B------:R-:W-:Y:S03]  /*32a00*/  HMMA.16816.F32 R20, R16, R6, R20 ;  /* 0x000000061014723c */ /* 0x000fe60000001814 */
        /* <DEDUP_REMOVED lines=10> */
[----:B------:R-:W-:-:S03]  /*32ab0*/  IMAD.MOV.U32 R0, RZ, RZ, R7 ;  /* 0x000000ffff007224 */ /* 0x000fc600078e0007 */
[----:B------:R-:W-:Y:S04]  /*32ac0*/  STL.64 [R1+0x3d0], R20 ;  /* 0x0003d01401007387 */ /* 0x000fe80000100a00 */
[----:B------:R0:W-:Y:S04]  /*32ad0*/  STL.64 [R1+0x3d8], R22 ;  /* 0x0003d81601007387 */ /* 0x0001e80000100a00 */
[----:B0-----:R-:W3:Y:S04]  /*32ae0*/  LDL.LU.64 R22, [R1+0x1e98] ;  /* 0x001e980001167983 */ /* 0x001ee80000300a00 */
[----:B------:R-:W4:Y:S04]  /*32af0*/  LDL.LU.64 R20, [R1+0x1e90] ;  /* 0x001e900001147983 */ /* 0x000f280000300a00 */
[----:B------:R-:W-:Y:S04]  /*32b00*/  STL [R1+0x28], R4 ;  /* 0x0000280401007387 */ /* 0x000fe80000100800 */
[----:B------:R-:W-:Y:S04]  /*32b10*/  STL [R1+0x1d10], R0 ;  /* 0x001d100001007387 */ /* 0x000fe80000100800 */
[----:B------:R2:W-:Y:S02]  /*32b20*/  STL [R1+0x2c], R5 ;  /* 0x00002c0501007387 */ /* 0x0005e40000100800 */
[----:B--2---:R-:W-:Y:S02]  /*32b30*/  HMMA.16816.F32 R4, R16, R4, R8 ;  /* 0x000000041004723c */ /* 0x004fe40000001808 */
[----:B------:R-:W2:Y:S04]  /*32b40*/  LDL.LU.64 R10, [R1+0x1e88] ;  /* 0x001e8800010a7983 */ /* 0x000ea80000300a00 */
[----:B------:R-:W2:Y:S01]  /*32b50*/  LDL.LU.64 R8, [R1+0x1e80] ;  /* 0x001e800001087983 */ /* 0x000ea20000300a00 */
[----:B----4-:R-:W-:-:S02]  /*32b60*/  F2FP.F16.E5M2.UNPACK_B R20, R20.H1 ;  /* 0x00000014ff14723e */ /* 0x010fc400030004ff */
[----:B------:R-:W-:-:S14]  /*32b70*/  F2FP.F16.E5M2.UNPACK_B R21, R21.H1 ;  /* 0x00000015ff15723e */ /* 0x000fdc00030004ff */
[----:B------:R-:W-:Y:S04]  /*32b80*/  STL.64 [R1+0x3f0], R4 ;  /* 0x0003f00401007387 */ /* 0x000fe80000100a00 */
[----:B------:R0:W-:Y:S01]  /*32b90*/  STL.64 [R1+0x3f8], R6 ;  /* 0x0003f80601007387 */ /* 0x0001e20000100a00 */
[----:B------:R-:W-:-:S03]  /*32ba0*/  IMAD.MOV.U32 R0, RZ, RZ, R21 ;  /* 0x000000ffff007224 */ /* 0x000fc600078e0015 */
[----:B0-----:R-:W4:Y:S04]  /*32bb0*/  LDL.LU.64 R6, [R1+0x1e78] ;  /* 0x001e780001067983 */ /* 0x001f280000300a00 */
[----:B------:R-:W3:Y:S04]  /*32bc0*/  LDL.LU.64 R4, [R1+0x1e70] ;  /* 0x001e700001047983 */ /* 0x000ee80000300a00 */
[----:B------:R-:W-:Y:S04]  /*32bd0*/  STL [R1+0x20], R20 ;  /* 0x0000201401007387 */ /* 0x000fe80000100800 */
[----:B------:R-:W-:Y:S01]  /*32be0*/  STL [R1+0x24], R21 ;  /* 0x0000241501007387 */ /* 0x000fe20000100800 */
[----:B--2---:R-:W-:-:S15]  /*32bf0*/  HMMA.16816.F32 R8, R16, R20, R8 ;  /* 0x000000141008723c */ /* 0x004fde0000001808 */
[----:B------:R-:W-:-:S08]  /*32c00*/  NOP ;  /* 0x0000000000007918 */ /* 0x000fd00000000000 */
[----:B------:R-:W-:Y:S04]  /*32c10*/  STL.64 [R1+0x410], R8 ;  /* 0x0004100801007387 */ /* 0x000fe80000100a00 */
[----:B------:R0:W-:Y:S04]  /*32c20*/  STL.64 [R1+0x418], R10 ;  /* 0x0004180a01007387 */ /* 0x0001e80000100a00 */
[----:B0-----:R-:W2:Y:S04]  /*32c30*/  LDL.LU.64 R10, [R1+0x1e68] ;  /* 0x001e6800010a7983 */ /* 0x001ea80000300a00 */
[----:B------:R-:W2:Y:S04]  /*32c40*/  LDL.LU.64 R8, [R1+0x1e60] ;  /* 0x001e600001087983 */ /* 0x000ea80000300a00 */
[----:B------:R-:W4:Y:S01]  /*32c50*/  LDL.LU.64 R20, [R1+0x1e58] ;  /* 0x001e580001147983 */ /* 0x000f220000300a00 */
[----:B------:R-:W-:-:S02]  /*32c60*/  F2FP.F16.E5M2.UNPACK_B R2, R2.H1 ;  /* 0x00000002ff02723e */ /* 0x000fc400030004ff */
[----:B------:R-:W-:Y:S02]  /*32c70*/  F2FP.F16.E5M2.UNPACK_B R3, R3.H1 ;  /* 0x00000003ff03723e */ /* 0x000fe400030004ff */
[----:B---3--:R-:W-:Y:S02]  /*32c80*/  F2FP.F16.E5M2.UNPACK_B R4, R4.H1 ;  /* 0x00000004ff04723e */ /* 0x008fe400030004ff */
[----:B------:R-:W-:-:S03]  /*32c90*/  F2FP.F16.E5M2.UNPACK_B R5, R5.H1 ;  /* 0x00000005ff05723e */ /* 0x000fc600030004ff */
[----:B------:R-:W-:Y:S04]  /*32ca0*/  STL [R1+0x18], R4 ;  /* 0x0000180401007387 */ /* 0x000fe80000100800 */
[----:B------:R-:W-:Y:S04]  /*32cb0*/  STL [R1+0x1d14], R0 ;  /* 0x001d140001007387 */ /* 0x000fe80000100800 */
[----:B------:R-:W-:Y:S01]  /*32cc0*/  STL [R1+0x1c], R5 ;  /* 0x00001c0501007387 */ /* 0x000fe20000100800 */
[C---:B----4-:R-:W-:Y:S06]  /*32cd0*/  HMMA.16816.F32 R20, R16.reuse, R4, R20 ;  /* 0x000000041014723c */ /* 0x050fec0000001814 */
[----:B--2---:R-:W-:-:S15]  /*32ce0*/  HMMA.16816.F32 R8, R16, R2, R8 ;  /* 0x000000021008723c */ /* 0x004fde0000001808 */
[----:B------:R-:W-:-:S02]  /*32cf0*/  NOP ;  /* 0x0000000000007918 */ /* 0x000fc40000000000 */
[----:B------:R-:W-:Y:S04]  /*32d00*/  STL.64 [R1+0x430], R20 ;  /* 0x0004301401007387 */ /* 0x000fe80000100a00 */
[----:B------:R0:W-:Y:S04]  /*32d10*/  STL.64 [R1+0x438], R22 ;  /* 0x0004381601007387 */ /* 0x0001e80000100a00 */
[----:B0-----:R-:W2:Y:S04]  /*32d20*/  LDL.LU.64 R22, [R1+0x1e50] ;  /* 0x001e500001167983 */ /* 0x001ea80000300a00 */
[----:B------:R-:W2:Y:S04]  /*32d30*/  LDL.LU.64 R20, [R1+0x1e48] ;  /* 0x001e480001147983 */ /* 0x000ea80000300a00 */
[----:B------:R-:W-:Y:S04]  /*32d40*/  STL [R1+0x10], R2 ;  /* 0x0000100201007387 */ /* 0x000fe80000100800 */
[----:B------:R-:W-:Y:S04]  /*32d50*/  STL [R1+0x14], R3 ;  /* 0x0000140301007387 */ /* 0x000fe80000100800 */
        /* <DEDUP_REMOVED lines=9> */
[----:B------:R-:W-:Y:S01]  /*32df0*/  STL [R1+0x8], R4 ;  /* 0x0000080401007387 */ /* 0x000fe20000100800 */
[----:B------:R-:W-:Y:S02]  /*32e00*/  F2FP.F16.E5M2.UNPACK_B R28, R28.H1 ;  /* 0x0000001cff1c723e */ /* 0x000fe400030004ff */
[----:B------:R-:W-:Y:S01]  /*32e10*/  F2FP.F16.E5M2.UNPACK_B R29, R29.H1 ;  /* 0x0000001dff1d723e */ /* 0x000fe200030004ff */
[----:B------:R0:W-:Y:S04]  /*32e20*/  STL [R1+0x1d18], R0 ;  /* 0x001d180001007387 */ /* 0x0001e80000100800 */
[----:B------:R1:W-:Y:S01]  /*32e30*/  STL [R1+0xc], R5 ;  /* 0x00000c0501007387 */ /* 0x0003e20000100800 */
[----:B0-----:R-:W-:-:S03]  /*32e40*/  IMAD.MOV.U32 R0, RZ, RZ, R5 ;  /* 0x000000ffff007224 */ /* 0x001fc600078e0005 */
[----:B------:R-:W-:Y:S01]  /*32e50*/  STL [R1], R2 ;  /* 0x0000000201007387 */ /* 0x000fe20000100800 */
[C---:B--2---:R-:W-:Y:S06]  /*32e60*/  HMMA.16816.F32 R20, R16.reuse, R4, R20 ;  /* 0x000000041014723c */ /* 0x044fec0000001814 */
[C---:B-1----:R-:W-:Y:S06]  /*32e70*/  HMMA.16816.F32 R4, R16.reuse, R2, R12 ;  /* 0x000000021004723c */ /* 0x042fec000000180c */
[----:B---3--:R-:W-:Y:S11]  /*32e80*/  HMMA.16816.F32 R8, R16, R28, R8 ;  /* 0x0000001c1008723c */ /* 0x008ff60000001808 */
[----:B------:R-:W-:Y:S04]  /*32e90*/  STL.64 [R1+0x470], R20 ;  /* 0x0004701401007387 */ /* 0x000fe80000100a00 */
[----:B------:R-:W-:Y:S04]  /*32ea0*/  STL.64 [R1+0x478], R22 ;  /* 0x0004781601007387 */ /* 0x000fe80000100a00 */
[----:B------:R-:W-:Y:S04]  /*32eb0*/  STL [R1+0x1dd8], R0 ;  /* 0x001dd80001007387 */ /* 0x000fe80000100800 */
[----:B------:R-:W-:Y:S04]  /*32ec0*/  STL [R1+0x4], R3 ;  /* 0x0000040301007387 */ /* 0x000fe80000100800 */
[----:B------:R0:W-:Y:S04]  /*32ed0*/  STL.64 [R1+0x490], R4 ;  /* 0x0004900401007387 */ /* 0x0001e80000100a00 */
[----:B------:R-:W-:Y:S04]  /*32ee0*/  STL.64 [R1+0x498], R6 ;  /* 0x0004980601007387 */ /* 0x000fe80000100a00 */
[----:B0-----:R-:W2:Y:S04]  /*32ef0*/  LDL.LU R5, [R1+0x1d8] ;  /* 0x0001d80001057983 */ /* 0x001ea80000300800 */
[----:B------:R-:W3:Y:S04]  /*32f00*/  LDL.LU R20, [R1+0x1dc] ;  /* 0x0001dc0001147983 */ /* 0x000ee80000300800 */
[----:B------:R-:W-:Y:S04]  /*32f10*/  STL.64 [R1+0x4b0], R8 ;  /* 0x0004b00801007387 */ /* 0x000fe80000100a00 */
[----:B------:R-:W-:Y:S04]  /*32f20*/  STL.64 [R1+0x4b8], R10 ;  /* 0x0004b80a01007387 */ /* 0x000fe80000100a00 */
[----:B------:R-:W3:Y:S04]  /*32f30*/  LDL.LU R21, [R1+0x154c] ;  /* 0x00154c0001157983 */ /* 0x000ee80000300800 */
[----:B------:R-:W4:Y:S04]  /*32f40*/  LDL.LU R12, [R1+0x1548] ;  /* 0x00154800010c7983 */ /* 0x000f280000300800 */
[----:B------:R0:W-:Y:S04]  /*32f50*/  STL [R1+0x1df4], R28 ;  /* 0x001df41c01007387 */ /* 0x0001e80000100800 */
[----:B0-----:R-:W4:Y:S04]  /*32f60*/  LDL.LU R28, [R1+0x1554] ;  /* 0x00155400011c7983 */ /* 0x001f280000300800 */
[----:B------:R-:W4:Y:S04]  /*32f70*/  LDL.LU R13, [R1+0x1550] ;  /* 0x00155000010d7983 */ /* 0x000f280000300800 */
[----:B------:R0:W-:Y:S04]  /*32f80*/  STL [R1+0x1df0], R29 ;  /* 0x001df01d01007387 */ /* 0x0001e80000100800 */
[----:B0-----:R-:W4:Y:S04]  /*32f90*/  LDL.LU R29, [R1+0x155c] ;  /* 0x00155c00011d7983 */ /* 0x001f280000300800 */
[----:B------:R-:W4:Y:S04]  /*32fa0*/  LDL.LU R14, [R1+0x1558] ;  /* 0x00155800010e7983 */ /* 0x000f280000300800 */
[----:B------:R-:W2:Y:S04]  /*32fb0*/  LDL.LU R6, [R1+0x1e0] ;  /* 0x0001e00001067983 */ /* 0x000ea80000300800 */
[----:B------:R-:W2:Y:S04]  /*32fc0*/  LDL.LU R7, [R1+0x1e4] ;  /* 0x0001e40001077983 */ /* 0x000ea80000300800 */
[----:B--2---:R-:W-:Y:S04]  /*32fd0*/  STL.64 [R1+0x1e10], R6 ;  /* 0x001e100601007387 */ /* 0x004fe80000100a00 */
[----:B------:R0:W-:Y:S04]  /*32fe0*/  STL [R1+0x1e08], R5 ;  /* 0x001e080501007387 */ /* 0x0001e80000100800 */
[----:B------:R-:W2:Y:S04]  /*32ff0*/  LDL.LU R4, [R1+0x510] ;  /* 0x0005100001047983 */ /* 0x000ea80000300800 */
[----:B0-----:R-:W2:Y:S04]  /*33000*/  LDL.LU R5, [R1+0x514] ;  /* 0x0005140001057983 */ /* 0x001ea80000300800 */
[----:B------:R-:W4:Y:S04]  /*33010*/  LDL.LU R6, [R1+0x518] ;  /* 0x0005180001067983 */ /* 0x000f280000300800 */
[----:B------:R-:W4:Y:S04]  /*33020*/  LDL.LU R7, [R1+0x51c] ;  /* 0x00051c0001077983 */ /* 0x000f280000300800 */
[----:B------:R-:W2:Y:S04]  /*33030*/  LDL.LU R24, [R1+0x1c0] ;  /* 0x0001c00001187983 */ /* 0x000ea80000300800 */
[----:B------:R-:W2:Y:S04]  /*33040*/  LDL.LU R25, [R1+0x1c4] ;  /* 0x0001c40001197983 */ /* 0x000ea80000300800 */
[----:B------:R-:W3:Y:S04]  /*33050*/  LDL.LU R22, [R1+0x1c8] ;  /* 0x0001c80001167983 */ /* 0x000ee80000300800 */
[----:B------:R-:W3:Y:S04]  /*33060*/  LDL.LU R23, [R1+0x1cc] ;  /* 0x0001cc0001177983 */ /* 0x000ee80000300800 */
[----:B---3--:R-:W-:Y:S04]  /*33070*/  STL.64 [R1+0x1e30], R22 ;  /* 0x001e301601007387 */ /* 0x008fe80000100a00 */
[----:B------:R0:W-:Y:S04]  /*33080*/  STL.64 [R1+0x1e28], R20 ;  /* 0x001e281401007387 */ /* 0x0001e80000100a00 */
[----:B0-----:R-:W3:Y:S04]  /*33090*/  LDL.LU R20, [R1+0x4d0] ;  /* 0x0004d00001147983 */ /* 0x001ee80000300800 */
[----:B------:R-:W3:Y:S04]  /*330a0*/  LDL.LU R21, [R1+0x4d4] ;  /* 0x0004d40001157983 */ /* 0x000ee80000300800 */
[----:B------:R-:W3:Y:S04]  /*330b0*/  LDL.LU R22, [R1+0x4d8] ;  /* 0x0004d80001167983 */ /* 0x000ee80000300800 */
[----:B------:R-:W3:Y:S04]  /*330c0*/  LDL.LU R23, [R1+0x4dc] ;  /* 0x0004dc0001177983 */ /* 0x000ee80000300800 */
        /* <DEDUP_REMOVED lines=9> */
[----:B------:R-:W3:Y:S01]  /*33160*/  LDL.LU R15, [R1+0x1560] ;  /* 0x00156000010f7983 */ /* 0x000ee20000300800 */
[----:B------:R-:W-:-:S02]  /*33170*/  F2FP.F16.E5M2.UNPACK_B R26, R26.H1 ;  /* 0x0000001aff1a723e */ /* 0x000fc400030004ff */
[----:B------:R-:W-:Y:S02]  /*33180*/  F2FP.F16.E5M2.UNPACK_B R27, R27.H1 ;  /* 0x0000001bff1b723e */ /* 0x000fe400030004ff */
[----:B------:R-:W-:Y:S02]  /*33190*/  F2FP.F16.E5M2.UNPACK_B R24, R24.H1 ;  /* 0x00000018ff18723e */ /* 0x000fe400030004ff */
[----:B------:R-:W-:Y:S01]  /*331a0*/  F2FP.F16.E5M2.UNPACK_B R25, R25.H1 ;  /* 0x00000019ff19723e */ /* 0x000fe200030004ff */
[----:B---3--:R-:W-:Y:S04]  /*331b0*/  STL.64 [R1+0x1e00], R14 ;  /* 0x001e000e01007387 */ /* 0x008fe80000100a00 */
[----:B------:R0:W-:Y:S04]  /*331c0*/  STL.64 [R1+0x1df8], R12 ;  /* 0x001df80c01007387 */ /* 0x0001e80000100a00 */
[----:B0-----:R-:W3:Y:S04]  /*331d0*/  LDL.LU R12, [R1+0x530] ;  /* 0x00053000010c7983 */ /* 0x001ee80000300800 */
[----:B------:R-:W3:Y:S04]  /*331e0*/  LDL.LU R13, [R1+0x534] ;  /* 0x00053400010d7983 */ /* 0x000ee80000300800 */
[----:B------:R-:W3:Y:S04]  /*331f0*/  LDL.LU R14, [R1+0x538] ;  /* 0x00053800010e7983 */ /* 0x000ee80000300800 */
[----:B------:R-:W3:Y:S04]  /*33200*/  LDL.LU R15, [R1+0x53c] ;  /* 0x00053c00010f7983 */ /* 0x000ee80000300800 */
[----:B------:R-:W4:Y:S04]  /*33210*/  LDL.LU R8, [R1+0x1e8] ;  /* 0x0001e80001087983 */ /* 0x000f280000300800 */
[----:B------:R-:W4:Y:S04]  /*33220*/  LDL.LU R9, [R1+0x1ec] ;  /* 0x0001ec0001097983 */ /* 0x000f280000300800 */
[----:B------:R-:W3:Y:S04]  /*33230*/  LDL.LU R10, [R1+0x1f0] ;  /* 0x0001f000010a7983 */ /* 0x000ee80000300800 */
[----:B------:R-:W3:Y:S01]  /*33240*/  LDL.LU R11, [R1+0x1f4] ;  /* 0x0001f400010b7983 */ /* 0x000ee20000300800 */
[C---:B------:R-:W-:Y:S06]  /*33250*/  HMMA.16816.F32 R20, R16.reuse, R26, R20 ;  /* 0x0000001a1014723c */ /* 0x040fec0000001814 */
[----:B--2---:R-:W-:Y:S01]  /*33260*/  HMMA.16816.F32 R4, R16, R24, R4 ;  /* 0x000000181004723c */ /* 0x004fe20000001804 */
[----:B---3--:R-:W-:Y:S04]  /*33270*/  STL.64 [R1+0x1de8], R10 ;  /* 0x001de80a01007387 */ /* 0x008fe80000100a00 */
[----:B----4-:R0:W-:Y:S04]  /*33280*/  STL.64 [R1+0x1de0], R8 ;  /* 0x001de00801007387 */ /* 0x0101e80000100a00 */
[----:B0-----:R-:W2:Y:S04]  /*33290*/  LDL.LU R8, [R1+0x550] ;  /* 0x0005500001087983 */ /* 0x001ea80000300800 */
[----:B------:R-:W2:Y:S04]  /*332a0*/  LDL.LU R9, [R1+0x554] ;  /* 0x0005540001097983 */ /* 0x000ea80000300800 */
[----:B------:R-:W2:Y:S04]  /*332b0*/  LDL.LU R10, [R1+0x558] ;  /* 0x00055800010a7983 */ /* 0x000ea80000300800 */
[----:B------:R-:W2:Y:S04]  /*332c0*/  LDL.LU R11, [R1+0x55c] ;  /* 0x00055c00010b7983 */ /* 0x000ea80000300800 */
[----:B------:R-:W-:Y:S04]  /*332d0*/  STL.64 [R1+0x4d0], R20 ;  /* 0x0004d01401007387 */ /* 0x000fe80000100a00 */
[----:B------:R0:W-:Y:S04]  /*332e0*/  STL.64 [R1+0x4d8], R22 ;  /* 0x0004d81601007387 */ /* 0x0001e80000100a00 */
[----:B0-----:R-:W3:Y:S04]  /*332f0*/  LDL.LU.64 R22, [R1+0x1e30] ;  /* 0x001e300001167983 */ /* 0x001ee80000300a00 */
[----:B------:R-:W4:Y:S04]  /*33300*/  LDL.LU.64 R20, [R1+0x1e28] ;  /* 0x001e280001147983 */ /* 0x000f280000300a00 */
[----:B------:R-:W-:Y:S04]  /*33310*/  STL.64 [R1+0x4f0], R4 ;  /* 0x0004f00401007387 */ /* 0x000fe80000100a00 */
[----:B------:R0:W-:Y:S04]  /*33320*/  STL.64 [R1+0x4f8], R6 ;  /* 0x0004f80601007387 */ /* 0x0001e80000100a00 */
[----:B0-----:R-:W2:Y:S04]  /*33330*/  LDL.LU.64 R6, [R1+0x1e20] ;  /* 0x001e200001067983 */ /* 0x001ea80000300a00 */
[----:B------:R-:W2:Y:S04]  /*33340*/  LDL.LU.64 R4, [R1+0x1e18] ;  /* 0x001e180001047983 */ /* 0x000ea80000300a00 */
[----:B------:R-:W-:Y:S04]  /*33350*/  STL.64 [R1+0x1bd0], R26 ;  /* 0x001bd01a01007387 */ /* 0x000fe80000100a00 */
[----:B------:R0:W-:Y:S01]  /*33360*/  STL.64 [R1+0x1bc8], R24 ;  /* 0x001bc81801007387 */ /* 0x0001e20000100a00 */
[----:B------:R-:W-:-:S02]  /*33370*/  F2FP.F16.E5M2.UNPACK_B R2, R2.H1 ;  /* 0x00000002ff02723e */ /* 0x000fc400030004ff */
[----:B------:R-:W-:Y:S01]  /*33380*/  F2FP.F16.E5M2.UNPACK_B R3, R3.H1 ;  /* 0x00000003ff03723e */ /* 0x000fe200030004ff */
[----:B0-----:R-:W4:Y:S04]  /*33390*/  LDL.LU R24, [R1+0x580] ;  /* 0x0005800001187983 */ /* 0x001f280000300800 */
[----:B------:R-:W4:Y:S04]  /*333a0*/  LDL.LU R25, [R1+0x584] ;  /* 0x0005840001197983 */ /* 0x000f280000300800 */
[----:B------:R-:W4:Y:S04]  /*333b0*/  LDL.LU R26, [R1+0x588] ;  /* 0x00058800011a7983 */ /* 0x000f280000300800 */
[----:B------:R-:W4:Y:S01]  /*333c0*/  LDL.LU R27, [R1+0x58c] ;  /* 0x00058c00011b7983 */ /* 0x000f220000300800 */
[----:B------:R-:W-:Y:S01]  /*333d0*/  HMMA.16816.F32 R12, R16, R2, R12 ;  /* 0x00000002100c723c */ /* 0x000fe2000000180c */
[----:B---3--:R-:W-:-:S02]  /*333e0*/  F2FP.F16.E5M2.UNPACK_B R22, R22.H1 ;  /* 0x00000016ff16723e */ /* 0x008fc400030004ff */
[----:B------:R-:W-:-:S07]  /*333f0*/  F2FP.F16.E5M2.UNPACK_B R23, R23.H1 ;  /* 0x00000017ff17723e */ /* 0x000fce00030004ff */
[----:B--2---:R-:W-:-:S15]  /*33400*/  HMMA.16816.F32 R4, R16, R22, R4 ;  /* 0x000000161004723c */ /* 0x004fde0000001804 */
[----:B------:R-:W-:-:S08]  /*33410*/  NOP ;  /* 0x0000000000007918 */ /* 0x000fd00000000000 */
[----:B------:R-:W-:Y:S04]  /*33420*/  STL.64 [R1+0x510], R4 ;  /* 0x0005100401007387 */ /* 0x000fe80000100a00 */
[----:B------:R0:W-:Y:S04]  /*33430*/  STL.64 [R1+0x518], R6 ;  /* 0x0005180601007387 */ /* 0x0001e80000100a00 */
[----:B0-----:R-:W2:Y:S04]  /*33440*/  LDL.LU.64 R6, [R1+0x1e10] ;  /* 0x001e100001067983 */ /* 0x001ea80000300a00 */
[----:B------:R-:W3:Y:S04]  /*33450*/  LDL.LU R5, [R1+0x1e08] ;  /* 0x001e080001057983 */ /* 0x000ee80000300800 */
[----:B------:R-:W-:Y:S04]  /*33460*/  STL.64 [R1+0x530], R12 ;  /* 0x0005300c01007387 */ /* 0x000fe80000100a00 */
[----:B------:R0:W-:Y:S04]  /*33470*/  STL.64 [R1+0x538], R14 ;  /* 0x0005380e01007387 */ /* 0x0001e80000100a00 */
[----:B0-----:R-:W2:Y:S04]  /*33480*/  LDL.LU.64 R14, [R1+0x1e00] ;  /* 0x001e0000010e7983 */ /* 0x001ea80000300a00 */
[----:B------:R-:W2:Y:S01]  /*33490*/  LDL.LU.64 R12, [R1+0x1df8] ;  /* 0x001df800010c7983 */ /* 0x000ea20000300a00 */
[----:B---3--:R-:W-:-:S02]  /*334a0*/  F2FP.F16.E5M2.UNPACK_B R4, R5.H1 ;  /* 0x00000005ff04723e */ /* 0x008fc400030004ff */
[----:B----4-:R-:W-:Y:S02]  /*334b0*/  F2FP.F16.E5M2.UNPACK_B R5, R20.H1 ;  /* 0x00000014ff05723e */ /* 0x010fe400030004ff */
[----:B--2---:R-:W-:Y:S02]  /*334c0*/  F2FP.F16.E5M2.UNPACK_B R6, R6.H1 ;  /* 0x00000006ff06723e */ /* 0x004fe400030004ff */
[----:B------:R-:W-:Y:S01]  /*334d0*/  F2FP.F16.E5M2.UNPACK_B R7, R7.H1 ;  /* 0x00000007ff07723e */ /* 0x000fe200030004ff */
[----:B------:R-:W2:Y:S02]  /*334e0*/  LDL.LU R20, [R1+0x1f8] ;  /* 0x0001f80001147983 */ /* 0x000ea40000300800 */
[C---:B------:R-:W-:Y:S06]  /*334f0*/  HMMA.16816.F32 R8, R16.reuse, R4, R8 ;  /* 0x000000041008723c */ /* 0x040fec0000001808 */
[----:B------:R-:W-:Y:S01]  /*33500*/  HMMA.16816.F32 R24, R16, R6, R24 ;  /* 0x000000061018723c */ /* 0x000fe20000001818 */
[----:B------:R-:W-:-:S02]  /*33510*/  IMAD R12, R12, 0x100, R21 ;  /* 0x000001000c0c7824 */ /* 0x000fc400078e0215 */
[----:B------:R-:W-:Y:S01]  /*33520*/  IMAD R13, R13, 0x100, R28 ;  /* 0x000001000d0d7824 */ /* 0x000fe200078e021c */
[----:B------:R-:W3:Y:S04]  /*33530*/  LDL.LU R21, [R1+0x1fc] ;  /* 0x0001fc0001157983 */ /* 0x000ee80000300800 */
[----:B------:R-:W4:Y:S01]  /*33540*/  LDL.LU R28, [R1+0x1df4] ;  /* 0x001df400011c7983 */ /* 0x000f220000300800 */
[----:B------:R-:W-:-:S03]  /*33550*/  IMAD R14, R14, 0x100, R29 ;  /* 0x000001000e0e7824 */ /* 0x000fc600078e021d */
[----:B------:R-:W4:Y:S01]  /*33560*/  LDL.LU R29, [R1+0x1df0] ;  /* 0x001df000011d7983 */ /* 0x000f220000300800 */
[----:B------:R-:W-:-:S04]  /*33570*/  IMAD R15, R15, 0x100, R0 ;  /* 0x000001000f0f7824 */ /* 0x000fc800078e0200 */
[----:B------:R-:W-:Y:S04]  /*33580*/  STL.64 [R1+0x550], R8 ;  /* 0x0005500801007387 */ /* 0x000fe80000100a00 */
[----:B------:R0:W-:Y:S04]  /*33590*/  STL.64 [R1+0x558], R10 ;  /* 0x0005580a01007387 */ /* 0x0001e80000100a00 */
[----:B0-----:R-:W4:Y:S04]  /*335a0*/  LDL.LU.64 R10, [R1+0x1de8] ;  /* 0x001de800010a7983 */ /* 0x001f280000300a00 */
[----:B------:R-:W2:Y:S04]  /*335b0*/  LDL.LU.64 R8, [R1+0x1de0] ;  /* 0x001de00001087983 */ /* 0x000ea80000300a00 */
[----:B------:R-:W4:Y:S04]  /*335c0*/  LDL.LU R0, [R1+0x1dd8] ;  /* 0x001dd80001007983 */ /* 0x000f280000300800 */
[----:B------:R0:W-:Y:S04]  /*335d0*/  STL.64 [R1+0x580], R24 ;  /* 0x0005801801007387 */ /* 0x0001e80000100a00 */
[----:B------:R1:W-:Y:S04]  /*335e0*/  STL.64 [R1+0x588], R26 ;  /* 0x0005881a01007387 */ /* 0x0003e80000100a00 */
[----:B0-----:R-:W3:Y:S04]  /*335f0*/  LDL R24, [R1+0x68] ;  /* 0x0000680001187983 */ /* 0x001ee80000100800 */
[----:B-1----:R-:W2:Y:S04]  /*33600*/  LDL R26, [R1+0x60] ;  /* 0x00006000011a7983 */ /* 0x002ea80000100800 */
[----:B------:R-:W2:Y:S04]  /*33610*/  LDL R27, [R1+0x64] ;  /* 0x00006400011b7983 */ /* 0x000ea80000100800 */
[----:B------:R-:W3:Y:S04]  /*33620*/  LDL R25, [R1+0x6c] ;  /* 0x00006c0001197983 */ /* 0x000ee80000100800 */
[----:B--2---:R-:W-:Y:S04]  /*33630*/  STL.64 [R1+0x1d28], R26 ;  /* 0x001d281a01007387 */ /* 0x004fe80000100a00 */
[----:B---3--:R0:W-:Y:S04]  /*33640*/  STL.64 [R1+0x1d20], R24 ;  /* 0x001d201801007387 */ /* 0x0081e80000100a00 */
[----:B0-----:R-:W2:Y:S04]  /*33650*/  LDL.LU R24, [R1+0x9b0] ;  /* 0x0009b00001187983 */ /* 0x001ea80000300800 */
[----:B------:R-:W2:Y:S04]  /*33660*/  LDL.LU R25, [R1+0x9b4] ;  /* 0x0009b40001197983 */ /* 0x000ea80000300800 */
[----:B------:R-:W2:Y:S04]  /*33670*/  LDL.LU R26, [R1+0x9b8] ;  /* 0x0009b800011a7983 */ /* 0x000ea80000300800 */
[----:B------:R-:W2:Y:S04]  /*33680*/  LDL.LU R27, [R1+0x9bc] ;  /* 0x0009bc00011b7983 */ /* 0x000ea80000300800 */
[----:B------:R-:W-:Y:S04]  /*33690*/  STL.64 [R1+0x1b90], R6 ;  /* 0x001b900601007387 */ /* 0x000fe80000100a00 */
[----:B------:R0:W-:Y:S04]  /*336a0*/  STL.64 [R1+0x1b88], R4 ;  /* 0x001b880401007387 */ /* 0x0001e80000100a00 */
[----:B0-----:R-:W3:Y:S04]  /*336b0*/  LDL.LU R4, [R1+0x8b0] ;  /* 0x0008b00001047983 */ /* 0x001ee80000300800 */
[----:B------:R-:W3:Y:S04]  /*336c0*/  LDL.LU R5, [R1+0x8b4] ;  /* 0x0008b40001057983 */ /* 0x000ee80000300800 */
[----:B------:R-:W4:Y:S04]  /*336d0*/  LDL.LU R6, [R1+0x8b8] ;  /* 0x0008b80001067983 */ /* 0x000f280000300800 */
[----:B------:R-:W4:Y:S01]  /*336e0*/  LDL.LU R7, [R1+0x8bc] ;  /* 0x0008bc0001077983 */ /* 0x000f220000300800 */
[----:B------:R-:W-:-:S02]  /*336f0*/  F2FP.F16.E5M2.UNPACK_B R8, R8.H1 ;  /* 0x00000008ff08723e */ /* 0x000fc400030004ff */
[----:B------:R-:W-:Y:S02]  /*33700*/  F2FP.F16.E5M2.UNPACK_B R9, R9.H1 ;  /* 0x00000009ff09723e */ /* 0x000fe400030004ff */
[----:B------:R-:W-:Y:S02]  /*33710*/  F2FP.F16.E5M2.UNPACK_B R20, R20.H1 ;  /* 0x00000014ff14723e */ /* 0x000fe400030004ff */
[----:B------:R-:W-:Y:S01]  /*33720*/  F2FP.F16.E5M2.UNPACK_B R21, R21.H1 ;  /* 0x00000015ff15723e */ /* 0x000fe200030004ff */
[----:B----4-:R-:W-:Y:S04]  /*33730*/  STL.64 [R1+0x1d38], R6 ;  /* 0x001d380601007387 */ /* 0x010fe80000100a00 */
[----:B---3--:R2:W-:Y:S02]  /*33740*/  STL.64 [R1+0x1d30], R4 ;  /* 0x001d300401007387 */ /* 0x0085e40000100a00 */
[----:B--2---:R-:W-:Y:S02]  /*33750*/  HMMA.16816.F32 R4, R16, R8, R24 ;  /* 0x000000081004723c */ /* 0x004fe40000001818 */
[----:B------:R-:W-:Y:S04]  /*33760*/  STL.64 [R1+0x1dd0], R22 ;  /* 0x001dd01601007387 */ /* 0x000fe80000100a00 */
[----:B------:R-:W-:Y:S04]  /*33770*/  STL.64 [R1+0x1dc8], R20 ;  /* 0x001dc81401007387 */ /* 0x000fe80000100a00 */
[----:B------:R-:W2:-:S13]  /*33780*/  LDL R26, [R1+0x78] ;  /* 0x00007800011a7983 */ /* 0x000e9a0000100800 */
[----:B------:R-:W-:Y:S04]  /*33790*/  STL.64 [R1+0x9b0], R4 ;  /* 0x0009b00401007387 */ /* 0x000fe80000100a00 */
[----:B------:R-:W-:Y:S04]  /*337a0*/  STL.64 [R1+0x9b8], R6 ;  /* 0x0009b80601007387 */ /* 0x000fe80000100a00 */
[----:B------:R-:W2:Y:S04]  /*337b0*/  LDL R27, [R1+0x7c] ;  /* 0x00007c00011b7983 */ /* 0x000ea80000100800 */
[----:B--2---:R0:W-:Y:S04]  /*337c0*/  STL.64 [R1+0x1d40], R26 ;  /* 0x001d401a01007387 */ /* 0x0041e80000100a00 */
[----:B0-----:R-:W2:Y:S04]  /*337d0*/  LDL.64 R26, [R1+0x88] ;  /* 0x00008800011a7983 */ /* 0x001ea80000100a00 */
[----:B------:R-:W3:Y:S04]  /*337e0*/  LDL.LU R4, [R1+0x8e0] ;  /* 0x0008e00001047983 */ /* 0x000ee80000300800 */
[----:B------:R-:W3:Y:S04]  /*337f0*/  LDL.LU R5, [R1+0x8e4] ;  /* 0x0008e40001057983 */ /* 0x000ee80000300800 */
[----:B------:R-:W4:Y:S04]  /*33800*/  LDL.LU R6, [R1+0x8e8] ;  /* 0x0008e80001067983 */ /* 0x000f280000300800 */
[----:B------:R-:W4:Y:S04]  /*33810*/  LDL.LU R7, [R1+0x8ec] ;  /* 0x0008ec0001077983 */ /* 0x000f280000300800 */
[----:B----4-:R-:W-:Y:S04]  /*33820*/  STL.64 [R1+0x1d50], R6 ;  /* 0x001d500601007387 */ /* 0x010fe80000100a00 */
[----:B---3--:R-:W-:Y:S04]  /*33830*/  STL.64 [R1+0x1d48], R4 ;  /* 0x001d480401007387 */ /* 0x008fe80000100a00 */
[----:B------:R-:W3:Y:S04]  /*33840*/  LDL R24, [R1+0x80] ;  /* 0x0000800001187983 */ /* 0x000ee80000100800 */
[----:B------:R-:W3:Y:S04]  /*33850*/  LDL R25, [R1+0x84] ;  /* 0x0000840001197983 */ /* 0x000ee80000100800 */
[----:B--2---:R0:W-:Y:S04]  /*33860*/  STL.64 [R1+0x1d70], R26 ;  /* 0x001d701a01007387 */ /* 0x0041e80000100a00 */
[----:B0-----:R-:W2:Y:S04]  /*33870*/  LDL R26, [R1+0x90] ;  /* 0x00009000011a7983 */ /* 0x001ea80000100800 */
[----:B------:R-:W2:Y:S04]  /*33880*/  LDL R27, [R1+0x94] ;  /* 0x00009400011b7983 */ /* 0x000ea80000100800 */
[----:B---3--:R0:W-:Y:S04]  /*33890*/  STL.64 [R1+0x1d68], R24 ;  /* 0x001d681801007387 */ /* 0x0081e80000100a00 */
[----:B0-----:R-:W3:Y:S04]  /*338a0*/  LDL.64 R24, [R1+0x98] ;  /* 0x0000980001187983 */ /* 0x001ee80000100a00 */
[----:B--2---:R0:W-:Y:S04]  /*338b0*/  STL.64 [R1+0x1d90], R26 ;  /* 0x001d901a01007387 */ /* 0x0041e80000100a00 */
[----:B---3--:R-:W-:Y:S04]  /*338c0*/  STL.64 [R1+0x1d88], R24 ;  /* 0x001d881801007387 */ /* 0x008fe80000100a00 */
[----:B------:R-:W2:Y:S04]  /*338d0*/  LDL.LU R4, [R1+0x8f0] ;  /* 0x0008f00001047983 */ /* 0x000ea80000300800 */
[----:B------:R-:W2:Y:S04]  /*338e0*/  LDL.LU R5, [R1+0x8f4] ;  /* 0x0008f40001057983 */ /* 0x000ea80000300800 */
[----:B------:R-:W3:Y:S04]  /*338f0*/  LDL.LU R6, [R1+0x8f8] ;  /* 0x0008f80001067983 */ /* 0x000ee80000300800 */
[----:B------:R-:W3:Y:S04]  /*33900*/  LDL.LU R7, [R1+0x8fc] ;  /* 0x0008fc0001077983 */ /* 0x000ee80000300800 */
[----:B0-----:R-:W4:Y:S04]  /*33910*/  LDL R26, [R1+0xa0] ;  /* 0x0000a000011a7983 */ /* 0x001f280000100800 */
[----:B------:R-:W4:Y:S04]  /*33920*/  LDL R27, [R1+0xa4] ;  /* 0x0000a400011b7983 */ /* 0x000f280000100800 */
[----:B------:R-:W2:Y:S04]  /*33930*/  LDL.LU R20, [R1+0x9a0] ;  /* 0x0009a00001147983 */ /* 0x000ea80000300800 */
[----:B------:R-:W2:Y:S04]  /*33940*/  LDL.LU R21, [R1+0x9a4] ;  /* 0x0009a40001157983 */ /* 0x000ea80000300800 */
[----:B------:R-:W2:Y:S04]  /*33950*/  LDL.LU R22, [R1+0x9a8] ;  /* 0x0009a80001167983 */ /* 0x000ea80000300800 */
[----:B------:R-:W2:Y:S04]  /*33960*/  LDL.LU R23, [R1+0x9ac] ;  /* 0x0009ac0001177983 */ /* 0x000ea80000300800 */
[----:B----4-:R-:W-:Y:S04]  /*33970*/  STL.64 [R1+0x1da8], R26 ;  /* 0x001da81a01007387 */ /* 0x010fe80000100a00 */
[----:B---3--:R-:W-:Y:S04]  /*33980*/  STL.64 [R1+0x1d60], R6 ;  /* 0x001d600601007387 */ /* 0x008fe80000100a00 */
[----:B--2---:R0:W-:Y:S04]  /*33990*/  STL.64 [R1+0x1d58], R4 ;  /* 0x001d580401007387 */ /* 0x0041e80000100a00 */
[----:B0-----:R-:W2:Y:S04]  /*339a0*/  LDL.LU R4, [R1+0x900] ;  /* 0x0009000001047983 */ /* 0x001ea80000300800 */
[----:B------:R-:W2:Y:S04]  /*339b0*/  LDL.LU R5, [R1+0x904] ;  /* 0x0009040001057983 */ /* 0x000ea80000300800 */
[----:B------:R-:W3:Y:S04]  /*339c0*/  LDL.LU R6, [R1+0x908] ;  /* 0x0009080001067983 */ /* 0x000ee80000300800 */
[----:B------:R-:W3:Y:S04]  /*339d0*/  LDL.LU R7, [R1+0x90c] ;  /* 0x00090c0001077983 */ /* 0x000ee80000300800 */
[----:B------:R-:W4:Y:S04]  /*339e0*/  LDL R24, [R1+0xb0] ;  /* 0x0000b00001187983 */ /* 0x000f280000100800 */
[----:B------:R-:W4:Y:S04]  /*339f0*/  LDL R25, [R1+0xb4] ;  /* 0x0000b40001197983 */ /* 0x000f280000100800 */
[----:B----4-:R0:W-:Y:S04]  /*33a00*/  STL.64 [R1+0x1dc0], R24 ;  /* 0x001dc01801007387 */ /* 0x0101e80000100a00 */
        /* <DEDUP_REMOVED lines=9> */
[----:B------:R-:W3:Y:S01]  /*33aa0*/  LDL.LU R7, [R1+0x91c] ;  /* 0x00091c0001077983 */ /* 0x000ee20000300800 */
[----:B------:R-:W-:-:S02]  /*33ab0*/  F2FP.F16.E5M2.UNPACK_B R10, R10.H1 ;  /* 0x0000000aff0a723e */ /* 0x000fc400030004ff */
[----:B------:R-:W-:-:S07]  /*33ac0*/  F2FP.F16.E5M2.UNPACK_B R11, R11.H1 ;  /* 0x0000000bff0b723e */ /* 0x000fce00030004ff */
[C---:B------:R-:W-:Y:S01]  /*33ad0*/  HMMA.16816.F32 R20, R16.reuse, R10, R20 ;  /* 0x0000000a1014723c */ /* 0x040fe20000001814 */
[----:B---3--:R-:W-:Y:S04]  /*33ae0*/  STL.64 [R1+0x1da0], R6 ;  /* 0x001da00601007387 */ /* 0x008fe80000100a00 */
[----:B--2---:R0:W-:Y:S04]  /*33af0*/  STL.64 [R1+0x1d98], R4 ;  /* 0x001d980401007387 */ /* 0x0041e80000100a00 */
[----:B0-----:R-:W2:Y:S04]  /*33b00*/  LDL.LU R4, [R1+0x930] ;  /* 0x0009300001047983 */ /* 0x001ea80000300800 */
[----:B------:R-:W2:Y:S04]  /*33b10*/  LDL.LU R5, [R1+0x934] ;  /* 0x0009340001057983 */ /* 0x000ea80000300800 */
[----:B------:R-:W3:Y:S04]  /*33b20*/  LDL.LU R6, [R1+0x938] ;  /* 0x0009380001067983 */ /* 0x000ee80000300800 */
[----:B------:R-:W3:Y:S04]  /*33b30*/  LDL.LU R7, [R1+0x93c] ;  /* 0x00093c0001077983 */ /* 0x000ee80000300800 */
[----:B---3--:R-:W-:Y:S04]  /*33b40*/  STL.64 [R1+0x1db8], R6 ;  /* 0x001db80601007387 */ /* 0x008fe80000100a00 */
[----:B--2---:R0:W-:Y:S04]  /*33b50*/  STL.64 [R1+0x1db0], R4 ;  /* 0x001db00401007387 */ /* 0x0041e80000100a00 */
[----:B0-----:R-:W2:Y:S04]  /*33b60*/  LDL.LU R4, [R1+0x940] ;  /* 0x0009400001047983 */ /* 0x001ea80000300800 */
[----:B------:R-:W2:Y:S04]  /*33b70*/  LDL.LU R5, [R1+0x944] ;  /* 0x0009440001057983 */ /* 0x000ea80000300800 */
[----:B------:R-:W2:Y:S04]  /*33b80*/  LDL.LU R6, [R1+0x948] ;  /* 0x0009480001067983 */ /* 0x000ea80000300800 */
[----:B------:R-:W2:Y:S04]  /*33b90*/  LDL.LU R7, [R1+0x94c] ;  /* 0x00094c0001077983 */ /* 0x000ea80000300800 */
[----:B------:R-:W-:Y:S04]  /*33ba0*/  STL [R1+0x1b6c], R8 ;  /* 0x001b6c0801007387 */ /* 0x000fe80000100800 */
[----:B------:R-:W-:Y:S04]  /*33bb0*/  STL [R1+0x1b68], R9 ;  /* 0x001b680901007387 */ /* 0x000fe80000100800 */
[----:B------:R-:W-:Y:S04]  /*33bc0*/  STL.64 [R1+0x9a0], R20 ;  /* 0x0009a01401007387 */ /* 0x000fe80000100a00 */
[----:B------:R0:W-:Y:S04]  /*33bd0*/  STL.64 [R1+0x9a8], R22 ;  /* 0x0009a81601007387 */ /* 0x0001e80000100a00 */
[----:B0-----:R-:W3:Y:S04]  /*33be0*/  LDL.LU.64 R22, [R1+0x1dd0] ;  /* 0x001dd00001167983 */ /* 0x001ee80000300a00 */
[----:B------:R-:W4:Y:S04]  /*33bf0*/  LDL.LU.64 R20, [R1+0x1dc8] ;  /* 0x001dc80001147983 */ /* 0x000f280000300a00 */
[----:B------:R0:W-:Y:S04]  /*33c00*/  STL [R1+0x1b74], R10 ;  /* 0x001b740a01007387 */ /* 0x0001e80000100800 */
[----:B------:R1:W-:Y:S04]  /*33c10*/  STL [R1+0x1b70], R11 ;  /* 0x001b700b01007387 */ /* 0x0003e80000100800 */
[----:B------:R-:W2:Y:S04]  /*33c20*/  LDL.LU R8, [R1+0x920] ;  /* 0x0009200001087983 */ /* 0x000ea80000300800 */
[----:B------:R-:W2:Y:S04]  /*33c30*/  LDL.LU R9, [R1+0x924] ;  /* 0x0009240001097983 */ /* 0x000ea80000300800 */
[----:B0-----:R-:W2:Y:S04]  /*33c40*/  LDL.LU R10, [R1+0x928] ;  /* 0x00092800010a7983 */ /* 0x001ea80000300800 */
[----:B-1----:R-:W2:Y:S01]  /*33c50*/  LDL.LU R11, [R1+0x92c] ;  /* 0x00092c00010b7983 */ /* 0x002ea20000300800 */
[----:B----4-:R-:W-:Y:S03]  /*33c60*/  HMMA.16816.F32 R16, R16, R20, R24 ;  /* 0x000000141010723c */ /* 0x010fe60000001818 */
[----:B------:R-:W2:Y:S01]  /*33c70*/  LDL.LU.64 R24, [R1+0x1dc0] ;  /* 0x001dc00001187983 */ /* 0x000ea20000300a00 */
[----:B------:R-:W-:-:S02]  /*33c80*/  F2FP.F16.E5M2.UNPACK_B R12, R12 ;  /* 0x0000000cff0c723e */ /* 0x000fc400020004ff */
[----:B------:R-:W-:Y:S02]  /*33c90*/  F2FP.F16.E5M2.UNPACK_B R13, R13 ;  /* 0x0000000dff0d723e */ /* 0x000fe400020004ff */
[----:B------:R-:W-:Y:S02]  /*33ca0*/  F2FP.F16.E5M2.UNPACK_B R14, R14 ;  /* 0x0000000eff0e723e */ /* 0x000fe400020004ff */
[----:B------:R-:W-:-:S13]  /*33cb0*/  F2FP.F16.E5M2.UNPACK_B R15, R15 ;  /* 0x0000000fff0f723e */ /* 0x000fda00020004ff */
[----:B------:R0:W-:Y:S04]  /*33cc0*/  STL.64 [R1+0x950], R16 ;  /* 0x0009501001007387 */ /* 0x0001e80000100a00 */
[----:B------:R1:W-:Y:S04]  /*33cd0*/  STL.64 [R1+0x958], R18 ;  /* 0x0009581201007387 */ /* 0x0003e80000100a00 */
[----:B0-----:R-:W4:Y:S04]  /*33ce0*/  LDL.LU R16, [R1+0x8c0] ;  /* 0x0008c00001107983 */ /* 0x001f280000300800 */
[----:B------:R-:W4:Y:S04]  /*33cf0*/  LDL.LU R17, [R1+0x8c4] ;  /* 0x0008c40001117983 */ /* 0x000f280000300800 */
[----:B-1----:R-:W4:Y:S04]  /*33d00*/  LDL.LU R18, [R1+0x8c8] ;  /* 0x0008c80001127983 */ /* 0x002f280000300800 */
[----:B------:R-:W4:Y:S04]  /*33d10*/  LDL.LU R19, [R1+0x8cc] ;  /* 0x0008cc0001137983 */ /* 0x000f280000300800 */
[----:B---3--:R0:W-:Y:S04]  /*33d20*/  STL.64 [R1+0x1bb0], R22 ;  /* 0x001bb01601007387 */ /* 0x0081e80000100a00 */
[----:B0-----:R-:W3:Y:S04]  /*33d30*/  LDL R22, [R1+0x70] ;  /* 0x0000700001167983 */ /* 0x001ee80000100800 */
[----:B------:R-:W3:Y:S04]  /*33d40*/  LDL R23, [R1+0x74] ;  /* 0x0000740001177983 */ /* 0x000ee80000100800 */
[----:B------:R-:W-:Y:S01]  /*33d50*/  STL.64 [R1+0x1ba8], R20 ;  /* 0x001ba81401007387 */ /* 0x000fe20000100a00 */
        /* <DEDUP_REMOVED lines=13> */
[----:B0-----:R-:W2:Y:S04]  /*33e30*/  LDL.LU.64 R26, [R1+0x1d90] ;  /* 0x001d9000011a7983 */ /* 0x001ea80000300a00 */
[----:B------:R-:W4:Y:S02]  /*33e40*/  LDL.LU.64 R24, [R1+0x1d88] ;  /* 0x001d880001187983 */ /* 0x000f240000300a00 */
[----:B----4-:R-:W-:-:S15]  /*33e50*/  HMMA.16816.F32 R8, R12, R24, R8 ;  /* 0x000000180c08723c */ /* 0x010fde0000001808 */
[----:B------:R-:W-:-:S08]  /*33e60*/  NOP ;  /* 0x0000000000007918 */ /* 0x000fd00000000000 */
[----:B------:R-:W-:Y:S04]  /*33e70*/  STL.64 [R1+0x920], R8 ;  /* 0x0009200801007387 */ /* 0x000fe80000100a00 */
[----:B------:R0:W-:Y:S02]  /*33e80*/  STL.64 [R1+0x928], R10 ;  /* 0x0009280a01007387 */ /* 0x0001e40000100a00 */
[----:B0-----:R-:W-:Y:S02]  /*33e90*/  IMAD.MOV.U32 R10, RZ, RZ, R24 ;  /* 0x000000ffff0a7224 */ /* 0x001fe400078e0018 */
[----:B------:R-:W-:Y:S02]  /*33ea0*/  IMAD.MOV.U32 R11, RZ, RZ, R25 ;  /* 0x000000ffff0b7224 */ /* 0x000fe400078e0019 */
[----:B--2---:R-:W-:Y:S01]  /*33eb0*/  HMMA.16816.F32 R24, R12, R26, R4 ;  /* 0x0000001a0c18723c */ /* 0x004fe20000001804 */
[----:B------:R-:W2:Y:S04]  /*33ec0*/  LDL.LU.64 R6, [R1+0x1d80] ;  /* 0x001d800001067983 */ /* 0x000ea80000300a00 */
[----:B------:R-:W2:-:S15]  /*33ed0*/  LDL.LU.64 R4, [R1+0x1d78] ;  /* 0x001d780001047983 */ /* 0x000e9e0000300a00 */
[----:B------:R-:W-:-:S03]  /*33ee0*/  NOP ;  /* 0x0000000000007918 */ /* 0x000fc60000000000 */
[----:B------:R-:W-:Y:S04]  /*33ef0*/  STL.64 [R1+0x910], R24 ;  /* 0x0009101801007387 */ /* 0x000fe80000100a00 */
[----:B------:R0:W-:Y:S04]  /*33f00*/  STL.64 [R1+0x918], R26 ;  /* 0x0009181a01007387 */ /* 0x0001e80000100a00 */
[----:B0-----:R-:W2:Y:S04]  /*33f10*/  LDL.LU.64 R26, [R1+0x1d70] ;  /* 0x001d7000011a7983 */ /* 0x001ea80000300a00 */
[----:B------:R-:W4:Y:S01]  /*33f20*/  LDL.LU.64 R24, [R1+0x1d68] ;  /* 0x001d680001187983 */ /* 0x000f220000300a00 */
[----:B--2---:R-:W-:-:S15]  /*33f30*/  HMMA.16816.F32 R4, R12, R26, R4 ;  /* 0x0000001a0c04723c */ /* 0x004fde0000001804 */
[----:B------:R-:W-:-:S08]  /*33f40*/  NOP ;  /* 0x0000000000007918 */ /* 0x000fd00000000000 */
[----:B------:R-:W-:Y:S04]  /*33f50*/  STL.64 [R1+0x900], R4 ;  /* 0x0009000401007387 */ /* 0x000fe80000100a00 */
[----:B------:R0:W-:Y:S04]  /*33f60*/  STL.64 [R1+0x908], R6 ;  /* 0x0009080601007387 */ /* 0x0001e80000100a00 */
[----:B0-----:R-:W4:Y:S04]  /*33f70*/  LDL.LU.64 R6, [R1+0x1d60] ;  /* 0x001d600001067983 */ /* 0x001f280000300a00 */
[----:B------:R-:W4:Y:S01]  /*33f80*/  LDL.LU.64 R4, [R1+0x1d58] ;  /* 0x001d580001047983 */ /* 0x000f220000300a00 */
[----:B------:R-:W-:-:S02]  /*33f90*/  IMAD.MOV.U32 R9, RZ, RZ, R26 ;  /* 0x000000ffff097224 */ /* 0x000fc400078e001a */
[----:B------:R-:W-:Y:S01]  /*33fa0*/  IMAD.MOV.U32 R8, RZ, RZ, R27 ;  /* 0x000000ffff087224 */ /* 0x000fe200078e001b */
[----:B------:R-:W-:Y:S04]  /*33fb0*/  STL.64 [R1+0x1b80], R10 ;  /* 0x001b800a01007387 */ /* 0x000fe80000100a00 */
[----:B------:R0:W-:Y:S04]  /*33fc0*/  STL.64 [R1+0x1b78], R8 ;  /* 0x001b780801007387 */ /* 0x0001e80000100a00 */
[----:B0-----:R-:W3:Y:S04]  /*33fd0*/  LDL.LU R8, [R1+0x8d0] ;  /* 0x0008d00001087983 */ /* 0x001ee80000300800 */
[----:B------:R-:W3:Y:S04]  /*33fe0*/  LDL.LU R9, [R1+0x8d4] ;  /* 0x0008d40001097983 */ /* 0x000ee80000300800 */
[----:B------:R-:W3:Y:S04]  /*33ff0*/  LDL.LU R10, [R1+0x8d8] ;  /* 0x0008d800010a7983 */ /* 0x000ee80000300800 */
[----:B------:R-:W3:Y:S01]  /*34000*/  LDL.LU R11, [R1+0x8dc] ;  /* 0x0008dc00010b7983 */ /* 0x000ee20000300800 */
[----:B----4-:R-:W-:Y:S03]  /*34010*/  HMMA.16816.F32 R24, R12, R24, R4 ;  /* 0x000000180c18723c */ /* 0x010fe60000001804 */
        /* <DEDUP_REMOVED lines=13> */
[----:B------:R-:W4:Y:S01]  /*340f0*/  LDL.LU.64 R24, [R1+0x1d20] ;  /* 0x001d200001187983 */ /* 0x000f220000300a00 */
[----:B---3--:R-:W-:-:S15]  /*34100*/  HMMA.16816.F32 R8, R12, R22, R8 ;  /* 0x000000160c08723c */ /* 0x008fde0000001808 */
[----:B------:R-:W-:-:S08]  /*34110*/  NOP ;  /* 0x0000000000007918 */ /* 0x000fd00000000000 */
[----:B------:R0:W-:Y:S04]  /*34120*/  STL.64 [R1+0x8d0], R8 ;  /* 0x0008d00801007387 */ /* 0x0001e80000100a00 */
[----:B------:R1:W-:Y:S04]  /*34130*/  STL.64 [R1+0x8d8], R10 ;  /* 0x0008d80a01007387 */ /* 0x0003e80000100a00 */
[----:B0-----:R-:W3:Y:S01]  /*34140*/  LDL.LU R8, [R1+0x790] ;  /* 0x0007900001087983 */ /* 0x001ee20000300800 */
[C---:B----4-:R-:W-:Y:S06]  /*34150*/  HMMA.16816.F32 R16, R12.reuse, R24, R16 ;  /* 0x000000180c10723c */ /* 0x050fec0000001810 */
[----:B--2---:R-:W-:-:S15]  /*34160*/  HMMA.16816.F32 R4, R12, R26, R4 ;  /* 0x0000001a0c04723c */ /* 0x004fde0000001804 */
[----:B------:R-:W-:-:S02]  /*34170*/  NOP ;  /* 0x0000000000007918 */ /* 0x000fc40000000000 */
[----:B------:R-:W-:Y:S04]  /*34180*/  STL.64 [R1+0x8c0], R16 ;  /* 0x0008c01001007387 */ /* 0x000fe80000100a00 */
[----:B------:R-:W-:Y:S04]  /*34190*/  STL.64 [R1+0x8c8], R18 ;  /* 0x0008c81201007387 */ /* 0x000fe80000100a00 */
[----:B------:R-:W-:Y:S04]  /*341a0*/  STL.64 [R1+0x8b0], R4 ;  /* 0x0008b00401007387 */ /* 0x000fe80000100a00 */
[----:B------:R-:W-:Y:S04]  /*341b0*/  STL.64 [R1+0x8b8], R6 ;  /* 0x0008b80601007387 */ /* 0x000fe80000100a00 */
[----:B------:R-:W3:Y:S04]  /*341c0*/  LDL.LU R9, [R1+0x794] ;  /* 0x0007940001097983 */ /* 0x000ee80000300800 */
[----:B-1----:R-:W2:Y:S04]  /*341d0*/  LDL.LU R10, [R1+0x798] ;  /* 0x00079800010a7983 */ /* 0x002ea80000300800 */
[----:B------:R-:W2:Y:S04]  /*341e0*/  LDL.LU R11, [R1+0x79c] ;  /* 0x00079c00010b7983 */ /* 0x000ea80000300800 */
[----:B------:R-:W4:Y:S04]  /*341f0*/  LDL.LU R20, [R1+0x7c0] ;  /* 0x0007c00001147983 */ /* 0x000f280000300800 */
[----:B------:R-:W4:Y:S04]  /*34200*/  LDL.LU R21, [R1+0x7c4] ;  /* 0x0007c40001157983 */ /* 0x000f280000300800 */
[----:B------:R-:W3:Y:S04]  /*34210*/  LDL.LU R22, [R1+0x7c8] ;  /* 0x0007c80001167983 */ /* 0x000ee80000300800 */
[----:B------:R-:W3:Y:S04]  /*34220*/  LDL.LU R23, [R1+0x7cc] ;  /* 0x0007cc0001177983 */ /* 0x000ee80000300800 */
[----:B------:R-:W2:Y:S04]  /*34230*/  LDL.LU R24, [R1+0x7e0] ;  /* 0x0007e00001187983 */ /* 0x000ea80000300800 */
[----:B------:R-:W2:Y:S04]  /*34240*/  LDL.LU R25, [R1+0x7e4] ;  /* 0x0007e40001197983 */ /* 0x000ea80000300800 */
[----:B------:R-:W4:Y:S04]  /*34250*/  LDL.LU R26, [R1+0x7e8] ;  /* 0x0007e800011a7983 */ /* 0x000f280000300800 */
[----:B------:R-:W4:Y:S04]  /*34260*/  LDL.LU R27, [R1+0x7ec] ;  /* 0x0007ec00011b7983 */ /* 0x000f280000300800 */
[----:B----4-:R0:W-:Y:S04]  /*34270*/  STL.64 [R1+0x1be0], R26 ;  /* 0x001be01a01007387 */ /* 0x0101e80000100a00 */
[----:B0-----:R-:W4:Y:S04]  /*34280*/  LDL R26, [R1] ;  /* 0x00000000011a7983 */ /* 0x001f280000100800 */
[----:B------:R-:W4:Y:S04]  /*34290*/  LDL R27, [R1+0x4] ;  /* 0x00000400011b7983 */ /* 0x000f280000100800 */
[----:B--2---:R-:W-:Y:S04]  /*342a0*/  STL.64 [R1+0x1bd8], R24 ;  /* 0x001bd81801007387 */ /* 0x004fe80000100a00 */
[----:B----4-:R-:W-:Y:S04]  /*342b0*/  STL.64 [R1+0x1bf8], R26 ;  /* 0x001bf81a01007387 */ /* 0x010fe80000100a00 */
[----:B---3--:R-:W-:Y:S04]  /*342c0*/  STL.64 [R1+0x1bc0], R22 ;  /* 0x001bc01601007387 */ /* 0x008fe80000100a00 */
[----:B------:R0:W-:Y:S04]  /*342d0*/  STL.64 [R1+0x1bb8], R20 ;  /* 0x001bb81401007387 */ /* 0x0001e80000100a00 */
[----:B0-----:R-:W2:Y:S04]  /*342e0*/  LDL.LU R20, [R1+0x7d0] ;  /* 0x0007d00001147983 */ /* 0x001ea80000300800 */
[----:B------:R-:W2:Y:S04]  /*342f0*/  LDL.LU R21, [R1+0x7d4] ;  /* 0x0007d40001157983 */ /* 0x000ea80000300800 */
[----:B------:R-:W3:Y:S04]  /*34300*/  LDL.LU R22, [R1+0x7d8] ;  /* 0x0007d80001167983 */ /* 0x000ee80000300800 */
[----:B------:R-:W3:Y:S04]  /*34310*/  LDL.LU R23, [R1+0x7dc] ;  /* 0x0007dc0001177983 */ /* 0x000ee80000300800 */
[----:B------:R-:W4:Y:S01]  /*34320*/  LDL R24, [R1+0x8] ;  /* 0x0000080001187983 */ /* 0x000f220000100800 */
[----:B------:R-:W-:-:S03]  /*34330*/  IMAD.MOV.U32 R25, RZ, RZ, R0 ;  /* 0x000000ffff197224 */ /* 0x000fc600078e0000 */
        /* <DEDUP_REMOVED lines=8> */
[----:B------:R-:W4:Y:S01]  /*343c0*/  LDL R26, [R1+0x10] ;  /* 0x00001000011a7983 */ /* 0x000f220000100800 */
[----:B------:R-:W-:-:S03]  /*343d0*/  IMAD.MOV.U32 R27, RZ, RZ, R0 ;  /* 0x000000ffff1b7224 */ /* 0x000fc600078e0000 */
[----:B------:R-:W4:Y:S04]  /*343e0*/  LDL.LU R0, [R1+0x1d14] ;  /* 0x001d140001007983 */ /* 0x000f280000300800 */
[----:B---3--:R-:W-:Y:S04]  /*343f0*/  STL.64 [R1+0x1c08], R22 ;  /* 0x001c081601007387 */ /* 0x008fe80000100a00 */
[----:B--2---:R0:W-:Y:S04]  /*34400*/  STL.64 [R1+0x1c00], R20 ;  /* 0x001c001401007387 */ /* 0x0041e80000100a00 */
[----:B0-----:R-:W2:Y:S04]  /*34410*/  LDL.LU R20, [R1+0x800] ;  /* 0x0008000001147983 */ /* 0x001ea80000300800 */
[----:B------:R-:W2:Y:S04]  /*34420*/  LDL.LU R21, [R1+0x804] ;  /* 0x0008040001157983 */ /* 0x000ea80000300800 */
[----:B------:R-:W3:Y:S04]  /*34430*/  LDL.LU R22, [R1+0x808] ;  /* 0x0008080001167983 */ /* 0x000ee80000300800 */
[----:B------:R-:W3:Y:S04]  /*34440*/  LDL.LU R23, [R1+0x80c] ;  /* 0x00080c0001177983 */ /* 0x000ee80000300800 */
[----:B------:R-:W2:Y:S04]  /*34450*/  LDL.64 R24, [R1+0x18] ;  /* 0x0000180001187983 */ /* 0x000ea80000100a00 */
[----:B----4-:R0:W-:Y:S04]  /*34460*/  STL.64 [R1+0x1c40], R26 ;  /* 0x001c401a01007387 */ /* 0x0101e80000100a00 */
[----:B0-----:R-:W4:Y:S01]  /*34470*/  LDL R26, [R1+0x20] ;  /* 0x00002000011a7983 */ /* 0x001f220000100800 */
[----:B------:R-:W-:-:S03]  /*34480*/  IMAD.MOV.U32 R27, RZ, RZ, R0 ;  /* 0x000000ffff1b7224 */ /* 0x000fc600078e0000 */
[----:B------:R-:W4:Y:S04]  /*34490*/  LDL.LU R0, [R1+0x1d10] ;  /* 0x001d100001007983 */ /* 0x000f280000300800 */
[----:B--2---:R-:W-:Y:S04]  /*344a0*/  STL.64 [R1+0x1c38], R24 ;  /* 0x001c381801007387 */ /* 0x004fe80000100a00 */
[----:B---3--:R-:W-:Y:S04]  /*344b0*/  STL.64 [R1+0x1c20], R22 ;  /* 0x001c201601007387 */ /* 0x008fe80000100a00 */
[----:B------:R0:W-:Y:S04]  /*344c0*/  STL.64 [R1+0x1c18], R20 ;  /* 0x001c181401007387 */ /* 0x0001e80000100a00 */
[----:B0-----:R-:W2:Y:S04]  /*344d0*/  LDL.LU R20, [R1+0x810] ;  /* 0x0008100001147983 */ /* 0x001ea80000300800 */
[----:B------:R-:W2:Y:S04]  /*344e0*/  LDL.LU R21, [R1+0x814] ;  /* 0x0008140001157983 */ /* 0x000ea80000300800 */
[----:B------:R-:W3:Y:S04]  /*344f0*/  LDL.LU R22, [R1+0x818] ;  /* 0x0008180001167983 */ /* 0x000ee80000300800 */
[----:B------:R-:W3:Y:S04]  /*34500*/  LDL.LU R23, [R1+0x81c] ;  /* 0x00081c0001177983 */ /* 0x000ee80000300800 */
[----:B------:R-:W2:Y:S04]  /*34510*/  LDL.64 R24, [R1+0x28] ;  /* 0x0000280001187983 */ /* 0x000ea80000100a00 */
[----:B----4-:R-:W-:Y:S04]  /*34520*/  STL.64 [R1+0x1c70], R26 ;  /* 0x001c701a01007387 */ /* 0x010fe80000100a00 */
[----:B--2---:R-:W-:Y:S04]  /*34530*/  STL.64 [R1+0x1c68], R24 ;  /* 0x001c681801007387 */ /* 0x004fe80000100a00 */
        /* <DEDUP_REMOVED lines=18> */
[----:B------:R-:W2:Y:S01]  /*34660*/  LDL R26, [R1+0x40] ;  /* 0x00004000011a7983 */ /* 0x000ea20000100800 */
[----:B------:R-:W-:-:S03]  /*34670*/  IMAD.MOV.U32 R27, RZ, RZ, R0 ;  /* 0x000000ffff1b7224 */ /* 0x000fc600078e0000 */
[----:B------:R-:W3:Y:S04]  /*34680*/  LDL.LU R0, [R1+0x1d08] ;  /* 0x001d080001007983 */ /* 0x000ee80000300800 */
        /* <DEDUP_REMOVED lines=49> */
[----:B--2---:R0:W-:Y:S04]  /*349a0*/  STL.64 [R1+0x1cf0], R20 ;  /* 0x001cf01401007387 */ /* 0x0041e80000100a00 */
[----:B0-----:R-:W4:Y:S04]  /*349b0*/  LDL.LU R20, [R1+0x8a0] ;  /* 0x0008a00001147983 */ /* 0x001f280000300800 */
[----:B------:R-:W4:Y:S04]  /*349c0*/  LDL.LU R21, [R1+0x8a4] ;  /* 0x0008a40001157983 */ /* 0x000f280000300800 */
[----:B------:R-:W4:Y:S04]  /*349d0*/  LDL.LU R22, [R1+0x8a8] ;  /* 0x0008a80001167983 */ /* 0x000f280000300800 */
[----:B------:R-:W4:Y:S04]  /*349e0*/  LDL.LU R23, [R1+0x8ac] ;  /* 0x0008ac0001177983 */ /* 0x000f280000300800 */
[----:B------:R-:W-:Y:S04]  /*349f0*/  STL.64 [R1+0x1ba0], R10 ;  /* 0x001ba00a01007387 */ /* 0x000fe80000100a00 */
[----:B------:R0:W-:Y:S04]  /*34a00*/  STL.64 [R1+0x1b98], R8 ;  /* 0x001b980801007387 */ /* 0x0001e80000100a00 */
[----:B0-----:R-:W2:Y:S04]  /*34a10*/  LDL.LU R8, [R1+0x7b0] ;  /* 0x0007b00001087983 */ /* 0x001ea80000300800 */
[----:B------:R-:W2:Y:S04]  /*34a20*/  LDL.LU R9, [R1+0x7b4] ;  /* 0x0007b40001097983 */ /* 0x000ea80000300800 */
[----:B------:R-:W2:Y:S04]  /*34a30*/  LDL.LU R10, [R1+0x7b8] ;  /* 0x0007b800010a7983 */ /* 0x000ea80000300800 */
[----:B------:R-:W2:Y:S04]  /*34a40*/  LDL.LU R11, [R1+0x7bc] ;  /* 0x0007bc00010b7983 */ /* 0x000ea80000300800 */
[----:B------:R-:W3:Y:S04]  /*34a50*/  LDL.LU R4, [R1+0x7a0] ;  /* 0x0007a00001047983 */ /* 0x000ee80000300800 */
[----:B------:R-:W3:Y:S04]  /*34a60*/  LDL.LU R5, [R1+0x7a4] ;  /* 0x0007a40001057983 */ /* 0x000ee80000300800 */
[----:B------:R-:W3:Y:S04]  /*34a70*/  LDL.LU R6, [R1+0x7a8] ;  /* 0x0007a80001067983 */ /* 0x000ee80000300800 */
[----:B------:R-:W3:Y:S04]  /*34a80*/  LDL.LU R7, [R1+0x7ac] ;  /* 0x0007ac0001077983 */ /* 0x000ee80000300800 */
[----:B------:R-:W2:Y:S04]  /*34a90*/  LDL.LU R16, [R1+0x156c] ;  /* 0x00156c0001107983 */ /* 0x000ea80000300800 */
[----:B------:R-:W2:Y:S04]  /*34aa0*/  LDL.LU R17, [R1+0x1568] ;  /* 0x0015680001117983 */ /* 0x000ea80000300800 */
[----:B------:R-:W2:Y:S04]  /*34ab0*/  LDL.LU R18, [R1+0x1574] ;  /* 0x0015740001127983 */ /* 0x000ea80000300800 */
[----:B------:R-:W2:Y:S01]  /*34ac0*/  LDL.LU R19, [R1+0x1570] ;  /* 0x0015700001137983 */ /* 0x000ea20000300800 */
[----:B----4-:R-:W-:Y:S03]  /*34ad0*/  HMMA.16816.F32 R24, R12, R24, R20 ;  /* 0x000000180c18723c */ /* 0x010fe60000001814 */
[----:B------:R-:W4:Y:S04]  /*34ae0*/  LDL.LU.64 R22, [R1+0x1cf8] ;  /* 0x001cf80001167983 */ /* 0x000f280000300a00 */
[----:B------:R-:W4:-:S15]  /*34af0*/  LDL.LU.64 R20, [R1+0x1cf0] ;  /* 0x001cf00001147983 */ /* 0x000f1e0000300a00 */
[----:B------:R-:W-:-:S01]  /*34b00*/  NOP ;  /* 0x0000000000007918 */ /* 0x000fc20000000000 */
[----:B------:R-:W-:Y:S04]  /*34b10*/  STL.64 [R1+0x8a0], R24 ;  /* 0x0008a01801007387 */ /* 0x000fe80000100a00 */
[----:B------:R0:W-:Y:S04]  /*34b20*/  STL.64 [R1+0x8a8], R26 ;  /* 0x0008a81a01007387 */ /* 0x0001e80000100a00 */
[----:B0-----:R-:W4:Y:S02]  /*34b30*/  LDL.LU.64 R26, [R1+0x1ce8] ;  /* 0x001ce800011a7983 */ /* 0x001f240000300a00 */
[----:B----4-:R-:W-:Y:S02]  /*34b40*/  HMMA.16816.F32 R24, R12, R26, R20 ;  /* 0x0000001a0c18723c */ /* 0x010fe40000001814 */
[----:B------:R-:W4:Y:S04]  /*34b50*/  LDL.LU.64 R22, [R1+0x1ce0] ;  /* 0x001ce00001167983 */ /* 0x000f280000300a00 */
[----:B------:R-:W4:-:S15]  /*34b60*/  LDL.LU.64 R20, [R1+0x1cd8] ;  /* 0x001cd80001147983 */ /* 0x000f1e0000300a00 */
[----:B------:R-:W-:-:S02]  /*34b70*/  NOP ;  /* 0x0000000000007918 */ /* 0x000fc40000000000 */
[----:B------:R0:W-:Y:S04]  /*34b80*/  STL.64 [R1+0x890], R24 ;  /* 0x0008901801007387 */ /* 0x0001e80000100a00 */
[----:B------:R4:W-:Y:S04]  /*34b90*/  STL.64 [R1+0x898], R26 ;  /* 0x0008981a01007387 */ /* 0x0009e80000100a00 */
[----:B0-----:R-:W4:Y:S02]  /*34ba0*/  LDL.LU.64 R24, [R1+0x1cd0] ;  /* 0x001cd00001187983 */ /* 0x001f240000300a00 */
[----:B----4-:R-:W-:Y:S02]  /*34bb0*/  HMMA.16816.F32 R24, R12, R24, R20 ;  /* 0x000000180c18723c */ /* 0x010fe40000001814 */
[----:B------:R-:W4:Y:S04]  /*34bc0*/  LDL.LU.64 R22, [R1+0x1cc8] ;  /* 0x001cc80001167983 */ /* 0x000f280000300a00 */
[----:B------:R-:W4:-:S15]  /*34bd0*/  LDL.LU.64 R20, [R1+0x1cc0] ;  /* 0x001cc00001147983 */ /* 0x000f1e0000300a00 */
[----:B------:R-:W-:-:S02]  /*34be0*/  NOP ;  /* 0x0000000000007918 */ /* 0x000fc40000000000 */
        /* <DEDUP_REMOVED lines=23> */
[----:B0-----:R-:W3:Y:S04]  /*34d60*/  LDL.LU.64 R26, [R1+0x1c70] ;  /* 0x001c7000011a7983 */ /* 0x001ee80000300a00 */
[----:B------:R-:W4:Y:S02]  /*34d70*/  LDL.LU.64 R24, [R1+0x1c68] ;  /* 0x001c680001187983 */ /* 0x000f240000300a00 */
[----:B----4-:R-:W-:-:S15]  /*34d80*/  HMMA.16816.F32 R20, R12, R24, R20 ;  /* 0x000000180c14723c */ /* 0x010fde0000001814 */
[----:B------:R-:W-:-:S08]  /*34d90*/  NOP ;  /* 0x0000000000007918 */ /* 0x000fd00000000000 */
[----:B------:R-:W-:Y:S04]  /*34da0*/  STL.64 [R1+0x840], R20 ;  /* 0x0008401401007387 */ /* 0x000fe80000100a00 */
[----:B------:R0:W-:Y:S04]  /*34db0*/  STL.64 [R1+0x848], R22 ;  /* 0x0008481601007387 */ /* 0x0001e80000100a00 */
[----:B0-----:R-:W3:Y:S04]  /*34dc0*/  LDL.LU.64 R22, [R1+0x1c60] ;  /* 0x001c600001167983 */ /* 0x001ee80000300a00 */
[----:B------:R-:W3:Y:S01]  /*34dd0*/  LDL.LU.64 R20, [R1+0x1c58] ;  /* 0x001c580001147983 */ /* 0x000ee20000300a00 */
[----:B------:R-:W-:-:S05]  /*34de0*/  IMAD.MOV.U32 R0, RZ, RZ, R25 ;  /* 0x000000ffff007224 */ /* 0x000fca00078e0019 */
[----:B------:R-:W-:Y:S01]  /*34df0*/  STL [R1+0x1a48], R0 ;  /* 0x001a480001007387 */ /* 0x000fe20000100800 */
[----:B---3--:R-:W-:Y:S03]  /*34e00*/  HMMA.16816.F32 R24, R12, R26, R20 ;  /* 0x0000001a0c18723c */ /* 0x008fe60000001814 */
[----:B------:R-:W3:Y:S04]  /*34e10*/  LDL.LU.64 R22, [R1+0x1c50] ;  /* 0x001c500001167983 */ /* 0x000ee80000300a00 */
[----:B------:R-:W3:-:S15]  /*34e20*/  LDL.LU.64 R20, [R1+0x1c48] ;  /* 0x001c480001147983 */ /* 0x000ede0000300a00 */
[----:B------:R-:W-:-:S01]  /*34e30*/  NOP ;  /* 0x0000000000007918 */ /* 0x000fc20000000000 */
[----:B------:R-:W-:Y:S04]  /*34e40*/  STL.64 [R1+0x830], R24 ;  /* 0x0008301801007387 */ /* 0x000fe80000100a00 */
[----:B------:R0:W-:Y:S04]  /*34e50*/  STL.64 [R1+0x838], R26 ;  /* 0x0008381a01007387 */ /* 0x0001e80000100a00 */
[----:B0-----:R-:W4:Y:S04]  /*34e60*/  LDL.LU.64 R26, [R1+0x1c40] ;  /* 0x001c4000011a7983 */ /* 0x001f280000300a00 */
[----:B------:R-:W3:Y:S02]  /*34e70*/  LDL.LU.64 R24, [R1+0x1c38] ;  /* 0x001c380001187983 */ /* 0x000ee40000300a00 */
[----:B---3--:R-:W-:-:S15]  /*34e80*/  HMMA.16816.F32 R20, R12, R24, R20 ;  /* 0x000000180c14723c */ /* 0x008fde0000001814 */
[----:B------:R-:W-:-:S08]  /*34e90*/  NOP ;  /* 0x0000000000007918 */ /* 0x000fd00000000000 */
[----:B------:R-:W-:Y:S04]  /*34ea0*/  STL.64 [R1+0x820], R20 ;  /* 0x0008201401007387 */ /* 0x000fe80000100a00 */
[----:B------:R0:W-:Y:S04]  /*34eb0*/  STL.64 [R1+0x828], R22 ;  /* 0x0008281601007387 */ /* 0x0001e80000100a00 */
[----:B0-----:R-:W4:Y:S04]  /*34ec0*/  LDL.LU.64 R22, [R1+0x1c30] ;  /* 0x001c300001167983 */ /* 0x001f280000300a00 */
[----:B------:R-:W4:Y:S01]  /*34ed0*/  LDL.LU.64 R20, [R1+0x1c28] ;  /* 0x001c280001147983 */ /* 0x000f220000300a00 */
[----:B------:R-:W-:-:S02]  /*34ee0*/  IMAD.MOV.U32 R0, RZ, RZ, R25 ;  /* 0x000000ffff007224 */ /* 0x000fc400078e0019 */
[----:B----4-:R-:W-:Y:S01]  /*34ef0*/  HMMA.16816.F32 R24, R12, R26, R20 ;  /* 0x0000001a0c18723c */ /* 0x010fe20000001814 */
[----:B------:R-:W3:Y:S04]  /*34f00*/  LDL.LU.64 R22, [R1+0x1c20] ;  /* 0x001c200001167983 */ /* 0x000ee80000300a00 */
[----:B------:R-:W3:-:S15]  /*34f10*/  LDL.LU.64 R20, [R1+0x1c18] ;  /* 0x001c180001147983 */ /* 0x000ede0000300a00 */
[----:B------:R-:W-:-:S03]  /*34f20*/  NOP ;  /* 0x0000000000007918 */ /* 0x000fc60000000000 */
        /* <DEDUP_REMOVED lines=16> */
[----:B0-----:R-:W4:Y:S04]  /*35030*/  LDL.LU.64 R26, [R1+0x1be0] ;  /* 0x001be000011a7983 */ /* 0x001f280000300a00 */
[----:B------:R-:W4:Y:S02]  /*35040*/  LDL.LU.64 R24, [R1+0x1bd8] ;  /* 0x001bd80001187983 */ /* 0x000f240000300a00 */
[----:B----4-:R-:W-:-:S15]  /*35050*/  HMMA.16816.F32 R24, R12, R28, R24 ;  /* 0x0000001c0c18723c */ /* 0x010fde0000001818 */
[----:B------:R-:W-:-:S08]  /*35060*/  NOP ;  /* 0x0000000000007918 */ /* 0x000fd00000000000 */
[----:B------:R-:W-:Y:S04]  /*35070*/  STL.64 [R1+0x7e0], R24 ;  /* 0x0007e01801007387 */ /* 0x000fe80000100a00 */
[----:B------:R0:W-:Y:S04]  /*35080*/  STL.64 [R1+0x7e8], R26 ;  /* 0x0007e81a01007387 */ /* 0x0001e80000100a00 */
[----:B0-----:R-:W3:Y:S04]  /*35090*/  LDL.LU.64 R26, [R1+0x1bd0] ;  /* 0x001bd000011a7983 */ /* 0x001ee80000300a00 */
[----:B------:R-:W4:Y:S04]  /*350a0*/  LDL.LU.64 R24, [R1+0x1bc8] ;  /* 0x001bc80001187983 */ /* 0x000f280000300a00 */
[----:B------:R-:W-:Y:S01]  /*350b0*/  STL.64 [R1+0x19c0], R28 ;  /* 0x0019c01c01007387 */ /* 0x000fe20000100a00 */
[----:B---3--:R-:W-:-:S15]  /*350c0*/  HMMA.16816.F32 R20, R12, R26, R20 ;  /* 0x0000001a0c14723c */ /* 0x008fde0000001814 */
[----:B------:R-:W-:-:S08]  /*350d0*/  NOP ;  /* 0x0000000000007918 */ /* 0x000fd00000000000 */
        /* <DEDUP_REMOVED lines=8> */
[----:B0-----:R-:W2:Y:S01]  /*35160*/  LDL.LU.64 R22, [R1+0x1bb0] ;  /* 0x001bb00001167983 */ /* 0x001ea20000300a00 */
[C---:B------:R-:W-:Y:S03]  /*35170*/  HMMA.16816.F32 R4, R12.reuse, R2, R4 ;  /* 0x000000020c04723c */ /* 0x040fe60000001804 */
[----:B------:R-:W3:Y:S04]  /*35180*/  LDL.LU.64 R20, [R1+0x1ba8] ;  /* 0x001ba80001147983 */ /* 0x000ee80000300a00 */
[----:B------:R-:W-:Y:S04]  /*35190*/  STL.64 [R1+0x19b8], R26 ;  /* 0x0019b81a01007387 */ /* 0x000fe80000100a00 */
[----:B------:R0:W-:Y:S04]  /*351a0*/  STL.64 [R1+0x19b0], R24 ;  /* 0x0019b01801007387 */ /* 0x0001e80000100a00 */
[----:B0-----:R-:W4:Y:S04]  /*351b0*/  LDL.LU R24, [R1+0x780] ;  /* 0x0007800001187983 */ /* 0x001f280000300800 */
[----:B------:R-:W4:Y:S04]  /*351c0*/  LDL.LU R25, [R1+0x784] ;  /* 0x0007840001197983 */ /* 0x000f280000300800 */
[----:B------:R-:W4:Y:S04]  /*351d0*/  LDL.LU R26, [R1+0x788] ;  /* 0x00078800011a7983 */ /* 0x000f280000300800 */
[----:B------:R-:W4:Y:S01]  /*351e0*/  LDL.LU R27, [R1+0x78c] ;  /* 0x00078c00011b7983 */ /* 0x000f220000300800 */
[----:B--2---:R-:W-:-:S15]  /*351f0*/  HMMA.16816.F32 R8, R12, R22, R8 ;  /* 0x000000160c08723c */ /* 0x004fde0000001808 */
[----:B------:R-:W-:-:S08]  /*35200*/  NOP ;  /* 0x0000000000007918 */ /* 0x000fd00000000000 */
[----:B------:R-:W-:Y:S04]  /*35210*/  STL.64 [R1+0x7b0], R8 ;  /* 0x0007b00801007387 */ /* 0x000fe80000100a00 */
[----:B------:R0:W-:Y:S04]  /*35220*/  STL.64 [R1+0x7b8], R10 ;  /* 0x0007b80a01007387 */ /* 0x0001e80000100a00 */
[----:B0-----:R-:W2:Y:S04]  /*35230*/  LDL.LU.64 R10, [R1+0x1ba0] ;  /* 0x001ba000010a7983 */ /* 0x001ea80000300a00 */
[----:B------:R-:W2:Y:S04]  /*35240*/  LDL.LU.64 R8, [R1+0x1b98] ;  /* 0x001b980001087983 */ /* 0x000ea80000300a00 */
[----:B------:R-:W-:Y:S04]  /*35250*/  STL.64 [R1+0x1b08], R22 ;  /* 0x001b081601007387 */ /* 0x000fe80000100a00 */
        /* <DEDUP_REMOVED lines=11> */
[----:B------:R0:W-:Y:S04]  /*35310*/  STL.64 [R1+0x780], R24 ;  /* 0x0007801801007387 */ /* 0x0001e80000100a00 */
[----:B------:R1:W-:Y:S04]  /*35320*/  STL.64 [R1+0x788], R26 ;  /* 0x0007881a01007387 */ /* 0x0003e80000100a00 */
[----:B------:R-:W3:Y:S04]  /*35330*/  LDL.LU.64 R22, [R1+0xa0] ;  /* 0x0000a00001167983 */ /* 0x000ee80000300a00 */
[----:B---3--:R-:W-:Y:S04]  /*35340*/  STL.64 [R1+0x1b50], R22 ;  /* 0x001b501601007387 */ /* 0x008fe80000100a00 */
[----:B------:R3:W-:Y:S04]  /*35350*/  STL.64 [R1+0x1b48], R20 ;  /* 0x001b481401007387 */ /* 0x0007e80000100a00 */
[----:B0-----:R-:W2:Y:S04]  /*35360*/  LDL.LU R24, [R1+0x720] ;  /* 0x0007200001187983 */ /* 0x001ea80000300800 */
[----:B------:R-:W2:Y:S04]  /*35370*/  LDL.LU R25, [R1+0x724] ;  /* 0x0007240001197983 */ /* 0x000ea80000300800 */
[----:B-1----:R-:W2:Y:S04]  /*35380*/  LDL.LU R26, [R1+0x728] ;  /* 0x00072800011a7983 */ /* 0x002ea80000300800 */
[----:B------:R-:W2:Y:S04]  /*35390*/  LDL.LU R27, [R1+0x72c] ;  /* 0x00072c00011b7983 */ /* 0x000ea80000300800 */
[----:B---3--:R-:W3:Y:S04]  /*353a0*/  LDL.LU R20, [R1+0x980] ;  /* 0x0009800001147983 */ /* 0x008ee80000300800 */
[----:B------:R-:W3:Y:S04]  /*353b0*/  LDL.LU R21, [R1+0x984] ;  /* 0x0009840001157983 */ /* 0x000ee80000300800 */
[----:B------:R-:W2:Y:S04]  /*353c0*/  LDL.LU R22, [R1+0x988] ;  /* 0x0009880001167983 */ /* 0x000ea80000300800 */
[----:B------:R-:W2:Y:S01]  /*353d0*/  LDL.LU R23, [R1+0x98c] ;  /* 0x00098c0001177983 */ /* 0x000ea20000300800 */
[----:B------:R-:W-:-:S02]  /*353e0*/  IMAD R16, R17, 0x100, R16 ;  /* 0x0000010011107824 */ /* 0x000fc400078e0210 */
[----:B----4-:R-:W-:Y:S02]  /*353f0*/  IMAD.MOV.U32 R29, RZ, RZ, R8 ;  /* 0x000000ffff1d7224 */ /* 0x010fe400078e0008 */
[----:B------:R-:W-:Y:S01]  /*35400*/  IMAD R17, R19, 0x100, R18 ;  /* 0x0000010013117824 */ /* 0x000fe200078e0212 */
[----:B------:R-:W4:Y:S01]  /*35410*/  LDL.LU R8, [R1+0x157c] ;  /* 0x00157c0001087983 */ /* 0x000f220000300800 */
[----:B------:R-:W-:-:S03]  /*35420*/  IMAD.MOV.U32 R28, RZ, RZ, R9 ;  /* 0x000000ffff1c7224 */ /* 0x000fc600078e0009 */
[----:B------:R-:W4:Y:S04]  /*35430*/  LDL.LU R18, [R1+0x1578] ;  /* 0x0015780001127983 */ /* 0x000f280000300800 */
[----:B------:R-:W4:Y:S04]  /*35440*/  LDL.LU R9, [R1+0x1584] ;  /* 0x0015840001097983 */ /* 0x000f280000300800 */
[----:B------:R-:W4:Y:S04]  /*35450*/  LDL.LU R19, [R1+0x1580] ;  /* 0x0015800001137983 */ /* 0x000f280000300800 */
        /* <DEDUP_REMOVED lines=11> */
[----:B------:R-:W4:Y:S04]  /*35510*/  LDL.LU R27, [R1+0x75c] ;  /* 0x00075c00011b7983 */ /* 0x000f280000300800 */
[----:B----4-:R0:W-:Y:S04]  /*35520*/  STL.64 [R1+0x1b28], R26 ;  /* 0x001b281a01007387 */ /* 0x0101e80000100a00 */
[----:B0-----:R-:W4:Y:S04]  /*35530*/  LDL R26, [R1+0xb0] ;  /* 0x0000b000011a7983 */ /* 0x001f280000100800 */
[----:B------:R-:W4:Y:S04]  /*35540*/  LDL R27, [R1+0xb4] ;  /* 0x0000b400011b7983 */ /* 0x000f280000100800 */
[----:B---3--:R0:W-:Y:S04]  /*35550*/  STL.64 [R1+0x1b20], R24 ;  /* 0x001b201801007387 */ /* 0x0081e80000100a00 */
[----:B----4-:R1:W-:Y:S04]  /*35560*/  STL.64 [R1+0x1b40], R26 ;  /* 0x001b401a01007387 */ /* 0x0103e80000100a00 */
[----:B0-----:R-:W3:Y:S04]  /*35570*/  LDL.LU R24, [R1+0x770] ;  /* 0x0007700001187983 */ /* 0x001ee80000300800 */
[----:B------:R-:W3:Y:S04]  /*35580*/  LDL.LU R25, [R1+0x774] ;  /* 0x0007740001197983 */ /* 0x000ee80000300800 */
[----:B-1----:R-:W3:Y:S04]  /*35590*/  LDL.LU R26, [R1+0x778] ;  /* 0x00077800011a7983 */ /* 0x002ee80000300800 */
[----:B------:R-:W3:Y:S04]  /*355a0*/  LDL.LU R27, [R1+0x77c] ;  /* 0x00077c00011b7983 */ /* 0x000ee80000300800 */
[----:B------:R0:W-:Y:S04]  /*355b0*/  STL.64 [R1+0x1978], R6 ;  /* 0x0019780601007387 */ /* 0x0001e80000100a00 */
[----:B0-----:R-:W4:Y:S04]  /*355c0*/  LDL.LU.64 R6, [R1+0x90] ;  /* 0x0000900001067983 */ /* 0x001f280000300a00 */
[----:B------:R0:W-:Y:S01]  /*355d0*/  STL.64 [R1+0x1970], R4 ;  /* 0x0019700401007387 */ /* 0x0001e20000100a00 */
[----:B------:R-:W-:-:S02]  /*355e0*/  IMAD R18, R18, 0x100, R8 ;  /* 0x0000010012127824 */ /* 0x000fc400078e0208 */
[----:B------:R-:W-:Y:S02]  /*355f0*/  IMAD R19, R19, 0x100, R9 ;  /* 0x0000010013137824 */ /* 0x000fe400078e0209 */
[----:B0-----:R-:W-:Y:S02]  /*35600*/  IMAD.MOV.U32 R4, RZ, RZ, R10 ;  /* 0x000000ffff047224 */ /* 0x001fe400078e000a */
[----:B------:R-:W-:Y:S01]  /*35610*/  IMAD.MOV.U32 R5, RZ, RZ, R11 ;  /* 0x000000ffff057224 */ /* 0x000fe200078e000b */
[----:B------:R-:W3:Y:S04]  /*35620*/  LDL.LU R10, [R1+0x1b74] ;  /* 0x001b7400010a7983 */ /* 0x000ee80000300800 */
[----:B------:R-:W3:Y:S04]  /*35630*/  LDL.LU R11, [R1+0x1b70] ;  /* 0x001b7000010b7983 */ /* 0x000ee80000300800 */
[----:B----4-:R-:W-:Y:S04]  /*35640*/  STL.64 [R1+0x1b38], R6 ;  /* 0x001b380601007387 */ /* 0x010fe80000100a00 */
[----:B------:R0:W-:Y:S04]  /*35650*/  STL.64 [R1+0x1b30], R4 ;  /* 0x001b300401007387 */ /* 0x0001e80000100a00 */
[----:B0-----:R-:W4:Y:S04]  /*35660*/  LDL.LU R4, [R1+0x760] ;  /* 0x0007600001047983 */ /* 0x001f280000300800 */
[----:B------:R-:W4:Y:S04]  /*35670*/  LDL.LU R5, [R1+0x764] ;  /* 0x0007640001057983 */ /* 0x000f280000300800 */
[----:B------:R-:W4:Y:S04]  /*35680*/  LDL.LU R6, [R1+0x768] ;  /* 0x0007680001067983 */ /* 0x000f280000300800 */
[----:B------:R-:W4:Y:S04]  /*35690*/  LDL.LU R7, [R1+0x76c] ;  /* 0x00076c0001077983 */ /* 0x000f280000300800 */
[----:B------:R-:W2:Y:S04]  /*356a0*/  LDL.LU R8, [R1+0x1b6c] ;  /* 0x001b6c0001087983 */ /* 0x000ea80000300800 */
[----:B------:R-:W2:Y:S02]  /*356b0*/  LDL.LU R9, [R1+0x1b68] ;  /* 0x001b680001097983 */ /* 0x000ea40000300800 */
[----:B--2---:R-:W-:-:S15]  /*356c0*/  HMMA.16816.F32 R20, R12, R8, R20 ;  /* 0x000000080c14723c */ /* 0x004fde0000001814 */
[----:B------:R-:W-:-:S08]  /*356d0*/  NOP ;  /* 0x0000000000007918 */ /* 0x000fd00000000000 */
        /* <DEDUP_REMOVED lines=10> */
[----:B0-----:R-:W2:Y:S04]  /*35780*/  LDL.LU.64 R22, [R1+0x1b50] ;  /* 0x001b500001167983 */ /* 0x001ea80000300a00 */
[----:B------:R-:W3:Y:S04]  /*35790*/  LDL.LU.64 R20, [R1+0x1b48] ;  /* 0x001b480001147983 */ /* 0x000ee80000300a00 */
[----:B------:R0:W-:Y:S04]  /*357a0*/  STL [R1+0x194c], R10 ;  /* 0x00194c0a01007387 */ /* 0x0001e80000100800 */
[----:B------:R1:W-:Y:S04]  /*357b0*/  STL [R1+0x1948], R11 ;  /* 0x0019480b01007387 */ /* 0x0003e80000100800 */
[----:B------:R-:W2:Y:S04]  /*357c0*/  LDL.LU R8, [R1+0x730] ;  /* 0x0007300001087983 */ /* 0x000ea80000300800 */
[----:B------:R-:W2:Y:S04]  /*357d0*/  LDL.LU R9, [R1+0x734] ;  /* 0x0007340001097983 */ /* 0x000ea80000300800 */
[----:B0-----:R-:W2:Y:S04]  /*357e0*/  LDL.LU R10, [R1+0x738] ;  /* 0x00073800010a7983 */ /* 0x001ea80000300800 */
[----:B-1----:R-:W2:Y:S01]  /*357f0*/  LDL.LU R11, [R1+0x73c] ;  /* 0x00073c00010b7983 */ /* 0x002ea20000300800 */
[----:B---3--:R-:W-:Y:S03]  /*35800*/  HMMA.16816.F32 R12, R12, R20, R24 ;  /* 0x000000140c0c723c */ /* 0x008fe60000001818 */
[----:B------:R-:W4:Y:S01]  /*35810*/  LDL.LU.64 R26, [R1+0x1b40] ;  /* 0x001b4000011a7983 */ /* 0x000f220000300a00 */
[----:B------:R-:W-:-:S02]  /*35820*/  F2FP.F16.E5M2.UNPACK_B R16, R16 ;  /* 0x00000010ff10723e */ /* 0x000fc400020004ff */
[----:B------:R-:W-:Y:S02]  /*35830*/  F2FP.F16.E5M2.UNPACK_B R17, R17 ;  /* 0x00000011ff11723e */ /* 0x000fe400020004ff */
[----:B------:R-:W-:Y:S02]  /*35840*/  F2FP.F16.E5M2.UNPACK_B R18, R18 ;  /* 0x00000012ff12723e */ /* 0x000fe400020004ff */
[----:B------:R-:W-:-:S13]  /*35850*/  F2FP.F16.E5M2.UNPACK_B R19, R19 ;  /* 0x00000013ff13723e */ /* 0x000fda00020004ff */
[----:B------:R0:W-:Y:S04]  /*35860*/  STL.64 [R1+0x770], R12 ;  /* 0x0007700c01007387 */ /* 0x0001e80000100a00 */
[----:B------:R1:W-:Y:S04]  /*35870*/  STL.64 [R1+0x778], R14 ;  /* 0x0007780e01007387 */ /* 0x0003e80000100a00 */
[----:B0-----:R-:W3:Y:S04]  /*35880*/  LDL.LU R12, [R1+0x740] ;  /* 0x00074000010c7983 */ /* 0x001ee80000300800 */
[----:B------:R-:W3:Y:S04]  /*35890*/  LDL.LU R13, [R1+0x744] ;  /* 0x00074400010d7983 */ /* 0x000ee80000300800 */
[----:B-1----:R-:W3:Y:S04]  /*358a0*/  LDL.LU R14, [R1+0x748] ;  /* 0x00074800010e7983 */ /* 0x002ee80000300800 */
[----:B------:R-:W3:Y:S04]  /*358b0*/  LDL.LU R15, [R1+0x74c] ;  /* 0x00074c00010f7983 */ /* 0x000ee80000300800 */
[----:B------:R-:W-:Y:S04]  /*358c0*/  STL [R1+0x18fc], R20 ;  /* 0x0018fc1401007387 */ /* 0x000fe80000100800 */
[----:B------:R-:W-:Y:S01]  /*358d0*/  STL [R1+0x18f8], R21 ;  /* 0x0018f81501007387 */ /* 0x000fe20000100800 */
[----:B----4-:R-:W-:Y:S03]  /*358e0*/  HMMA.16816.F32 R24, R16, R26, R4 ;  /* 0x0000001a1018723c */ /* 0x010fe60000001804 */
[----:B------:R-:W4:Y:S04]  /*358f0*/  LDL.LU.64 R6, [R1+0x1b38] ;  /* 0x001b380001067983 */ /* 0x000f280000300a00 */
[----:B------:R-:W3:-:S15]  /*35900*/  LDL.LU.64 R4, [R1+0x1b30] ;  /* 0x001b300001047983 */ /* 0x000ede0000300a00 */
[----:B------:R-:W-:-:S01]  /*35910*/  NOP ;  /* 0x0000000000007918 */ /* 0x000fc20000000000 */
[----:B------:R-:W-:Y:S04]  /*35920*/  STL.64 [R1+0x760], R24 ;  /* 0x0007601801007387 */ /* 0x000fe80000100a00 */
[----:B------:R0:W-:Y:S04]  /*35930*/  STL.64 [R1+0x768], R26 ;  /* 0x0007681a01007387 */ /* 0x0001e80000100a00 */
[----:B0-----:R-:W4:Y:S04]  /*35940*/  LDL.LU.64 R26, [R1+0x1b28] ;  /* 0x001b2800011a7983 */ /* 0x001f280000300a00 */
[----:B------:R-:W4:Y:S01]  /*35950*/  LDL.LU.64 R24, [R1+0x1b20] ;  /* 0x001b200001187983 */ /* 0x000f220000300a00 */
[----:B--2---:R-:W-:-:S02]  /*35960*/  IMAD.MOV.U32 R20, RZ, RZ, R22 ;  /* 0x000000ffff147224 */ /* 0x004fc400078e0016 */
[----:B------:R-:W-:Y:S01]  /*35970*/  IMAD.MOV.U32 R21, RZ, RZ, R23 ;  /* 0x000000ffff157224 */ /* 0x000fe200078e0017 */
[----:B----4-:R-:W-:-:S15]  /*35980*/  HMMA.16816.F32 R24, R16, R22, R24 ;  /* 0x000000161018723c */ /* 0x010fde0000001818 */
[----:B------:R-:W-:-:S08]  /*35990*/  NOP ;  /* 0x0000000000007918 */ /* 0x000fd00000000000 */
[----:B------:R-:W-:Y:S04]  /*359a0*/  STL.64 [R1+0x750], R24 ;  /* 0x0007501801007387 */ /* 0x000fe80000100a00 */
[----:B------:R0:W-:Y:S04]  /*359b0*/  STL.64 [R1+0x758], R26 ;  /* 0x0007581a01007387 */ /* 0x0001e80000100a00 */
[----:B0-----:R-:W2:Y:S04]  /*359c0*/  LDL.LU.64 R26, [R1+0x1b18] ;  /* 0x001b1800011a7983 */ /* 0x001ea80000300a00 */
[----:B------:R-:W2:Y:S04]  /*359d0*/  LDL.LU.64 R24, [R1+0x1b10] ;  /* 0x001b100001187983 */ /* 0x000ea80000300a00 */
[----:B------:R-:W4:Y:S01]  /*359e0*/  LDL.LU.64 R22, [R1+0x1b08] ;  /* 0x001b080001167983 */ /* 0x000f220000300a00 */
[C---:B---3--:R-:W-:Y:S06]  /*359f0*/  HMMA.16816.F32 R12, R16.reuse, R4, R12 ;  /* 0x00000004100c723c */ /* 0x048fec000000180c */
[----:B------:R-:W-:Y:S01]  /*35a00*/  HMMA.16816.F32 R8, R16, R6, R8 ;  /* 0x000000061008723c */ /* 0x000fe20000001808 */
[----:B------:R0:W-:Y:S04]  /*35a10*/  STL [R1+0x1904], R21 ;  /* 0x0019041501007387 */ /* 0x0001e80000100800 */
[----:B------:R1:W-:Y:S01]  /*35a20*/  STL [R1+0x1900], R20 ;  /* 0x0019001401007387 */ /* 0x0003e20000100800 */
[----:B0-----:R-:W-:-:S02]  /*35a30*/  IMAD.MOV.U32 R21, RZ, RZ, R6 ;  /* 0x000000ffff157224 */ /* 0x001fc400078e0006 */
[----:B-1----:R-:W-:-:S09]  /*35a40*/  IMAD.MOV.U32 R20, RZ, RZ, R7 ;  /* 0x000000ffff147224 */ /* 0x002fd200078e0007 */
[----:B------:R0:W-:Y:S04]  /*35a50*/  STL.64 [R1+0x740], R12 ;  /* 0x0007400c01007387 */ /* 0x0001e80000100a00 */
[----:B------:R1:W-:Y:S04]  /*35a60*/  STL.64 [R1+0x748], R14 ;  /* 0x0007480e01007387 */ /* 0x0003e80000100a00 */
[----:B------:R-:W-:Y:S04]  /*35a70*/  STL.64 [R1+0x730], R8 ;  /* 0x0007300801007387 */ /* 0x000fe80000100a00 */
[----:B------:R-:W-:Y:S04]  /*35a80*/  STL.64 [R1+0x738], R10 ;  /* 0x0007380a01007387 */ /* 0x000fe80000100a00 */
[----:B------:R-:W-:Y:S04]  /*35a90*/  STL [R1+0x190c], R20 ;  /* 0x00190c1401007387 */ /* 0x000fe80000100800 */
[----:B------:R-:W-:Y:S01]  /*35aa0*/  STL [R1+0x1908], R21 ;  /* 0x0019081501007387 */ /* 0x000fe20000100800 */
[----:B--2---:R-:W-:Y:S03]  /*35ab0*/  HMMA.16816.F32 R4, R16, R28, R24 ;  /* 0x0000001c1004723c */ /* 0x004fe60000001818 */
[----:B----4-:R-:W-:Y:S04]  /*35ac0*/  STL.64 [R1+0x1b00], R22 ;  /* 0x001b001601007387 */ /* 0x010fe80000100a00 */
[----:B------:R-:W2:-:S15]  /*35ad0*/  LDL.LU R24, [R1+0x670] ;  /* 0x0006700001187983 */ /* 0x000e9e0000300800 */
[----:B------:R-:W-:-:S01]  /*35ae0*/  NOP ;  /* 0x0000000000007918 */ /* 0x000fc20000000000 */
[----:B------:R-:W-:Y:S04]  /*35af0*/  STL.64 [R1+0x720], R4 ;  /* 0x0007200401007387 */ /* 0x000fe80000100a00 */
[----:B------:R-:W-:Y:S04]  /*35b00*/  STL.64 [R1+0x728], R6 ;  /* 0x0007280601007387 */ /* 0x000fe80000100a00 */
[----:B------:R-:W2:Y:S04]  /*35b10*/  LDL.LU R25, [R1+0x674] ;  /* 0x0006740001197983 */ /* 0x000ea80000300800 */
[----:B------:R-:W3:Y:S04]  /*35b20*/  LDL.LU R26, [R1+0x678] ;  /* 0x00067800011a7983 */ /* 0x000ee80000300800 */
[----:B------:R-:W3:Y:S04]  /*35b30*/  LDL.LU R27, [R1+0x67c] ;  /* 0x00067c00011b7983 */ /* 0x000ee80000300800 */
[----:B---3--:R3:W-:Y:S04]  /*35b40*/  STL.64 [R1+0x1a58], R26 ;  /* 0x001a581a01007387 */ /* 0x0087e80000100a00 */
[----:B--2---:R2:W-:Y:S04]  /*35b50*/  STL.64 [R1+0x1a50], R24 ;  /* 0x001a501801007387 */ /* 0x0045e80000100a00 */
[----:B0-----:R-:W4:Y:S04]  /*35b60*/  LDL.LU R12, [R1+0x690] ;  /* 0x00069000010c7983 */ /* 0x001f280000300800 */
[----:B------:R-:W4:Y:S04]  /*35b70*/  LDL.LU R13, [R1+0x694] ;  /* 0x00069400010d7983 */ /* 0x000f280000300800 */
[----:B-1----:R-:W3:Y:S04]  /*35b80*/  LDL.LU R14, [R1+0x698] ;  /* 0x00069800010e7983 */ /* 0x002ee80000300800 */
[----:B------:R-:W3:Y:S04]  /*35b90*/  LDL.LU R15, [R1+0x69c] ;  /* 0x00069c00010f7983 */ /* 0x000ee80000300800 */
[----:B---3--:R-:W-:Y:S04]  /*35ba0*/  STL.64 [R1+0x1a68], R14 ;  /* 0x001a680e01007387 */ /* 0x008fe80000100a00 */
[----:B----4-:R0:W-:Y:S04]  /*35bb0*/  STL.64 [R1+0x1a60], R12 ;  /* 0x001a600c01007387 */ /* 0x0101e80000100a00 */
[----:B------:R-:W3:Y:S04]  /*35bc0*/  LDL R26, [R1+0x48] ;  /* 0x00004800011a7983 */ /* 0x000ee80000100800 */
[----:B------:R-:W3:Y:S04]  /*35bd0*/  LDL R27, [R1+0x4c] ;  /* 0x00004c00011b7983 */ /* 0x000ee80000100800 */
[----:B--2---:R-:W2:Y:S04]  /*35be0*/  LDL.LU.64 R24, [R1+0x50] ;  /* 0x0000500001187983 */ /* 0x004ea80000300a00 */
[----:B---3--:R1:W-:Y:S04]  /*35bf0*/  STL.64 [R1+0x1a88], R26 ;  /* 0x001a881a01007387 */ /* 0x0083e80000100a00 */
[----:B--2---:R2:W-:Y:S04]  /*35c00*/  STL.64 [R1+0x1a80], R24 ;  /* 0x001a801801007387 */ /* 0x0045e80000100a00 */
[----:B0-----:R-:W3:Y:S04]  /*35c10*/  LDL.LU R12, [R1+0x6a0] ;  /* 0x0006a000010c7983 */ /* 0x001ee80000300800 */
[----:B------:R-:W3:Y:S04]  /*35c20*/  LDL.LU R13, [R1+0x6a4] ;  /* 0x0006a400010d7983 */ /* 0x000ee80000300800 */
[----:B------:R-:W4:Y:S04]  /*35c30*/  LDL.LU R14, [R1+0x6a8] ;  /* 0x0006a800010e7983 */ /* 0x000f280000300800 */
[----:B------:R-:W4:Y:S04]  /*35c40*/  LDL.LU R15, [R1+0x6ac] ;  /* 0x0006ac00010f7983 */ /* 0x000f280000300800 */
[----:B-1----:R-:W3:Y:S04]  /*35c50*/  LDL R26, [R1+0x58] ;  /* 0x00005800011a7983 */ /* 0x002ee80000100800 */
[----:B------:R-:W3:Y:S04]  /*35c60*/  LDL R27, [R1+0x5c] ;  /* 0x00005c00011b7983 */ /* 0x000ee80000100800 */
[----:B--2---:R-:W2:Y:S04]  /*35c70*/  LDL.LU.64 R24, [R1+0x60] ;  /* 0x0000600001187983 */ /* 0x004ea80000300a00 */
[----:B---3--:R-:W-:Y:S04]  /*35c80*/  STL.64 [R1+0x1ab8], R26 ;  /* 0x001ab81a01007387 */ /* 0x008fe80000100a00 */
[----:B--2---:R-:W-:Y:S04]  /*35c90*/  STL.64 [R1+0x1ab0], R24 ;  /* 0x001ab01801007387 */ /* 0x004fe80000100a00 */
[----:B----4-:R-:W-:Y:S04]  /*35ca0*/  STL.64 [R1+0x1a78], R14 ;  /* 0x001a780e01007387 */ /* 0x010fe80000100a00 */
[----:B------:R0:W-:Y:S04]  /*35cb0*/  STL.64 [R1+0x1a70], R12 ;  /* 0x001a700c01007387 */ /* 0x0001e80000100a00 */
[----:B0-----:R-:W2:Y:S04]  /*35cc0*/  LDL.LU R12, [R1+0x6b0] ;  /* 0x0006b000010c7983 */ /* 0x001ea80000300800 */
[----:B------:R-:W2:Y:S04]  /*35cd0*/  LDL.LU R13, [R1+0x6b4] ;  /* 0x0006b400010d7983 */ /* 0x000ea80000300800 */
[----:B------:R-:W3:Y:S04]  /*35ce0*/  LDL.LU R14, [R1+0x6b8] ;  /* 0x0006b800010e7983 */ /* 0x000ee80000300800 */
[----:B------:R-:W3:Y:S04]  /*35cf0*/  LDL.LU R15, [R1+0x6bc] ;  /* 0x0006bc00010f7983 */ /* 0x000ee80000300800 */
[----:B------:R-:W4:Y:S04]  /*35d00*/  LDL R26, [R1+0x68] ;  /* 0x00006800011a7983 */ /* 0x000f280000100800 */
[----:B------:R-:W4:Y:S04]  /*35d10*/  LDL R27, [R1+0x6c] ;  /* 0x00006c00011b7983 */ /* 0x000f280000100800 */
[----:B------:R-:W2:Y:S04]  /*35d20*/  LDL.LU.64 R24, [R1+0x70] ;  /* 0x0000700001187983 */ /* 0x000ea80000300a00 */
        /* <DEDUP_REMOVED lines=10> */
[----:B------:R-:W4:Y:S04]  /*35dd0*/  LDL.LU R20, [R1+0x710] ;  /* 0x0007100001147983 */ /* 0x000f280000300800 */
[----:B------:R-:W4:Y:S04]  /*35de0*/  LDL.LU R21, [R1+0x714] ;  /* 0x0007140001157983 */ /* 0x000f280000300800 */
[----:B------:R-:W4:Y:S04]  /*35df0*/  LDL.LU R22, [R1+0x718] ;  /* 0x0007180001167983 */ /* 0x000f280000300800 */
[----:B------:R-:W4:Y:S04]  /*35e00*/  LDL.LU R23, [R1+0x71c] ;  /* 0x00071c0001177983 */ /* 0x000f280000300800 */
[----:B------:R-:W4:Y:S04]  /*35e10*/  LDL.LU.64 R24, [R1+0x80] ;  /* 0x0000800001187983 */ /* 0x000f280000300a00 */
        /* <DEDUP_REMOVED lines=18> */
[----:B----4-:R-:W-:Y:S03]  /*35f40*/  HMMA.16816.F32 R20, R16, R24, R20 ;  /* 0x000000181014723c */ /* 0x010fe60000001814 */
[----:B---3--:R-:W-:Y:S04]  /*35f50*/  STL.64 [R1+0x1af8], R14 ;  /* 0x001af80e01007387 */ /* 0x008fe80000100a00 */
[----:B--2---:R0:W-:Y:S04]  /*35f60*/  STL.64 [R1+0x1af0], R12 ;  /* 0x001af00c01007387 */ /* 0x0041e80000100a00 */
[----:B0-----:R-:W2:Y:S04]  /*35f70*/  LDL.LU R12, [R1+0x700] ;  /* 0x00070000010c7983 */ /* 0x001ea80000300800 */
[----:B------:R-:W2:Y:S04]  /*35f80*/  LDL.LU R13, [R1+0x704] ;  /* 0x00070400010d7983 */ /* 0x000ea80000300800 */
[----:B------:R-:W2:Y:S04]  /*35f90*/  LDL.LU R14, [R1+0x708] ;  /* 0x00070800010e7983 */ /* 0x000ea80000300800 */
[----:B------:R-:W2:Y:S04]  /*35fa0*/  LDL.LU R15, [R1+0x70c] ;  /* 0x00070c00010f7983 */ /* 0x000ea80000300800 */
[----:B------:R-:W3:Y:S04]  /*35fb0*/  LDL.LU.64 R4, [R1+0x40] ;  /* 0x0000400001047983 */ /* 0x000ee80000300a00 */
[----:B------:R-:W4:Y:S04]  /*35fc0*/  LDL R6, [R1+0x38] ;  /* 0x0000380001067983 */ /* 0x000f280000100800 */
[----:B------:R-:W4:Y:S04]  /*35fd0*/  LDL R7, [R1+0x3c] ;  /* 0x00003c0001077983 */ /* 0x000f280000100800 */
[----:B------:R-:W4:Y:S04]  /*35fe0*/  LDL.LU R8, [R1+0x680] ;  /* 0x0006800001087983 */ /* 0x000f280000300800 */
[----:B------:R-:W4:Y:S04]  /*35ff0*/  LDL.LU R9, [R1+0x684] ;  /* 0x0006840001097983 */ /* 0x000f280000300800 */
[----:B------:R-:W4:Y:S04]  /*36000*/  LDL.LU R10, [R1+0x688] ;  /* 0x00068800010a7983 */ /* 0x000f280000300800 */
[----:B------:R-:W4:Y:S04]  /*36010*/  LDL.LU R11, [R1+0x68c] ;  /* 0x00068c00010b7983 */ /* 0x000f280000300800 */
[----:B------:R-:W4:Y:S04]  /*36020*/  LDL.LU.64 R28, [R1+0x30] ;  /* 0x00003000011c7983 */ /* 0x000f280000300a00 */
[----:B------:R0:W-:Y:S02]  /*36030*/  STL.64 [R1+0x710], R20 ;  /* 0x0007101401007387 */ /* 0x0001e40000100a00 */
[----:B0-----:R-:W-:-:S02]  /*36040*/  IMAD.MOV.U32 R20, RZ, RZ, R24 ;  /* 0x000000ffff147224 */ /* 0x001fc400078e0018 */
[----:B------:R-:W-:Y:S01]  /*36050*/  IMAD.MOV.U32 R21, RZ, RZ, R25 ;  /* 0x000000ffff157224 */ /* 0x000fe200078e0019 */
[----:B------:R0:W-:Y:S04]  /*36060*/  STL.64 [R1+0x718], R22 ;  /* 0x0007181601007387 */ /* 0x0001e80000100a00 */
[----:B0-----:R-:W4:Y:S04]  /*36070*/  LDL.LU.64 R22, [R1+0x1b00] ;  /* 0x001b000001167983 */ /* 0x001f280000300a00 */
[----:B------:R-:W-:Y:S04]  /*36080*/  STL [R1+0x1914], R21 ;  /* 0x0019141501007387 */ /* 0x000fe80000100800 */
[----:B------:R-:W-:Y:S01]  /*36090*/  STL [R1+0x1910], R20 ;  /* 0x0019101401007387 */ /* 0x000fe20000100800 */
[----:B--2---:R-:W-:Y:S03]  /*360a0*/  HMMA.16816.F32 R24, R16, R26, R12 ;  /* 0x0000001a1018723c */ /* 0x004fe6000000180c */
[----:B------:R-:W2:Y:S04]  /*360b0*/  LDL.LU.64 R14, [R1+0x1af8] ;  /* 0x001af800010e7983 */ /* 0x000ea80000300a00 */
[----:B------:R-:W2:-:S15]  /*360c0*/  LDL.LU.64 R12, [R1+0x1af0] ;  /* 0x001af000010c7983 */ /* 0x000e9e0000300a00 */
[----:B------:R-:W-:-:S01]  /*360d0*/  NOP ;  /* 0x0000000000007918 */ /* 0x000fc20000000000 */
[----:B------:R-:W-:Y:S04]  /*360e0*/  STL.64 [R1+0x700], R24 ;  /* 0x0007001801007387 */ /* 0x000fe80000100a00 */
[----:B------:R0:W-:Y:S04]  /*360f0*/  STL.64 [R1+0x708], R26 ;  /* 0x0007081a01007387 */ /* 0x0001e80000100a00 */
[----:B0-----:R-:W3:Y:S04]  /*36100*/  LDL.LU.64 R26, [R1+0x1ae8] ;  /* 0x001ae800011a7983 */ /* 0x001ee80000300a00 */
[----:B------:R-:W2:Y:S02]  /*36110*/  LDL.LU.64 R24, [R1+0x1ae0] ;  /* 0x001ae00001187983 */ /* 0x000ea40000300a00 */
[----:B--2---:R-:W-:-:S15]  /*36120*/  HMMA.16816.F32 R12, R16, R24, R12 ;  /* 0x00000018100c723c */ /* 0x004fde000000180c */
[----:B------:R-:W-:-:S08]  /*36130*/  NOP ;  /* 0x0000000000007918 */ /* 0x000fd00000000000 */
[----:B------:R-:W-:Y:S04]  /*36140*/  STL.64 [R1+0x6f0], R12 ;  /* 0x0006f00c01007387 */ /* 0x000fe80000100a00 */
[----:B------:R0:W-:Y:S04]  /*36150*/  STL.64 [R1+0x6f8], R14 ;  /* 0x0006f80e01007387 */ /* 0x0001e80000100a00 */
[----:B0-----:R-:W3:Y:S04]  /*36160*/  LDL.LU.64 R14, [R1+0x1ad8] ;  /* 0x001ad800010e7983 */ /* 0x001ee80000300a00 */
[----:B------:R-:W3:Y:S01]  /*36170*/  LDL.LU.64 R12, [R1+0x1ad0] ;  /* 0x001ad000010c7983 */ /* 0x000ee20000300a00 */
[----:B------:R-:W-:-:S02]  /*36180*/  IMAD.MOV.U32 R21, RZ, RZ, R24 ;  /* 0x000000ffff157224 */ /* 0x000fc400078e0018 */
[----:B------:R-:W-:-:S05]  /*36190*/  IMAD.MOV.U32 R20, RZ, RZ, R25 ;  /* 0x000000ffff147224 */ /* 0x000fca00078e0019 */
[----:B------:R-:W-:Y:S04]  /*361a0*/  STL [R1+0x191c], R20 ;  /* 0x00191c1401007387 */ /* 0x000fe80000100800 */
[----:B------:R-:W-:Y:S01]  /*361b0*/  STL [R1+0x1918], R21 ;  /* 0x0019181501007387 */ /* 0x000fe20000100800 */
[----:B---3--:R-:W-:Y:S03]  /*361c0*/  HMMA.16816.F32 R24, R16, R26, R12 ;  /* 0x0000001a1018723c */ /* 0x008fe6000000180c */
        /* <DEDUP_REMOVED lines=32> */
[----:B------:R-:W-:-:S03]  /*363d0*/  IMAD.MOV.U32 R21, RZ, RZ, R24 ;  /* 0x000000ffff157224 */ /* 0x000fc600078e0018 */
        /* <DEDUP_REMOVED lines=9> */
[----:B------:R-:W3:Y:S01]  /*36470*/  LDL.LU.64 R24, [R1+0x1a50] ;  /* 0x001a500001187983 */ /* 0x000ee20000300a00 */
[----:B------:R-:W-:-:S02]  /*36480*/  IMAD.MOV.U32 R20, RZ, RZ, R4 ;  /* 0x000000ffff147224 */ /* 0x000fc400078e0004 */
[----:B------:R-:W-:Y:S01]  /*36490*/  IMAD.MOV.U32 R21, RZ, RZ, R5 ;  /* 0x000000ffff157224 */ /* 0x000fe200078e0005 */
[C---:B--2---:R-:W-:Y:S06]  /*364a0*/  HMMA.16816.F32 R12, R16.reuse, R4, R12 ;  /* 0x00000004100c723c */ /* 0x044fec000000180c */
[----:B----4-:R-:W-:-:S15]  /*364b0*/  HMMA.16816.F32 R4, R16, R6, R8 ;  /* 0x000000061004723c */ /* 0x010fde0000001808 */
[----:B------:R-:W-:-:S02]  /*364c0*/  NOP ;  /* 0x0000000000007918 */ /* 0x000fc40000000000 */
[----:B------:R-:W-:Y:S04]  /*364d0*/  STL.64 [R1+0x690], R12 ;  /* 0x0006900c01007387 */ /* 0x000fe80000100a00 */
[----:B------:R0:W-:Y:S04]  /*364e0*/  STL.64 [R1+0x698], R14 ;  /* 0x0006980e01007387 */ /* 0x0001e80000100a00 */
[----:B------:R-:W-:Y:S04]  /*364f0*/  STL [R1+0x1934], R21 ;  /* 0x0019341501007387 */ /* 0x000fe80000100800 */
[----:B------:R-:W-:Y:S04]  /*36500*/  STL [R1+0x1930], R20 ;  /* 0x0019301401007387 */ /* 0x000fe80000100800 */
[----:B0-----:R-:W2:Y:S04]  /*36510*/  LDL.LU R14, [R1+0x1598] ;  /* 0x00159800010e7983 */ /* 0x001ea80000300800 */
[----:B------:R-:W2:Y:S04]  /*36520*/  LDL.LU R15, [R1+0x15a0] ;  /* 0x0015a000010f7983 */ /* 0x000ea80000300800 */
[----:B------:R-:W-:Y:S04]  /*36530*/  STL.64 [R1+0x680], R4 ;  /* 0x0006800401007387 */ /* 0x000fe80000100a00 */
[----:B------:R3:W-:Y:S02]  /*36540*/  STL.64 [R1+0x688], R6 ;  /* 0x0006880601007387 */ /* 0x0007e40000100a00 */
[----:B---3--:R-:W-:-:S15]  /*36550*/  HMMA.16816.F32 R4, R16, R28, R24 ;  /* 0x0000001c1004723c */ /* 0x008fde0000001818 */
[----:B------:R-:W-:-:S08]  /*36560*/  NOP ;  /* 0x0000000000007918 */ /* 0x000fd00000000000 */
[----:B------:R-:W-:Y:S04]  /*36570*/  STL.64 [R1+0x670], R4 ;  /* 0x0006700401007387 */ /* 0x000fe80000100a00 */
[----:B------:R-:W-:Y:S04]  /*36580*/  STL.64 [R1+0x678], R6 ;  /* 0x0006780601007387 */ /* 0x000fe80000100a00 */
[----:B------:R-:W3:Y:S04]  /*36590*/  LDL.LU R12, [R1+0x1588] ;  /* 0x00158800010c7983 */ /* 0x000ee80000300800 */
[----:B------:R-:W3:Y:S04]  /*365a0*/  LDL.LU R13, [R1+0x1590] ;  /* 0x00159000010d7983 */ /* 0x000ee80000300800 */
[----:B--2---:R-:W-:Y:S04]  /*365b0*/  STL.64 [R1+0x1968], R14 ;  /* 0x0019680e01007387 */ /* 0x004fe80000100a00 */
[----:B---3--:R0:W-:Y:S04]  /*365c0*/  STL.64 [R1+0x1960], R12 ;  /* 0x0019600c01007387 */ /* 0x0081e80000100a00 */
[----:B0-----:R-:W2:Y:S04]  /*365d0*/  LDL.LU R12, [R1+0x5b0] ;  /* 0x0005b000010c7983 */ /* 0x001ea80000300800 */
        /* <DEDUP_REMOVED lines=8> */
[----:B------:R-:W3:Y:S01]  /*36660*/  LDL.LU R7, [R1+0x5cc] ;  /* 0x0005cc0001077983 */ /* 0x000ee20000300800 */
[----:B------:R-:W-:-:S02]  /*36670*/  IMAD.MOV.U32 R21, RZ, RZ, R28 ;  /* 0x000000ffff157224 */ /* 0x000fc400078e001c */
[----:B------:R-:W-:Y:S01]  /*36680*/  IMAD.MOV.U32 R20, RZ, RZ, R29 ;  /* 0x000000ffff147224 */ /* 0x000fe200078e001d */
[----:B------:R-:W4:Y:S04]  /*36690*/  LDL.LU.64 R10, [R1+0x8] ;  /* 0x00000800010a7983 */ /* 0x000f280000300a00 */
[----:B------:R-:W4:Y:S04]  /*366a0*/  LDL.LU.64 R28, [R1] ;  /* 0x00000000011c7983 */ /* 0x000f280000300a00 */
        /* <DEDUP_REMOVED lines=8> */
[----:B--2---:R-:W-:Y:S04]  /*36730*/  STL.64 [R1+0x19f8], R8 ;  /* 0x0019f80801007387 */ /* 0x004fe80000100a00 */
[----:B------:R-:W2:Y:S04]  /*36740*/  LDL.LU R24, [R1+0x600] ;  /* 0x0006000001187983 */ /* 0x000ea80000300800 */
[----:B------:R-:W2:Y:S04]  /*36750*/  LDL.LU R25, [R1+0x604] ;  /* 0x0006040001197983 */ /* 0x000ea80000300800 */
[----:B------:R-:W4:Y:S04]  /*36760*/  LDL.LU R26, [R1+0x608] ;  /* 0x00060800011a7983 */ /* 0x000f280000300800 */
[----:B------:R-:W4:Y:S04]  /*36770*/  LDL.LU R27, [R1+0x60c] ;  /* 0x00060c00011b7983 */ /* 0x000f280000300800 */
[----:B0-----:R-:W3:Y:S01]  /*36780*/  LDL R10, [R1+0x18] ;  /* 0x00001800010a7983 */ /* 0x001ee20000100800 */
[----:B------:R-:W-:-:S03]  /*36790*/  IMAD.MOV.U32 R11, RZ, RZ, R0 ;  /* 0x000000ffff0b7224 */ /* 0x000fc600078e0000 */
[----:B------:R-:W3:Y:S04]  /*367a0*/  LDL.LU R0, [R1+0x1a48] ;  /* 0x001a480001007983 */ /* 0x000ee80000300800 */
[----:B----4-:R-:W-:Y:S04]  /*367b0*/  STL.64 [R1+0x19d0], R26 ;  /* 0x0019d01a01007387 */ /* 0x010fe80000100a00 */
[----:B--2---:R0:W-:Y:S04]  /*367c0*/  STL.64 [R1+0x19c8], R24 ;  /* 0x0019c81801007387 */ /* 0x0041e80000100a00 */
[----:B0-----:R-:W2:Y:S04]  /*367d0*/  LDL.LU R24, [R1+0x610] ;  /* 0x0006100001187983 */ /* 0x001ea80000300800 */
[----:B------:R-:W2:Y:S04]  /*367e0*/  LDL.LU R25, [R1+0x614] ;  /* 0x0006140001197983 */ /* 0x000ea80000300800 */
[----:B------:R-:W4:Y:S04]  /*367f0*/  LDL.LU R26, [R1+0x618] ;  /* 0x00061800011a7983 */ /* 0x000f280000300800 */
[----:B------:R-:W4:Y:S04]  /*36800*/  LDL.LU R27, [R1+0x61c] ;  /* 0x00061c00011b7983 */ /* 0x000f280000300800 */
[----:B------:R-:W2:Y:S04]  /*36810*/  LDL.LU.64 R8, [R1+0x20] ;  /* 0x0000200001087983 */ /* 0x000ea80000300a00 */
        /* <DEDUP_REMOVED lines=44> */
[----:B------:R-:W-:Y:S04]  /*36ae0*/  STL [R1+0x193c], R20 ;  /* 0x00193c1401007387 */ /* 0x000fe80000100800 */
[----:B------:R-:W-:Y:S01]  /*36af0*/  STL [R1+0x1938], R21 ;  /* 0x0019381501007387 */ /* 0x000fe20000100800 */
[----:B----4-:R-:W-:Y:S03]  /*36b00*/  HMMA.16816.F32 R8, R16, R10, R24 ;  /* 0x0000000a1008723c */ /* 0x010fe60000001818 */
[----:B------:R-:W4:Y:S04]  /*36b10*/  LDL.LU.64 R26, [R1+0x1a40] ;  /* 0x001a4000011a7983 */ /* 0x000f280000300a00 */
[----:B------:R-:W4:-:S15]  /*36b20*/  LDL.LU.64 R24, [R1+0x1a38] ;  /* 0x001a380001187983 */ /* 0x000f1e0000300a00 */
[----:B------:R-:W-:-:S01]  /*36b30*/  NOP ;  /* 0x0000000000007918 */ /* 0x000fc20000000000 */
[----:B------:R-:W-:Y:S04]  /*36b40*/  STL.64 [R1+0x660], R8 ;  /* 0x0006600801007387 */ /* 0x000fe80000100a00 */
[----:B------:R0:W-:Y:S04]  /*36b50*/  STL.64 [R1+0x668], R10 ;  /* 0x0006680a01007387 */ /* 0x0001e80000100a00 */
[----:B0-----:R-:W2:Y:S04]  /*36b60*/  LDL.LU.64 R10, [R1+0x1a30] ;  /* 0x001a3000010a7983 */ /* 0x001ea80000300a00 */
[----:B------:R-:W4:Y:S02]  /*36b70*/  LDL.LU.64 R8, [R1+0x1a28] ;  /* 0x001a280001087983 */ /* 0x000f240000300a00 */
[----:B----4-:R-:W-:-:S15]  /*36b80*/  HMMA.16816.F32 R24, R16, R8, R24 ;  /* 0x000000081018723c */ /* 0x010fde0000001818 */
[----:B------:R-:W-:-:S08]  /*36b90*/  NOP ;  /* 0x0000000000007918 */ /* 0x000fd00000000000 */
[----:B------:R-:W-:Y:S04]  /*36ba0*/  STL.64 [R1+0x650], R24 ;  /* 0x0006501801007387 */ /* 0x000fe80000100a00 */
[----:B------:R0:W-:Y:S04]  /*36bb0*/  STL.64 [R1+0x658], R26 ;  /* 0x0006581a01007387 */ /* 0x0001e80000100a00 */
[----:B0-----:R-:W2:Y:S04]  /*36bc0*/  LDL.LU.64 R26, [R1+0x1a20] ;  /* 0x001a2000011a7983 */ /* 0x001ea80000300a00 */
[----:B------:R-:W2:Y:S01]  /*36bd0*/  LDL.LU.64 R24, [R1+0x1a18] ;  /* 0x001a180001187983 */ /* 0x000ea20000300a00 */
[----:B------:R-:W-:-:S02]  /*36be0*/  IMAD.MOV.U32 R20, RZ, RZ, R8 ;  /* 0x000000ffff147224 */ /* 0x000fc400078e0008 */
[----:B------:R-:W-:Y:S02]  /*36bf0*/  IMAD.MOV.U32 R21, RZ, RZ, R9 ;  /* 0x000000ffff157224 */ /* 0x000fe400078e0009 */
[----:B--2---:R-:W-:Y:S01]  /*36c00*/  HMMA.16816.F32 R8, R16, R10, R24 ;  /* 0x0000000a1008723c */ /* 0x004fe20000001818 */
[----:B------:R-:W2:Y:S04]  /*36c10*/  LDL.LU.64 R26, [R1+0x1a10] ;  /* 0x001a1000011a7983 */ /* 0x000ea80000300a00 */
[----:B------:R-:W2:-:S15]  /*36c20*/  LDL.LU.64 R24, [R1+0x1a08] ;  /* 0x001a080001187983 */ /* 0x000e9e0000300a00 */
[----:B------:R-:W-:-:S03]  /*36c30*/  NOP ;  /* 0x0000000000007918 */ /* 0x000fc60000000000 */
[----:B------:R-:W-:Y:S04]  /*36c40*/  STL.64 [R1+0x640], R8 ;  /* 0x0006400801007387 */ /* 0x000fe80000100a00 */
[----:B------:R0:W-:Y:S04]  /*36c50*/  STL.64 [R1+0x648], R10 ;  /* 0x0006480a01007387 */ /* 0x0001e80000100a00 */
[----:B0-----:R-:W4:Y:S04]  /*36c60*/  LDL.LU.64 R10, [R1+0x1a00] ;  /* 0x001a0000010a7983 */ /* 0x001f280000300a00 */
[----:B------:R-:W2:Y:S02]  /*36c70*/  LDL.LU.64 R8, [R1+0x19f8] ;  /* 0x0019f80001087983 */ /* 0x000ea40000300a00 */
[----:B--2---:R-:W-:-:S15]  /*36c80*/  HMMA.16816.F32 R24, R16, R8, R24 ;  /* 0x000000081018723c */ /* 0x004fde0000001818 */
        /* <DEDUP_REMOVED lines=13> */
[----:B------:R-:W-:Y:S02]  /*36d60*/  IMAD.MOV.U32 R9, RZ, RZ, R11 ;  /* 0x000000ffff097224 */ /* 0x000fe400078e000b */
[----:B------:R-:W-:Y:S02]  /*36d70*/  IMAD.MOV.U32 R10, RZ, RZ, R28 ;  /* 0x000000ffff0a7224 */ /* 0x000fe400078e001c */
[----:B------:R-:W-:Y:S01]  /*36d80*/  IMAD.MOV.U32 R11, RZ, RZ, R29 ;  /* 0x000000ffff0b7224 */ /* 0x000fe200078e001d */
[----:B--2---:R-:W-:-:S15]  /*36d90*/  HMMA.16816.F32 R24, R16, R28, R24 ;  /* 0x0000001c1018723c */ /* 0x004fde0000001818 */
[----:B------:R-:W-:-:S08]  /*36da0*/  NOP ;  /* 0x0000000000007918 */ /* 0x000fd00000000000 */
[----:B------:R-:W-:Y:S04]  /*36db0*/  STL.64 [R1+0x610], R24 ;  /* 0x0006101801007387 */ /* 0x000fe80000100a00 */
[----:B------:R0:W-:Y:S04]  /*36dc0*/  STL.64 [R1+0x618], R26 ;  /* 0x0006181a01007387 */ /* 0x0001e80000100a00 */
[----:B0-----:R-:W2:Y:S04]  /*36dd0*/  LDL.LU.64 R26, [R1+0x19d0] ;  /* 0x0019d000011a7983 */ /* 0x001ea80000300a00 */
[----:B------:R-:W2:Y:S04]  /*36de0*/  LDL.LU.64 R24, [R1+0x19c8] ;  /* 0x0019c80001187983 */ /* 0x000ea80000300a00 */
[----:B------:R-:W2:Y:S04]  /*36df0*/  LDL.LU.64 R28, [R1+0x19c0] ;  /* 0x0019c000011c7983 */ /* 0x000ea80000300a00 */
        /* <DEDUP_REMOVED lines=11> */
[----:B------:R-:W3:Y:S01]  /*36eb0*/  LDL.LU.64 R24, [R1+0x19b0] ;  /* 0x0019b00001187983 */ /* 0x000ee20000300a00 */
        /* <DEDUP_REMOVED lines=11> */
[----:B------:R-:W2:Y:S01]  /*36f70*/  LDL.LU.64 R4, [R1+0x1990] ;  /* 0x0019900001047983 */ /* 0x000ea20000300a00 */
[C---:B------:R-:W-:Y:S03]  /*36f80*/  HMMA.16816.F32 R12, R16.reuse, R22, R12 ;  /* 0x00000016100c723c */ /* 0x040fe6000000180c */
[----:B------:R0:W-:Y:S04]  /*36f90*/  STL.64 [R1+0x1700], R26 ;  /* 0x0017001a01007387 */ /* 0x0001e80000100a00 */
[----:B0-----:R-:W3:Y:S04]  /*36fa0*/  LDL.LU R26, [R1+0x159c] ;  /* 0x00159c00011a7983 */ /* 0x001ee80000300800 */
[----:B------:R-:W3:Y:S04]  /*36fb0*/  LDL.LU R27, [R1+0x15a4] ;  /* 0x0015a400011b7983 */ /* 0x000ee80000300800 */
[----:B------:R0:W-:Y:S04]  /*36fc0*/  STL.64 [R1+0x16f8], R24 ;  /* 0x0016f81801007387 */ /* 0x0001e80000100a00 */
[----:B0-----:R-:W3:Y:S04]  /*36fd0*/  LDL.LU R24, [R1+0x158c] ;  /* 0x00158c0001187983 */ /* 0x001ee80000300800 */
[----:B------:R-:W3:Y:S04]  /*36fe0*/  LDL.LU R25, [R1+0x1594] ;  /* 0x0015940001197983 */ /* 0x000ee80000300800 */
[----:B------:R-:W-:Y:S04]  /*36ff0*/  STL.64 [R1+0x5d0], R12 ;  /* 0x0005d00c01007387 */ /* 0x000fe80000100a00 */
[----:B------:R0:W-:Y:S04]  /*37000*/  STL.64 [R1+0x5d8], R14 ;  /* 0x0005d80e01007387 */ /* 0x0001e80000100a00 */
[----:B0-----:R-:W4:Y:S04]  /*37010*/  LDL.LU.64 R14, [R1+0x1988] ;  /* 0x00198800010e7983 */ /* 0x001f280000300a00 */
[----:B------:R-:W4:Y:S01]  /*37020*/  LDL.LU.64 R12, [R1+0x1980] ;  /* 0x00198000010c7983 */ /* 0x000f220000300a00 */
[----:B--2---:R-:W-:-:S15]  /*37030*/  HMMA.16816.F32 R4, R16, R2, R4 ;  /* 0x000000021004723c */ /* 0x004fde0000001804 */
[----:B------:R-:W-:-:S08]  /*37040*/  NOP ;  /* 0x0000000000007918 */ /* 0x000fd00000000000 */
[----:B------:R-:W-:Y:S04]  /*37050*/  STL.64 [R1+0x5c0], R4 ;  /* 0x0005c00401007387 */ /* 0x000fe80000100a00 */
[----:B------:R0:W-:Y:S04]  /*37060*/  STL.64 [R1+0x5c8], R6 ;  /* 0x0005c80601007387 */ /* 0x0001e80000100a00 */
[----:B0-----:R-:W2:Y:S04]  /*37070*/  LDL.LU.64 R6, [R1+0x1978] ;  /* 0x0019780001067983 */ /* 0x001ea80000300a00 */
[----:B------:R-:W4:Y:S02]  /*37080*/  LDL.LU.64 R4, [R1+0x1970] ;  /* 0x0019700001047983 */ /* 0x000f240000300a00 */
[C---:B----4-:R-:W-:Y:S06]  /*37090*/  HMMA.16816.F32 R12, R16.reuse, R4, R12 ;  /* 0x00000004100c723c */ /* 0x050fec000000180c */
[----:B--2---:R-:W-:-:S15]  /*370a0*/  HMMA.16816.F32 R8, R16, R6, R8 ;  /* 0x000000061008723c */ /* 0x004fde0000001808 */
[----:B------:R-:W-:-:S02]  /*370b0*/  NOP ;  /* 0x0000000000007918 */ /* 0x000fc40000000000 */
[----:B------:R-:W-:Y:S04]  /*370c0*/  STL.64 [R1+0x5b0], R12 ;  /* 0x0005b00c01007387 */ /* 0x000fe80000100a00 */
[----:B------:R0:W-:Y:S04]  /*370d0*/  STL.64 [R1+0x5b8], R14 ;  /* 0x0005b80e01007387 */ /* 0x0001e80000100a00 */
[----:B0-----:R-:W3:Y:S04]  /*370e0*/  LDL.LU.64 R14, [R1+0x1968] ;  /* 0x00196800010e7983 */ /* 0x001ee80000300a00 */
[----:B------:R-:W2:Y:S04]  /*370f0*/  LDL.LU.64 R12, [R1+0x1960] ;  /* 0x00196000010c7983 */ /* 0x000ea80000300a00 */
[----:B------:R-:W-:Y:S04]  /*37100*/  STL.64 [R1+0x5a0], R8 ;  /* 0x0005a00801007387 */ /* 0x000fe80000100a00 */
[----:B------:R0:W-:Y:S04]  /*37110*/  STL.64 [R1+0x5a8], R10 ;  /* 0x0005a80a01007387 */ /* 0x0001e80000100a00 */
[----:B0-----:R-:W4:Y:S04]  /*37120*/  LDL.LU.64 R10, [R1+0x1958] ;  /* 0x00195800010a7983 */ /* 0x001f280000300a00 */
[----:B------:R-:W2:Y:S04]  /*37130*/  LDL.LU.64 R8, [R1+0x1950] ;  /* 0x0019500001087983 */ /* 0x000ea80000300a00 */
[----:B------:R-:W-:Y:S04]  /*37140*/  STL.64 [R1+0x16c0], R6 ;  /* 0x0016c00601007387 */ /* 0x000fe80000100a00 */
[----:B------:R0:W-:Y:S01]  /*37150*/  STL.64 [R1+0x16b8], R4 ;  /* 0x0016b80401007387 */ /* 0x0001e20000100a00 */
[----:B---3--:R-:W-:-:S02]  /*37160*/  IMAD R14, R14, 0x100, R26 ;  /* 0x000001000e0e7824 */ /* 0x008fc400078e021a */
[----:B------:R-:W-:Y:S02]  /*37170*/  IMAD R15, R15, 0x100, R27 ;  /* 0x000001000f0f7824 */ /* 0x000fe400078e021b */
[----:B----4-:R-:W-:Y:S02]  /*37180*/  IMAD.MOV.U32 R26, RZ, RZ, R10 ;  /* 0x000000ffff1a7224 */ /* 0x010fe400078e000a */
[----:B------:R-:W-:Y:S01]  /*37190*/  IMAD.MOV.U32 R27, RZ, RZ, R11 ;  /* 0x000000ffff1b7224 */ /* 0x000fe200078e000b */
[----:B------:R-:W3:Y:S04]  /*371a0*/  LDL.LU R10, [R1+0x194c] ;  /* 0x00194c00010a7983 */ /* 0x000ee80000300800 */
[----:B------:R-:W3:Y:S04]  /*371b0*/  LDL.LU R11, [R1+0x1948] ;  /* 0x00194800010b7983 */ /* 0x000ee80000300800 */
[----:B0-----:R-:W4:Y:S04]  /*371c0*/  LDL.LU R4, [R1+0x2e0] ;  /* 0x0002e00001047983 */ /* 0x001f280000300800 */
[----:B------:R-:W4:Y:S04]  /*371d0*/  LDL.LU R5, [R1+0x2e4] ;  /* 0x0002e40001057983 */ /* 0x000f280000300800 */
[----:B------:R-:W3:Y:S04]  /*371e0*/  LDL.LU R6, [R1+0x2e8] ;  /* 0x0002e80001067983 */ /* 0x000ee80000300800 */
[----:B------:R-:W3:Y:S01]  /*371f0*/  LDL.LU R7, [R1+0x2ec] ;  /* 0x0002ec0001077983 */ /* 0x000ee20000300800 */
[----:B--2---:R-:W-:-:S02]  /*37200*/  IMAD R12, R12, 0x100, R24 ;  /* 0x000001000c0c7824 */ /* 0x004fc400078e0218 */
[----:B------:R-:W-:Y:S02]  /*37210*/  IMAD R13, R13, 0x100, R25 ;  /* 0x000001000d0d7824 */ /* 0x000fe400078e0219 */
[----:B------:R-:W-:Y:S02]  /*37220*/  IMAD.MOV.U32 R24, RZ, RZ, R8 ;  /* 0x000000ffff187224 */ /* 0x000fe400078e0008 */
[----:B------:R-:W-:Y:S01]  /*37230*/  IMAD.MOV.U32 R25, RZ, RZ, R9 ;  /* 0x000000ffff197224 */ /* 0x000fe200078e0009 */
[----:B---3--:R-:W-:Y:S04]  /*37240*/  STL.64 [R1+0x1718], R6 ;  /* 0x0017180601007387 */ /* 0x008fe80000100a00 */
[----:B----4-:R0:W-:Y:S04]  /*37250*/  STL.64 [R1+0x1710], R4 ;  /* 0x0017100401007387 */ /* 0x0101e80000100a00 */
[----:B0-----:R-:W2:Y:S04]  /*37260*/  LDL.LU R4, [R1+0x960] ;  /* 0x0009600001047983 */ /* 0x001ea80000300800 */
[----:B------:R-:W2:Y:S04]  /*37270*/  LDL.LU R5, [R1+0x964] ;  /* 0x0009640001057983 */ /* 0x000ea80000300800 */
[----:B------:R-:W2:Y:S04]  /*37280*/  LDL.LU R6, [R1+0x968] ;  /* 0x0009680001067983 */ /* 0x000ea80000300800 */
[----:B------:R-:W2:Y:S04]  /*37290*/  LDL.LU R7, [R1+0x96c] ;  /* 0x00096c0001077983 */ /* 0x000ea80000300800 */
[----:B------:R-:W3:Y:S04]  /*372a0*/  LDL.LU R8, [R1+0x1944] ;  /* 0x0019440001087983 */ /* 0x000ee80000300800 */
[----:B------:R-:W3:Y:S04]  /*372b0*/  LDL.LU R9, [R1+0x1940] ;  /* 0x0019400001097983 */ /* 0x000ee80000300800 */
[----:B------:R-:W-:Y:S04]  /*372c0*/  STL.64 [R1+0x1728], R26 ;  /* 0x0017281a01007387 */ /* 0x000fe80000100a00 */
[----:B------:R0:W-:Y:S04]  /*372d0*/  STL.64 [R1+0x1720], R24 ;  /* 0x0017201801007387 */ /* 0x0001e80000100a00 */
[----:B0-----:R-:W3:Y:S04]  /*372e0*/  LDL.LU R24, [R1+0x970] ;  /* 0x0009700001187983 */ /* 0x001ee80000300800 */
[----:B------:R-:W3:Y:S04]  /*372f0*/  LDL.LU R25, [R1+0x974] ;  /* 0x0009740001197983 */ /* 0x000ee80000300800 */
[----:B------:R-:W3:Y:S04]  /*37300*/  LDL.LU R26, [R1+0x978] ;  /* 0x00097800011a7983 */ /* 0x000ee80000300800 */
[----:B------:R-:W3:Y:S01]  /*37310*/  LDL.LU R27, [R1+0x97c] ;  /* 0x00097c00011b7983 */ /* 0x000ee20000300800 */
[----:B------:R-:W-:-:S02]  /*37320*/  F2FP.F16.E5M2.UNPACK_B R14, R14 ;  /* 0x0000000eff0e723e */ /* 0x000fc400020004ff */
[----:B------:R-:W-:Y:S02]  /*37330*/  F2FP.F16.E5M2.UNPACK_B R15, R15 ;  /* 0x0000000fff0f723e */ /* 0x000fe400020004ff */
[----:B------:R-:W-:Y:S02]  /*37340*/  F2FP.F16.E5M2.UNPACK_B R12, R12 ;  /* 0x0000000cff0c723e */ /* 0x000fe400020004ff */
[----:B------:R-:W-:Y:S01]  /*37350*/  F2FP.F16.E5M2.UNPACK_B R13, R13 ;  /* 0x0000000dff0d723e */ /* 0x000fe200020004ff */
[----:B------:R-:W-:Y:S01]  /*37360*/  STL.64 [R1+0x18f0], R14 ;  /* 0x0018f00e01007387 */ /* 0x000fe20000100a00 */
[----:B---3--:R-:W-:-:S15]  /*37370*/  HMMA.16816.F32 R24, R16, R8, R24 ;  /* 0x000000081018723c */ /* 0x008fde0000001818 */
[----:B------:R-:W-:-:S08]  /*37380*/  NOP ;  /* 0x0000000000007918 */ /* 0x000fd00000000000 */
[----:B------:R-:W-:Y:S04]  /*37390*/  STL.64 [R1+0x970], R24 ;  /* 0x0009701801007387 */ /* 0x000fe80000100a00 */
[----:B------:R-:W-:Y:S04]  /*373a0*/  STL.64 [R1+0x978], R26 ;  /* 0x0009781a01007387 */ /* 0x000fe80000100a00 */
[----:B------:R2:W-:Y:S02]  /*373b0*/  STL.64 [R1+0x18e8], R12 ;  /* 0x0018e80c01007387 */ /* 0x0005e40000100a00 */
[----:B--2---:R-:W-:Y:S02]  /*373c0*/  HMMA.16816.F32 R12, R16, R10, R4 ;  /* 0x0000000a100c723c */ /* 0x004fe40000001804 */
[----:B------:R-:W2:-:S15]  /*373d0*/  LDL.LU R6, [R1+0x18] ;  /* 0x0000180001067983 */ /* 0x000e9e0000300800 */
[----:B------:R-:W-:-:S06]  /*373e0*/  NOP ;  /* 0x0000000000007918 */ /* 0x000fcc0000000000 */
[----:B------:R-:W-:Y:S04]  /*373f0*/  STL.64 [R1+0x960], R12 ;  /* 0x0009600c01007387 */ /* 0x000fe80000100a00 */
[----:B------:R-:W-:Y:S04]  /*37400*/  STL.64 [R1+0x968], R14 ;  /* 0x0009680e01007387 */ /* 0x000fe80000100a00 */
[----:B------:R-:W2:Y:S04]  /*37410*/  LDL.LU R7, [R1+0x1c] ;  /* 0x00001c0001077983 */ /* 0x000ea80000300800 */
[----:B--2---:R-:W-:Y:S04]  /*37420*/  STL.64 [R1+0x1730], R6 ;  /* 0x0017300601007387 */ /* 0x004fe80000100a00 */
[----:B------:R-:W2:Y:S04]  /*37430*/  LDL.LU R24, [R1+0x340] ;  /* 0x0003400001187983 */ /* 0x000ea80000300800 */
[----:B------:R-:W2:Y:S04]  /*37440*/  LDL.LU R25, [R1+0x344] ;  /* 0x0003440001197983 */ /* 0x000ea80000300800 */
[----:B------:R-:W3:Y:S04]  /*37450*/  LDL.LU R26, [R1+0x348] ;  /* 0x00034800011a7983 */ /* 0x000ee80000300800 */
[----:B------:R-:W3:Y:S01]  /*37460*/  LDL.LU R27, [R1+0x34c] ;  /* 0x00034c00011b7983 */ /* 0x000ee20000300800 */
[----:B------:R-:W-:-:S02]  /*37470*/  IMAD.MOV.U32 R4, RZ, RZ, R20 ;  /* 0x000000ffff047224 */ /* 0x000fc400078e0014 */
[----:B------:R-:W-:Y:S01]  /*37480*/  IMAD.MOV.U32 R5, RZ, RZ, R21 ;  /* 0x000000ffff057224 */ /* 0x000fe200078e0015 */
[----:B---3--:R-:W-:Y:S04]  /*37490*/  STL.64 [R1+0x1740], R26 ;  /* 0x0017401a01007387 */ /* 0x008fe80000100a00 */
[----:B--2---:R0:W-:Y:S04]  /*374a0*/  STL.64 [R1+0x1738], R24 ;  /* 0x0017381801007387 */ /* 0x0041e80000100a00 */
[----:B------:R-:W2:Y:S04]  /*374b0*/  LDL.LU R20, [R1+0x193c] ;  /* 0x00193c0001147983 */ /* 0x000ea80000300800 */
[----:B------:R-:W3:Y:S04]  /*374c0*/  LDL.LU R21, [R1+0x1938] ;  /* 0x0019380001157983 */ /* 0x000ee80000300800 */
[----:B------:R-:W-:Y:S04]  /*374d0*/  STL.64 [R1+0x1748], R4 ;  /* 0x0017480401007387 */ /* 0x000fe80000100a00 */
[----:B0-----:R-:W4:Y:S04]  /*374e0*/  LDL.LU R24, [R1+0x360] ;  /* 0x0003600001187983 */ /* 0x001f280000300800 */
[----:B------:R-:W4:Y:S04]  /*374f0*/  LDL.LU R25, [R1+0x364] ;  /* 0x0003640001197983 */ /* 0x000f280000300800 */
[----:B------:R-:W2:Y:S04]  /*37500*/  LDL.LU R26, [R1+0x368] ;  /* 0x00036800011a7983 */ /* 0x000ea80000300800 */
[----:B------:R-:W2:Y:S04]  /*37510*/  LDL.LU R27, [R1+0x36c] ;  /* 0x00036c00011b7983 */ /* 0x000ea80000300800 */
[----:B--2---:R-:W-:Y:S04]  /*37520*/  STL.64 [R1+0x1758], R26 ;  /* 0x0017581a01007387 */ /* 0x004fe80000100a00 */
[----:B----4-:R0:W-:Y:S04]  /*37530*/  STL.64 [R1+0x1750], R24 ;  /* 0x0017501801007387 */ /* 0x0101e80000100a00 */
[----:B------:R-:W2:Y:S04]  /*37540*/  LDL.LU R6, [R1+0x28] ;  /* 0x0000280001067983 */ /* 0x000ea80000300800 */
[----:B------:R-:W2:Y:S04]  /*37550*/  LDL.LU R7, [R1+0x2c] ;  /* 0x00002c0001077983 */ /* 0x000ea80000300800 */
[----:B--2---:R1:W-:Y:S04]  /*37560*/  STL.64 [R1+0x1760], R6 ;  /* 0x0017600601007387 */ /* 0x0043e80000100a00 */
[----:B0-----:R-:W2:Y:S04]  /*37570*/  LDL.LU R24, [R1+0x380] ;  /* 0x0003800001187983 */ /* 0x001ea80000300800 */
[----:B------:R-:W2:Y:S04]  /*37580*/  LDL.LU R25, [R1+0x384] ;  /* 0x0003840001197983 */ /* 0x000ea80000300800 */
[----:B------:R-:W4:Y:S04]  /*37590*/  LDL.LU R26, [R1+0x388] ;  /* 0x00038800011a7983 */ /* 0x000f280000300800 */
[----:B------:R-:W4:Y:S01]  /*375a0*/  LDL.LU R27, [R1+0x38c] ;  /* 0x00038c00011b7983 */ /* 0x000f220000300800 */
[----:B---3--:R-:W-:-:S02]  /*375b0*/  IMAD.MOV.U32 R4, RZ, RZ, R21 ;  /* 0x000000ffff047224 */ /* 0x008fc400078e0015 */
[----:B------:R-:W-:Y:S01]  /*375c0*/  IMAD.MOV.U32 R5, RZ, RZ, R20 ;  /* 0x000000ffff057224 */ /* 0x000fe200078e0014 */
[----:B----4-:R-:W-:Y:S04]  /*375d0*/  STL.64 [R1+0x1770], R26 ;  /* 0x0017701a01007387 */ /* 0x010fe80000100a00 */
[----:B--2---:R0:W-:Y:S04]  /*375e0*/  STL.64 [R1+0x1768], R24 ;  /* 0x0017681801007387 */ /* 0x0041e80000100a00 */
[----:B------:R-:W2:Y:S04]  /*375f0*/  LDL.LU R21, [R1+0x1934] ;  /* 0x0019340001157983 */ /* 0x000ea80000300800 */
[----:B------:R-:W3:Y:S04]  /*37600*/  LDL.LU R20, [R1+0x1930] ;  /* 0x0019300001147983 */ /* 0x000ee80000300800 */
[----:B-1----:R-:W4:Y:S04]  /*37610*/  LDL.LU R6, [R1+0x38] ;  /* 0x0000380001067983 */ /* 0x002f280000300800 */
[----:B------:R-:W4:Y:S04]  /*37620*/  LDL.LU R7, [R1+0x3c] ;  /* 0x00003c0001077983 */ /* 0x000f280000300800 */
[----:B------:R3:W-:Y:S04]  /*37630*/  STL.64 [R1+0x1778], R4 ;  /* 0x0017780401007387 */ /* 0x0007e80000100a00 */
[----:B----4-:R-:W-:Y:S04]  /*37640*/  STL.64 [R1+0x1790], R6 ;  /* 0x0017900601007387 */ /* 0x010fe80000100a00 */
[----:B0-----:R-:W4:Y:S04]  /*37650*/  LDL.LU R24, [R1+0x3a0] ;  /* 0x0003a00001187983 */ /* 0x001f280000300800 */
[----:B------:R-:W4:Y:S04]  /*37660*/  LDL.LU R25, [R1+0x3a4] ;  /* 0x0003a40001197983 */ /* 0x000f280000300800 */
[----:B------:R-:W4:Y:S04]  /*37670*/  LDL.LU R26, [R1+0x3a8] ;  /* 0x0003a800011a7983 */ /* 0x000f280000300800 */
[----:B------:R-:W4:Y:S01]  /*37680*/  LDL.LU R27, [R1+0x3ac] ;  /* 0x0003ac00011b7983 */ /* 0x000f220000300800 */
[----:B---3--:R-:W-:-:S02]  /*37690*/  IMAD.MOV.U32 R4, RZ, RZ, R20 ;  /* 0x000000ffff047224 */ /* 0x008fc400078e0014 */
[----:B--2---:R-:W-:Y:S01]  /*376a0*/  IMAD.MOV.U32 R5, RZ, RZ, R21 ;  /* 0x000000ffff057224 */ /* 0x004fe200078e0015 */
[----:B------:R-:W2:Y:S04]  /*376b0*/  LDL.LU R20, [R1+0x192c] ;  /* 0x00192c0001147983 */ /* 0x000ea80000300800 */
[----:B------:R-:W3:Y:S04]  /*376c0*/  LDL.LU R21, [R1+0x1928] ;  /* 0x0019280001157983 */ /* 0x000ee80000300800 */
[----:B------:R-:W-:Y:S04]  /*376d0*/  STL.64 [R1+0x17a8], R4 ;  /* 0x0017a80401007387 */ /* 0x000fe80000100a00 */
[----:B----4-:R-:W-:Y:S04]  /*376e0*/  STL.64 [R1+0x1788], R26 ;  /* 0x0017881a01007387 */ /* 0x010fe80000100a00 */
[----:B------:R0:W-:Y:S04]  /*376f0*/  STL.64 [R1+0x1780], R24 ;  /* 0x0017801801007387 */ /* 0x0001e80000100a00 */
[----:B0-----:R-:W4:Y:S04]  /*37700*/  LDL.LU R24, [R1+0x3c0] ;  /* 0x0003c00001187983 */ /* 0x001f280000300800 */
[----:B------:R-:W4:Y:S04]  /*37710*/  LDL.LU R25, [R1+0x3c4] ;  /* 0x0003c40001197983 */ /* 0x000f280000300800 */
[----:B------:R-:W2:Y:S04]  /*37720*/  LDL.LU R26, [R1+0x3c8] ;  /* 0x0003c800011a7983 */ /* 0x000ea80000300800 */
[----:B------:R-:W2:Y:S04]  /*37730*/  LDL.LU R27, [R1+0x3cc] ;  /* 0x0003cc00011b7983 */ /* 0x000ea80000300800 */
[----:B------:R-:W3:Y:S04]  /*37740*/  LDL.LU R6, [R1+0x48] ;  /* 0x0000480001067983 */ /* 0x000ee80000300800 */
[----:B------:R-:W3:Y:S04]  /*37750*/  LDL.LU R7, [R1+0x4c] ;  /* 0x00004c0001077983 */ /* 0x000ee80000300800 */
[----:B---3--:R-:W-:Y:S04]  /*37760*/  STL.64 [R1+0x17c0], R6 ;  /* 0x0017c00601007387 */ /* 0x008fe80000100a00 */
[----:B--2---:R-:W-:Y:S04]  /*37770*/  STL.64 [R1+0x17a0], R26 ;  /* 0x0017a01a01007387 */ /* 0x004fe80000100a00 */
[----:B----4-:R0:W-:Y:S04]  /*37780*/  STL.64 [R1+0x1798], R24 ;  /* 0x0017981801007387 */ /* 0x0101e80000100a00 */
[----:B0-----:R-:W2:Y:S04]  /*37790*/  LDL.LU R24, [R1+0x3e0] ;  /* 0x0003e00001187983 */ /* 0x001ea80000300800 */
[----:B------:R-:W2:Y:S04]  /*377a0*/  LDL.LU R25, [R1+0x3e4] ;  /* 0x0003e40001197983 */ /* 0x000ea80000300800 */
[----:B------:R-:W3:Y:S04]  /*377b0*/  LDL.LU R26, [R1+0x3e8] ;  /* 0x0003e800011a7983 */ /* 0x000ee80000300800 */
[----:B------:R-:W3:Y:S01]  /*377c0*/  LDL.LU R27, [R1+0x3ec] ;  /* 0x0003ec00011b7983 */ /* 0x000ee20000300800 */
[----:B------:R-:W-:-:S02]  /*377d0*/  IMAD.MOV.U32 R4, RZ, RZ, R21 ;  /* 0x000000ffff047224 */ /* 0x000fc400078e0015 */
[----:B------:R-:W-:Y:S01]  /*377e0*/  IMAD.MOV.U32 R5, RZ, RZ, R20 ;  /* 0x000000ffff057224 */ /* 0x000fe200078e0014 */
[----:B------:R-:W4:Y:S04]  /*377f0*/  LDL.LU R21, [R1+0x1924] ;  /* 0x0019240001157983 */ /* 0x000f280000300800 */
[----:B------:R-:W4:Y:S04]  /*37800*/  LDL.LU R20, [R1+0x1920] ;  /* 0x0019200001147983 */ /* 0x000f280000300800 */
[----:B------:R-:W-:Y:S04]  /*37810*/  STL.64 [R1+0x17d8], R4 ;  /* 0x0017d80401007387 */ /* 0x000fe80000100a00 */
[----:B---3--:R-:W-:Y:S04]  /*37820*/  STL.64 [R1+0x17b8], R26 ;  /* 0x0017b81a01007387 */ /* 0x008fe80000100a00 */
[----:B--2---:R0:W-:Y:S04]  /*37830*/  STL.64 [R1+0x17b0], R24 ;  /* 0x0017b01801007387 */ /* 0x0041e80000100a00 */
[----:B0-----:R-:W2:Y:S04]  /*37840*/  LDL.LU R24, [R1+0x400] ;  /* 0x0004000001187983 */ /* 0x001ea80000300800 */
[----:B------:R-:W2:Y:S04]  /*37850*/  LDL.LU R25, [R1+0x404] ;  /* 0x0004040001197983 */ /* 0x000ea80000300800 */
[----:B------:R-:W3:Y:S04]  /*37860*/  LDL.LU R26, [R1+0x408] ;  /* 0x00040800011a7983 */ /* 0x000ee80000300800 */
[----:B------:R-:W3:Y:S04]  /*37870*/  LDL.LU R27, [R1+0x40c] ;  /* 0x00040c00011b7983 */ /* 0x000ee80000300800 */
[----:B------:R-:W2:Y:S04]  /*37880*/  LDL.LU R6, [R1+0x58] ;  /* 0x0000580001067983 */ /* 0x000ea80000300800 */
[----:B------:R-:W2:Y:S01]  /*37890*/  LDL.LU R7, [R1+0x5c] ;  /* 0x00005c0001077983 */ /* 0x000ea20000300800 */
[----:B----4-:R-:W-:-:S02]  /*378a0*/  IMAD.MOV.U32 R4, RZ, RZ, R20 ;  /* 0x000000ffff047224 */ /* 0x010fc400078e0014 */
[----:B------:R-:W-:Y:S01]  /*378b0*/  IMAD.MOV.U32 R5, RZ, RZ, R21 ;  /* 0x000000ffff057224 */ /* 0x000fe200078e0015 */
[----:B--2---:R-:W-:Y:S04]  /*378c0*/  STL.64 [R1+0x17f0], R6 ;  /* 0x0017f00601007387 */ /* 0x004fe80000100a00 */
[----:B---3--:R-:W-:Y:S04]  /*378d0*/  STL.64 [R1+0x17d0], R26 ;  /* 0x0017d01a01007387 */ /* 0x008fe80000100a00 */
[----:B------:R0:W-:Y:S04]  /*378e0*/  STL.64 [R1+0x17c8], R24 ;  /* 0x0017c81801007387 */ /* 0x0001e80000100a00 */
[----:B0-----:R-:W2:Y:S04]  /*378f0*/  LDL.LU R24, [R1+0x420] ;  /* 0x0004200001187983 */ /* 0x001ea80000300800 */
[----:B------:R-:W2:Y:S04]  /*37900*/  LDL.LU R25, [R1+0x424] ;  /* 0x0004240001197983 */ /* 0x000ea80000300800 */
[----:B------:R-:W3:Y:S04]  /*37910*/  LDL.LU R26, [R1+0x428] ;  /* 0x00042800011a7983 */ /* 0x000ee80000300800 */
[----:B------:R-:W3:Y:S04]  /*37920*/  LDL.LU R27, [R1+0x42c] ;  /* 0x00042c00011b7983 */ /* 0x000ee80000300800 */
[----:B------:R-:W4:Y:S04]  /*37930*/  LDL.LU R20, [R1+0x191c] ;  /* 0x00191c0001147983 */ /* 0x000f280000300800 */
[----:B------:R-:W4:Y:S04]  /*37940*/  LDL.LU R21, [R1+0x1918] ;  /* 0x0019180001157983 */ /* 0x000f280000300800 */
[----:B------:R-:W2:Y:S04]  /*37950*/  LDL.LU R6, [R1+0x68] ;  /* 0x0000680001067983 */ /* 0x000ea80000300800 */
[----:B------:R-:W2:Y:S04]  /*37960*/  LDL.LU R7, [R1+0x6c] ;  /* 0x00006c0001077983 */ /* 0x000ea80000300800 */
[----:B------:R-:W-:Y:S04]  /*37970*/  STL.64 [R1+0x1808], R4 ;  /* 0x0018080401007387 */ /* 0x000fe80000100a00 */
[----:B--2---:R-:W-:Y:S04]  /*37980*/  STL.64 [R1+0x1820], R6 ;  /* 0x0018200601007387 */ /* 0x004fe80000100a00 */
[----:B---3--:R-:W-:Y:S04]  /*37990*/  STL.64 [R1+0x17e8], R26 ;  /* 0x0017e81a01007387 */ /* 0x008fe80000100a00 */
[----:B------:R0:W-:Y:S04]  /*379a0*/  STL.64 [R1+0x17e0], R24 ;  /* 0x0017e01801007387 */ /* 0x0001e80000100a00 */
[----:B0-----:R-:W2:Y:S04]  /*379b0*/  LDL.LU R24, [R1+0x440] ;  /* 0x0004400001187983 */ /* 0x001ea80000300800 */
[----:B------:R-:W2:Y:S04]  /*379c0*/  LDL.LU R25, [R1+0x444] ;  /* 0x0004440001197983 */ /* 0x000ea80000300800 */
[----:B------:R-:W3:Y:S04]  /*379d0*/  LDL.LU R26, [R1+0x448] ;  /* 0x00044800011a7983 */ /* 0x000ee80000300800 */
[----:B------:R-:W3:Y:S01]  /*379e0*/  LDL.LU R27, [R1+0x44c] ;  /* 0x00044c00011b7983 */ /* 0x000ee20000300800 */
[----:B----4-:R-:W-:-:S02]  /*379f0*/  IMAD.MOV.U32 R4, RZ, RZ, R21 ;  /* 0x000000ffff047224 */ /* 0x010fc400078e0015 */
        /* <DEDUP_REMOVED lines=12> */
[----:B----4-:R-:W-:Y:S04]  /*37ac0*/  STL.64 [R1+0x1850], R6 ;  /* 0x0018500601007387 */ /* 0x010fe80000100a00 */
[----:B---3--:R-:W-:Y:S04]  /*37ad0*/  STL.64 [R1+0x1818], R26 ;  /* 0x0018181a01007387 */ /* 0x008fe80000100a00 */
[----:B--2---:R0:W-:Y:S04]  /*37ae0*/  STL.64 [R1+0x1810], R24 ;  /* 0x0018101801007387 */ /* 0x0041e80000100a00 */
        /* <DEDUP_REMOVED lines=51> */
[----:B------:R-:W4:Y:S04]  /*37e20*/  LDL.LU R12, [R1+0x590] ;  /* 0x00059000010c7983 */ /* 0x000f280000300800 */
        /* <DEDUP_REMOVED lines=32> */
[----:B------:R-:W3:Y:S04]  /*38030*/  LDL.LU R10, [R1+0x308] ;  /* 0x00030800010a7983 */ /* 0x000ee80000300800 */
[----:B------:R-:W3:Y:S04]  /*38040*/  LDL.LU R11, [R1+0x30c] ;  /* 0x00030c00010b7983 */ /* 0x000ee80000300800 */
[----:B------:R-:W2:Y:S04]  /*38050*/  LDL.LU.64 R14, [R1+0x18f0] ;  /* 0x0018f000010e7983 */ /* 0x000ea80000300a00 */
[----:B------:R-:W2:Y:S04]  /*38060*/  LDL.LU.64 R12, [R1+0x18e8] ;  /* 0x0018e800010c7983 */ /* 0x000ea80000300a00 */
[----:B------:R-:W-:Y:S04]  /*38070*/  STL.64 [R1+0x590], R16 ;  /* 0x0005901001007387 */ /* 0x000fe80000100a00 */
[----:B------:R0:W-:Y:S04]  /*38080*/  STL.64 [R1+0x598], R18 ;  /* 0x0005981201007387 */ /* 0x0001e80000100a00 */
[----:B0-----:R-:W4:Y:S01]  /*38090*/  LDL.LU R18, [R1+0x10] ;  /* 0x0000100001127983 */ /* 0x001f220000300800 */
[----:B------:R-:W-:-:S03]  /*380a0*/  IMAD.MOV.U32 R19, RZ, RZ, R0 ;  /* 0x000000ffff137224 */ /* 0x000fc600078e0000 */
[----:B------:R-:W3:Y:S04]  /*380b0*/  LDL.LU R0, [R1+0x18e0] ;  /* 0x0018e00001007983 */ /* 0x000ee80000300800 */
[----:B------:R-:W-:Y:S04]  /*380c0*/  STL.64 [R1+0x16e0], R22 ;  /* 0x0016e01601007387 */ /* 0x000fe80000100a00 */
[----:B------:R0:W-:Y:S04]  /*380d0*/  STL.64 [R1+0x16d8], R20 ;  /* 0x0016d81401007387 */ /* 0x0001e80000100a00 */
[----:B0-----:R-:W4:Y:S04]  /*380e0*/  LDL.LU R20, [R1+0x320] ;  /* 0x0003200001147983 */ /* 0x001f280000300800 */
[----:B------:R-:W4:Y:S04]  /*380f0*/  LDL.LU R21, [R1+0x324] ;  /* 0x0003240001157983 */ /* 0x000f280000300800 */
[----:B------:R-:W4:Y:S04]  /*38100*/  LDL.LU R22, [R1+0x328] ;  /* 0x0003280001167983 */ /* 0x000f280000300800 */
[----:B------:R-:W4:Y:S01]  /*38110*/  LDL.LU R23, [R1+0x32c] ;  /* 0x00032c0001177983 */ /* 0x000f220000300800 */
[----:B--2---:R-:W-:Y:S03]  /*38120*/  HMMA.16816.F32 R4, R12, R6, R24 ;  /* 0x000000060c04723c */ /* 0x004fe60000001818 */
[----:B------:R-:W2:Y:S04]  /*38130*/  LDL.LU.64 R26, [R1+0x18d8] ;  /* 0x0018d800011a7983 */ /* 0x000ea80000300a00 */
[----:B------:R-:W2:-:S15]  /*38140*/  LDL.LU.64 R24, [R1+0x18d0] ;  /* 0x0018d00001187983 */ /* 0x000e9e0000300a00 */
[----:B------:R-:W-:-:S01]  /*38150*/  NOP ;  /* 0x0000000000007918 */ /* 0x000fc20000000000 */
        /* <DEDUP_REMOVED lines=124> */
[----:B------:R-:W3:-:S15]  /*38920*/  LDL.LU.64 R24, [R1+0x1720] ;  /* 0x0017200001187983 */ /* 0x000ede0000300a00 */
[----:B------:R-:W-:-:S02]  /*38930*/  NOP ;  /* 0x0000000000007918 */ /* 0x000fc40000000000 */
[----:B------:R-:W-:Y:S04]  /*38940*/  STL.64 [R1+0x340], R4 ;  /* 0x0003400401007387 */ /* 0x000fe80000100a00 */
[----:B------:R0:W-:Y:S04]  /*38950*/  STL.64 [R1+0x348], R6 ;  /* 0x0003480601007387 */ /* 0x0001e80000100a00 */
[----:B0-----:R-:W2:Y:S04]  /*38960*/  LDL.LU.64 R6, [R1+0x1718] ;  /* 0x0017180001067983 */ /* 0x001ea80000300a00 */
[----:B------:R-:W2:Y:S01]  /*38970*/  LDL.LU.64 R4, [R1+0x1710] ;  /* 0x0017100001047983 */ /* 0x000ea20000300a00 */
[----:B----4-:R-:W-:-:S15]  /*38980*/  HMMA.16816.F32 R16, R12, R18, R20 ;  /* 0x000000120c10723c */ /* 0x010fde0000001814 */
[----:B------:R-:W-:-:S08]  /*38990*/  NOP ;  /* 0x0000000000007918 */ /* 0x000fd00000000000 */
[----:B------:R0:W-:Y:S04]  /*389a0*/  STL.64 [R1+0x320], R16 ;  /* 0x0003201001007387 */ /* 0x0001e80000100a00 */
[----:B------:R1:W-:Y:S04]  /*389b0*/  STL.64 [R1+0x328], R18 ;  /* 0x0003281201007387 */ /* 0x0003e80000100a00 */
[----:B0-----:R-:W4:Y:S01]  /*389c0*/  LDL.LU R16, [R1+0xcd0] ;  /* 0x000cd00001107983 */ /* 0x001f220000300800 */
[C---:B---3--:R-:W-:Y:S06]  /*389d0*/  HMMA.16816.F32 R8, R12.reuse, R24, R8 ;  /* 0x000000180c08723c */ /* 0x048fec0000001808 */
[----:B--2---:R-:W-:-:S15]  /*389e0*/  HMMA.16816.F32 R4, R12, R26, R4 ;  /* 0x0000001a0c04723c */ /* 0x004fde0000001804 */
[----:B------:R-:W-:-:S02]  /*389f0*/  NOP ;  /* 0x0000000000007918 */ /* 0x000fc40000000000 */
[----:B------:R-:W-:Y:S04]  /*38a00*/  STL.64 [R1+0x300], R8 ;  /* 0x0003000801007387 */ /* 0x000fe80000100a00 */
[----:B------:R-:W-:Y:S04]  /*38a10*/  STL.64 [R1+0x308], R10 ;  /* 0x0003080a01007387 */ /* 0x000fe80000100a00 */
[----:B------:R-:W4:Y:S04]  /*38a20*/  LDL.LU R17, [R1+0xcf4] ;  /* 0x000cf40001117983 */ /* 0x000f280000300800 */
[----:B------:R-:W-:Y:S04]  /*38a30*/  STL.64 [R1+0x2e0], R4 ;  /* 0x0002e00401007387 */ /* 0x000fe80000100a00 */
[----:B------:R-:W-:Y:S04]  /*38a40*/  STL.64 [R1+0x2e8], R6 ;  /* 0x0002e80601007387 */ /* 0x000fe80000100a00 */
[----:B-1----:R-:W2:Y:S04]  /*38a50*/  LDL.LU R18, [R1+0xcc8] ;  /* 0x000cc80001127983 */ /* 0x002ea80000300800 */
[----:B------:R-:W2:Y:S04]  /*38a60*/  LDL.LU R19, [R1+0xcec] ;  /* 0x000cec0001137983 */ /* 0x000ea80000300800 */
[----:B--2---:R-:W-:Y:S04]  /*38a70*/  STL.64 [R1+0x1670], R18 ;  /* 0x0016701201007387 */ /* 0x004fe80000100a00 */
[----:B----4-:R0:W-:Y:S04]  /*38a80*/  STL.64 [R1+0x1668], R16 ;  /* 0x0016681001007387 */ /* 0x0101e80000100a00 */
[----:B0-----:R-:W2:Y:S04]  /*38a90*/  LDL.LU R16, [R1+0x160] ;  /* 0x0001600001107983 */ /* 0x001ea80000300800 */
[----:B------:R-:W2:Y:S04]  /*38aa0*/  LDL.LU R17, [R1+0x164] ;  /* 0x0001640001117983 */ /* 0x000ea80000300800 */
[----:B------:R-:W3:Y:S01]  /*38ab0*/  LDL.LU R18, [R1+0x168] ;  /* 0x0001680001127983 */ /* 0x000ee20000300800 */
[----:B------:R-:W-:-:S03]  /*38ac0*/  IMAD.MOV.U32 R19, RZ, RZ, R0 ;  /* 0x000000ffff137224 */ /* 0x000fc600078e0000 */
[----:B------:R-:W4:Y:S04]  /*38ad0*/  LDL.LU R0, [R1+0x1708] ;  /* 0x0017080001007983 */ /* 0x000f280000300800 */
        /* <DEDUP_REMOVED lines=14> */
[----:B------:R-:W2:Y:S04]  /*38bc0*/  LDL.LU R26, [R1+0x2c8] ;  /* 0x0002c800011a7983 */ /* 0x000ea80000300800 */
[----:B------:R-:W2:Y:S04]  /*38bd0*/  LDL.LU R27, [R1+0x2cc] ;  /* 0x0002cc00011b7983 */ /* 0x000ea80000300800 */
[----:B----4-:R-:W-:Y:S04]  /*38be0*/  STL.64 [R1+0x16f0], R22 ;  /* 0x0016f01601007387 */ /* 0x010fe80000100a00 */
[----:B---3--:R0:W-:Y:S04]  /*38bf0*/  STL.64 [R1+0x16e8], R20 ;  /* 0x0016e81401007387 */ /* 0x0081e80000100a00 */
[----:B0-----:R-:W3:Y:S04]  /*38c00*/  LDL.LU R20, [R1+0x2a0] ;  /* 0x0002a00001147983 */ /* 0x001ee80000300800 */
[----:B------:R-:W3:Y:S04]  /*38c10*/  LDL.LU R21, [R1+0x2a4] ;  /* 0x0002a40001157983 */ /* 0x000ee80000300800 */
[----:B------:R-:W3:Y:S04]  /*38c20*/  LDL.LU R22, [R1+0x2a8] ;  /* 0x0002a80001167983 */ /* 0x000ee80000300800 */
[----:B------:R-:W3:Y:S04]  /*38c30*/  LDL.LU R23, [R1+0x2ac] ;  /* 0x0002ac0001177983 */ /* 0x000ee80000300800 */
[----:B--2---:R-:W-:Y:S04]  /*38c40*/  STL.64 [R1+0x16d0], R6 ;  /* 0x0016d00601007387 */ /* 0x004fe80000100a00 */
[----:B------:R0:W-:Y:S04]  /*38c50*/  STL.64 [R1+0x16c8], R4 ;  /* 0x0016c80401007387 */ /* 0x0001e80000100a00 */
[----:B0-----:R-:W2:Y:S04]  /*38c60*/  LDL.LU R4, [R1+0x260] ;  /* 0x0002600001047983 */ /* 0x001ea80000300800 */
[----:B------:R-:W2:Y:S04]  /*38c70*/  LDL.LU R5, [R1+0x264] ;  /* 0x0002640001057983 */ /* 0x000ea80000300800 */
[----:B------:R-:W2:Y:S04]  /*38c80*/  LDL.LU R6, [R1+0x268] ;  /* 0x0002680001067983 */ /* 0x000ea80000300800 */
[----:B------:R-:W2:Y:S04]  /*38c90*/  LDL.LU R7, [R1+0x26c] ;  /* 0x00026c0001077983 */ /* 0x000ea80000300800 */
[----:B------:R-:W-:Y:S04]  /*38ca0*/  STL.64 [R1+0x16b0], R10 ;  /* 0x0016b00a01007387 */ /* 0x000fe80000100a00 */
[----:B------:R0:W-:Y:S04]  /*38cb0*/  STL.64 [R1+0x16a8], R8 ;  /* 0x0016a80801007387 */ /* 0x0001e80000100a00 */
[----:B0-----:R-:W4:Y:S04]  /*38cc0*/  LDL.LU R8, [R1+0x220] ;  /* 0x0002200001087983 */ /* 0x001f280000300800 */
[----:B------:R-:W4:Y:S04]  /*38cd0*/  LDL.LU R9, [R1+0x224] ;  /* 0x0002240001097983 */ /* 0x000f280000300800 */
[----:B------:R-:W4:Y:S04]  /*38ce0*/  LDL.LU R10, [R1+0x228] ;  /* 0x00022800010a7983 */ /* 0x000f280000300800 */
[----:B------:R-:W4:Y:S04]  /*38cf0*/  LDL.LU R11, [R1+0x22c] ;  /* 0x00022c00010b7983 */ /* 0x000f280000300800 */
[----:B------:R-:W-:Y:S04]  /*38d00*/  STL.64 [R1+0x1680], R18 ;  /* 0x0016801201007387 */ /* 0x000fe80000100a00 */
[----:B------:R0:W-:Y:S04]  /*38d10*/  STL.64 [R1+0x1678], R16 ;  /* 0x0016781001007387 */ /* 0x0001e80000100a00 */
[----:B0-----:R-:W3:Y:S04]  /*38d20*/  LDL.LU R16, [R1+0x170] ;  /* 0x0001700001107983 */ /* 0x001ee80000300800 */
[----:B------:R-:W3:Y:S04]  /*38d30*/  LDL.LU R17, [R1+0x174] ;  /* 0x0001740001117983 */ /* 0x000ee80000300800 */
[----:B------:R-:W2:Y:S04]  /*38d40*/  LDL.LU R18, [R1+0x178] ;  /* 0x0001780001127983 */ /* 0x000ea80000300800 */
[----:B------:R-:W2:Y:S01]  /*38d50*/  LDL.LU R19, [R1+0x17c] ;  /* 0x00017c0001137983 */ /* 0x000ea20000300800 */
[----:B------:R-:W-:Y:S03]  /*38d60*/  HMMA.16816.F32 R24, R12, R28, R24 ;  /* 0x0000001c0c18723c */ /* 0x000fe60000001818 */
[----:B--2---:R-:W-:Y:S04]  /*38d70*/  STL.64 [R1+0x1690], R18 ;  /* 0x0016901201007387 */ /* 0x004fe80000100a00 */
[----:B---3--:R0:W-:Y:S04]  /*38d80*/  STL.64 [R1+0x1688], R16 ;  /* 0x0016881001007387 */ /* 0x0081e80000100a00 */
[----:B0-----:R-:W2:Y:S04]  /*38d90*/  LDL.LU R16, [R1+0x190] ;  /* 0x0001900001107983 */ /* 0x001ea80000300800 */
[----:B------:R-:W2:Y:S04]  /*38da0*/  LDL.LU R17, [R1+0x194] ;  /* 0x0001940001117983 */ /* 0x000ea80000300800 */
[----:B------:R-:W2:Y:S01]  /*38db0*/  LDL.LU R18, [R1+0x198] ;  /* 0x0001980001127983 */ /* 0x000ea20000300800 */
[----:B------:R-:W-:-:S03]  /*38dc0*/  IMAD.MOV.U32 R19, RZ, RZ, R0 ;  /* 0x000000ffff137224 */ /* 0x000fc600078e0000 */
[----:B------:R-:W3:Y:S04]  /*38dd0*/  LDL.LU R0, [R1+0xcc0] ;  /* 0x000cc00001007983 */ /* 0x000ee80000300800 */
        /* <DEDUP_REMOVED lines=11> */
[----:B------:R-:W2:Y:S04]  /*38e90*/  LDL.LU.64 R20, [R1+0x16e8] ;  /* 0x0016e80001147983 */ /* 0x000ea80000300a00 */
[----:B------:R-:W4:Y:S04]  /*38ea0*/  LDL.LU R26, [R1+0xce0] ;  /* 0x000ce000011a7983 */ /* 0x000f280000300800 */
[----:B------:R-:W3:Y:S01]  /*38eb0*/  LDL.LU R27, [R1+0xd04] ;  /* 0x000d0400011b7983 */ /* 0x000ee20000300800 */
[----:B--2---:R-:W-:-:S15]  /*38ec0*/  HMMA.16816.F32 R20, R12, R24, R20 ;  /* 0x000000180c14723c */ /* 0x004fde0000001814 */
[----:B------:R-:W-:-:S08]  /*38ed0*/  NOP ;  /* 0x0000000000007918 */ /* 0x000fd00000000000 */
[----:B------:R-:W-:Y:S04]  /*38ee0*/  STL.64 [R1+0x280], R20 ;  /* 0x0002801401007387 */ /* 0x000fe80000100a00 */
[----:B------:R0:W-:Y:S04]  /*38ef0*/  STL.64 [R1+0x288], R22 ;  /* 0x0002881601007387 */ /* 0x0001e80000100a00 */
[----:B0-----:R-:W2:Y:S04]  /*38f00*/  LDL.LU.64 R22, [R1+0x16e0] ;  /* 0x0016e00001167983 */ /* 0x001ea80000300a00 */
[----:B------:R-:W4:Y:S04]  /*38f10*/  LDL.LU.64 R20, [R1+0x16d8] ;  /* 0x0016d80001147983 */ /* 0x000f280000300a00 */
[----:B------:R-:W3:Y:S04]  /*38f20*/  LDL.LU R24, [R1+0xd00] ;  /* 0x000d000001187983 */ /* 0x000ee80000300800 */
[----:B------:R-:W3:Y:S01]  /*38f30*/  LDL.LU R25, [R1+0xbc0] ;  /* 0x000bc00001197983 */ /* 0x000ee20000300800 */
[----:B--2---:R-:W-:-:S15]  /*38f40*/  HMMA.16816.F32 R4, R12, R22, R4 ;  /* 0x000000160c04723c */ /* 0x004fde0000001804 */
[----:B------:R-:W-:-:S08]  /*38f50*/  NOP ;  /* 0x0000000000007918 */ /* 0x000fd00000000000 */
[----:B------:R-:W-:Y:S04]  /*38f60*/  STL.64 [R1+0x260], R4 ;  /* 0x0002600401007387 */ /* 0x000fe80000100a00 */
[----:B------:R0:W-:Y:S04]  /*38f70*/  STL.64 [R1+0x268], R6 ;  /* 0x0002680601007387 */ /* 0x0001e80000100a00 */
[----:B0-----:R-:W2:Y:S04]  /*38f80*/  LDL.LU.64 R6, [R1+0x16d0] ;  /* 0x0016d00001067983 */ /* 0x001ea80000300a00 */
[----:B------:R-:W2:Y:S04]  /*38f90*/  LDL.LU.64 R4, [R1+0x16c8] ;  /* 0x0016c80001047983 */ /* 0x000ea80000300a00 */
[----:B------:R-:W3:Y:S04]  /*38fa0*/  LDL.LU R22, [R1+0xcf0] ;  /* 0x000cf00001167983 */ /* 0x000ee80000300800 */
        /* <DEDUP_REMOVED lines=23> */
[----:B------:R-:W3:Y:S01]  /*39120*/  LDL R7, [R1+0x15ac] ;  /* 0x0015ac0001077983 */ /* 0x000ee20000100800 */
        /* <DEDUP_REMOVED lines=8> */
[----:B------:R-:W2:-:S15]  /*391b0*/  LDL.LU.64 R16, [R1+0x1678] ;  /* 0x0016780001107983 */ /* 0x000e9e0000300a00 */
[----:B------:R-:W-:-:S02]  /*391c0*/  NOP ;  /* 0x0000000000007918 */ /* 0x000fc40000000000 */
[----:B------:R-:W-:Y:S04]  /*391d0*/  STL.64 [R1+0x170], R8 ;  /* 0x0001700801007387 */ /* 0x000fe80000100a00 */
[----:B------:R0:W-:Y:S02]  /*391e0*/  STL.64 [R1+0x178], R10 ;  /* 0x0001780a01007387 */ /* 0x0001e40000100a00 */
[----:B0-----:R-:W0:Y:S01]  /*391f0*/  LDC R10, c[0x0][0x238] ;  /* 0x00008e00ff0a7b82 */ /* 0x001e220000000800 */
[----:B--2---:R-:W-:Y:S01]  /*39200*/  HMMA.16816.F32 R12, R12, R20, R16 ;  /* 0x000000140c0c723c */ /* 0x004fe20000001810 */
[----:B------:R-:W2:Y:S04]  /*39210*/  LDL.LU.64 R18, [R1+0x1670] ;  /* 0x0016700001127983 */ /* 0x000ea80000300a00 */
[----:B------:R-:W4:Y:S01]  /*39220*/  LDL.LU.64 R16, [R1+0x1668] ;  /* 0x0016680001107983 */ /* 0x000f220000300a00 */
[----:B0-----:R-:W-:-:S02]  /*39230*/  IMAD.SHL.U32 R10, R10, 0x20, RZ ;  /* 0x000000200a0a7824 */ /* 0x001fc400078e00ff */
[----:B------:R-:W-:-:S03]  /*39240*/  VIADD R4, R4, 0x1 ;  /* 0x0000000104047836 */ /* 0x000fc60000000000 */
[C---:B---3--:R-:W-:Y:S02]  /*39250*/  IADD3 R24, P6, R10.reuse, R24, RZ ;  /* 0x000000180a187210 */ /* 0x048fe40007fde0ff */
[----:B------:R-:W-:Y:S01]  /*39260*/  STL [R1+0xbe8], R4 ;  /* 0x000be80401007387 */ /* 0x000fe20000100800 */
[C---:B------:R-:W-:Y:S02]  /*39270*/  IADD3 R5, P4, R10.reuse, R5, RZ ;  /* 0x000000050a057210 */ /* 0x040fe40007f9e0ff */
[C---:B------:R-:W-:Y:S02]  /*39280*/  IADD3 R2, P5, R10.reuse, R2, RZ ;  /* 0x000000020a027210 */ /* 0x040fe40007fbe0ff */
[C---:B------:R-:W-:Y:S02]  /*39290*/  IADD3 R3, P1, R10.reuse, R3, RZ ;  /* 0x000000030a037210 */ /* 0x040fe40007f3e0ff */
[C---:B------:R-:W-:Y:S02]  /*392a0*/  IADD3 R22, P2, R10.reuse, R22, RZ ;  /* 0x000000160a167210 */ /* 0x040fe40007f5e0ff */
[----:B------:R-:W-:Y:S01]  /*392b0*/  IADD3 R23, P3, R10, R23, RZ ;  /* 0x000000170a177210 */ /* 0x000fe20007f7e0ff */
[----:B------:R-:W-:Y:S04]  /*392c0*/  STL.64 [R1+0x160], R12 ;  /* 0x0001600c01007387 */ /* 0x000fe80000100a00 */
[----:B------:R-:W-:Y:S04]  /*392d0*/  STL.64 [R1+0x168], R14 ;  /* 0x0001680e01007387 */ /* 0x000fe80000100a00 */
[----:B------:R0:W-:Y:S04]  /*392e0*/  STL [R1+0xd00], R24 ;  /* 0x000d001801007387 */ /* 0x0001e80000100800 */
[----:B------:R-:W-:Y:S04]  /*392f0*/  STL [R1+0xbc4], R5 ;  /* 0x000bc40501007387 */ /* 0x000fe80000100800 */
[----:B------:R-:W-:Y:S04]  /*39300*/  STL [R1+0xd08], R2 ;  /* 0x000d080201007387 */ /* 0x000fe80000100800 */
[----:B------:R-:W-:Y:S01]  /*39310*/  STL [R1+0xcf8], R3 ;  /* 0x000cf80301007387 */ /* 0x000fe20000100800 */
[----:B0-----:R-:W-:-:S03]  /*39320*/  SHF.R.S32.HI R24, RZ, 0x1f, R10 ;  /* 0x0000001fff187819 */ /* 0x001fc6000001140a */
[----:B------:R-:W-:Y:S02]  /*39330*/  STL [R1+0xcf0], R22 ;  /* 0x000cf01601007387 */ /* 0x000fe40000100800 */
[----:B------:R-:W-:Y:S01]  /*39340*/  IMAD.X R25, R24, 0x1, R25, P4 ;  /* 0x0000000118197824 */ /* 0x000fe200020e0619 */
[----:B------:R-:W-:Y:S01]  /*39350*/  IADD3 R26, P4, R10, R26, RZ ;  /* 0x0000001a0a1a7210 */ /* 0x000fe20007f9e0ff */
[----:B------:R-:W-:Y:S01]  /*39360*/  IMAD.X R27, R24, 0x1, R27, P5 ;  /* 0x00000001181b7824 */ /* 0x000fe200028e061b */
[----:B------:R-:W-:Y:S01]  /*39370*/  IADD3 R28, P5, R10, R28, RZ ;  /* 0x0000001c0a1c7210 */ /* 0x000fe20007fbe0ff */
[----:B------:R-:W-:Y:S01]  /*39380*/  STL [R1+0xce8], R23 ;  /* 0x000ce81701007387 */ /* 0x000fe20000100800 */
[----:B------:R-:W-:-:S03]  /*39390*/  IMAD.X R29, R24, 0x1, R29, P6 ;  /* 0x00000001181d7824 */ /* 0x000fc600030e061d */
[----:B------:R-:W-:Y:S04]  /*393a0*/  STL [R1+0xbc0], R25 ;  /* 0x000bc01901007387 */ /* 0x000fe80000100800 */
[----:B------:R-:W-:Y:S04]  /*393b0*/  STL [R1+0xce0], R26 ;  /* 0x000ce01a01007387 */ /* 0x000fe80000100800 */
[----:B------:R-:W-:Y:S04]  /*393c0*/  STL [R1+0xd04], R27 ;  /* 0x000d041b01007387 */ /* 0x000fe80000100800 */
[----:B------:R-:W-:Y:S04]  /*393d0*/  STL [R1+0xcd8], R28 ;  /* 0x000cd81c01007387 */ /* 0x000fe80000100800 */
[----:B------:R-:W-:Y:S01]  /*393e0*/  STL [R1+0xcfc], R29 ;  /* 0x000cfc1d01007387 */ /* 0x000fe20000100800 */
[----:B----4-:R-:W-:Y:S01]  /*393f0*/  IADD3 R16, P6, R10, R16, RZ ;  /* 0x000000100a107210 */ /* 0x010fe20007fde0ff */
[----:B------:R-:W-:Y:S01]  /*39400*/  IMAD.X R17, R24, 0x1, R17, P1 ;  /* 0x0000000118117824 */ /* 0x000fe200008e0611 */
[----:B--2---:R-:W-:Y:S01]  /*39410*/  IADD3 R18, P1, R10, R18, RZ ;  /* 0x000000120a127210 */ /* 0x004fe20007f3e0ff */
[----:B------:R-:W-:-:S02]  /*39420*/  IMAD.X R19, R24, 0x1, R19, P2 ;  /* 0x0000000118137824 */ /* 0x000fc400010e0613 */
[----:B------:R-:W-:Y:S04]  /*39430*/  STL [R1+0xcd0], R16 ;  /* 0x000cd01001007387 */ /* 0x000fe80000100800 */
[----:B------:R-:W-:Y:S04]  /*39440*/  STL [R1+0xcf4], R17 ;  /* 0x000cf41101007387 */ /* 0x000fe80000100800 */
[----:B------:R0:W-:Y:S01]  /*39450*/  STL [R1+0x1664], R10 ;  /* 0x0016640a01007387 */ /* 0x0001e20000100800 */
[----:B------:R-:W-:-:S03]  /*39460*/  IADD3 R0, P2, R10, R0, RZ ;  /* 0x000000000a007210 */ /* 0x000fc60007f5e0ff */
[----:B------:R-:W-:Y:S04]  /*39470*/  STL [R1+0xcc8], R18 ;  /* 0x000cc81201007387 */ /* 0x000fe80000100800 */
[----:B0-----:R-:W2:Y:S04]  /*39480*/  LDL.LU R10, [R1+0xce4] ;  /* 0x000ce400010a7983 */ /* 0x001ea80000300800 */
[----:B------:R-:W-:Y:S04]  /*39490*/  STL [R1+0xcec], R19 ;  /* 0x000cec1301007387 */ /* 0x000fe80000100800 */
[----:B------:R-:W3:Y:S04]  /*394a0*/  LDL.LU R12, [R1+0xcd4] ;  /* 0x000cd400010c7983 */ /* 0x000ee80000300800 */
[----:B------:R-:W-:Y:S04]  /*394b0*/  STL [R1+0xcc0], R0 ;  /* 0x000cc00001007387 */ /* 0x000fe80000100800 */
[----:B---3--:R0:W-:Y:S04]  /*394c0*/  STL [R1+0x1658], R12 ;  /* 0x0016580c01007387 */ /* 0x0081e80000100800 */
[----:B0-----:R-:W3:Y:S04]  /*394d0*/  LDL.LU R12, [R1+0xcb0] ;  /* 0x000cb000010c7983 */ /* 0x001ee80000300800 */
[----:B---3--:R0:W-:Y:S04]  /*394e0*/  STL [R1+0x165c], R12 ;  /* 0x00165c0c01007387 */ /* 0x0081e80000100800 */
[----:B0-----:R-:W3:Y:S01]  /*394f0*/  LDL.LU R12, [R1+0xcdc] ;  /* 0x000cdc00010c7983 */ /* 0x001ee20000300800 */
[----:B------:R-:W-:Y:S01]  /*39500*/  ISETP.NE.U32.AND P0, PT, R4, R7, PT ;  /* 0x000000070400720c */ /* 0x000fe20003f05070 */
[----:B--2---:R-:W-:-:S02]  /*39510*/  IMAD.X R10, R24, 0x1, R10, P3 ;  /* 0x00000001180a7824 */ /* 0x004fc400018e060a */
[----:B---3--:R0:W-:Y:S04]  /*39520*/  STL [R1+0x1660], R12 ;  /* 0x0016600c01007387 */ /* 0x0081e80000100800 */
[----:B0-----:R-:W2:Y:S04]  /*39530*/  LDL.LU R12, [R1+0xcb8] ;  /* 0x000cb800010c7983 */ /* 0x001ea80000300800 */
[----:B------:R-:W3:Y:S04]  /*39540*/  LDL.LU R13, [R1+0xca8] ;  /* 0x000ca800010d7983 */ /* 0x000ee80000300800 */
[----:B------:R-:W4:Y:S04]  /*39550*/  LDL.LU R14, [R1+0xccc] ;  /* 0x000ccc00010e7983 */ /* 0x000f280000300800 */
        /* <DEDUP_REMOVED lines=24> */
[----:B------:R0:W-:Y:S04]  /*396e0*/  STL [R1+0xce4], R10 ;  /* 0x000ce40a01007387 */ /* 0x0001e80000100800 */
[----:B0-----:R-:W2:Y:S02]  /*396f0*/  LDL.LU R10, [R1+0x1664] ;  /* 0x00166400010a7983 */ /* 0x001ea40000300800 */
[----:B--2---:R-:W-:-:S05]  /*39700*/  IADD3 R12, P3, R10, R12, RZ ;  /* 0x0000000c0a0c7210 */ /* 0x004fca0007f7e0ff */
[----:B------:R0:W-:Y:S04]  /*39710*/  STL [R1+0xcb8], R12 ;  /* 0x000cb80c01007387 */ /* 0x0001e80000100800 */
[----:B0-----:R-:W2:Y:S02]  /*39720*/  LDL.LU R12, [R1+0x1660] ;  /* 0x00166000010c7983 */ /* 0x001ea40000300800 */
[----:B--2---:R-:W-:-:S05]  /*39730*/  IMAD.X R12, R24, 0x1, R12, P4 ;  /* 0x00000001180c7824 */ /* 0x004fca00020e060c */
[----:B------:R0:W-:Y:S04]  /*39740*/  STL [R1+0xcdc], R12 ;  /* 0x000cdc0c01007387 */ /* 0x0001e80000100800 */
[----:B0-----:R-:W2:Y:S02]  /*39750*/  LDL.LU R12, [R1+0x165c] ;  /* 0x00165c00010c7983 */ /* 0x001ea40000300800 */
[----:B--2---:R-:W-:-:S05]  /*39760*/  IADD3 R12, P4, R10, R12, RZ ;  /* 0x0000000c0a0c7210 */ /* 0x004fca0007f9e0ff */
[----:B------:R0:W-:Y:S04]  /*39770*/  STL [R1+0xcb0], R12 ;  /* 0x000cb00c01007387 */ /* 0x0001e80000100800 */
[----:B0-----:R-:W2:Y:S01]  /*39780*/  LDL.LU R12, [R1+0x1658] ;  /* 0x00165800010c7983 */ /* 0x001ea20000300800 */
[----:B----4-:R-:W-:Y:S01]  /*39790*/  IMAD.X R14, R24, 0x1, R14, P6 ;  /* 0x00000001180e7824 */ /* 0x010fe200030e060e */
[----:B---3--:R-:W-:Y:S01]  /*397a0*/  IADD3 R15, P6, R10, R15, RZ ;  /* 0x0000000f0a0f7210 */ /* 0x008fe20007fde0ff */
[----:B------:R-:W-:Y:S01]  /*397b0*/  IMAD.X R20, R24, 0x1, R20, P1 ;  /* 0x0000000118147824 */ /* 0x000fe200008e0614 */
[----:B------:R-:W-:Y:S01]  /*397c0*/  IADD3 R21, P1, R10, R21, RZ ;  /* 0x000000150a157210 */ /* 0x000fe20007f3e0ff */
        /* <DEDUP_REMOVED lines=16> */
[----:B------:R-:W-:-:S02]  /*398d0*/  IMAD.X R0, R24, 0x1, R0, P6 ;  /* 0x0000000118007824 */ /* 0x000fc400030e0600 */
[----:B--2---:R-:W-:Y:S01]  /*398e0*/  IMAD.X R12, R24, 0x1, R12, P5 ;  /* 0x00000001180c7824 */ /* 0x004fe200028e060c */
[----:B------:R-:W-:-:S04]  /*398f0*/  IADD3 R13, P5, R10, R13, RZ ;  /* 0x0000000d0a0d7210 */ /* 0x000fc80007fbe0ff */
        /* <DEDUP_REMOVED lines=8> */
[----:B------:R-:W-:-:S03]  /*39980*/  IMAD.X R5, R24, 0x1, R5, P5 ;  /* 0x0000000118057824 */ /* 0x000fc600028e0605 */
[----:B------:R-:W-:Y:S01]  /*39990*/  STL [R1+0xcb4], R9 ;  /* 0x000cb40901007387 */ /* 0x000fe20000100800 */
[----:B------:R-:W-:-:S03]  /*399a0*/  IADD3 R2, P5, R10, R2, RZ ;  /* 0x000000020a027210 */ /* 0x000fc60007fbe0ff */
        /* <DEDUP_REMOVED lines=17> */
[----:B------:R0:W-:Y:S04]  /*39ac0*/  STL [R1+0x1654], R24 ;  /* 0x0016541801007387 */ /* 0x0001e80000100800 */
        /* <DEDUP_REMOVED lines=9> */
[----:B--2---:R-:W-:-:S03]  /*39b60*/  IADD3 R24, P6, R10, R24, RZ ;  /* 0x000000180a187210 */ /* 0x004fc60007fde0ff */
[----:B---3--:R0:W-:Y:S04]  /*39b70*/  STL [R1+0x1650], R12 ;  /* 0x0016500c01007387 */ /* 0x0081e80000100800 */
        /* <DEDUP_REMOVED lines=27> */
[----:B------:R0:W-:Y:S04]  /*39d30*/  STL [R1+0xc40], R24 ;  /* 0x000c401801007387 */ /* 0x0001e80000100800 */
[----:B0-----:R-:W2:Y:S02]  /*39d40*/  LDL.LU R24, [R1+0x1654] ;  /* 0x0016540001187983 */ /* 0x001ea40000300800 */
[----:B--2---:R-:W-:-:S05]  /*39d50*/  IMAD.X R12, R24, 0x1, R12, P1 ;  /* 0x00000001180c7824 */ /* 0x004fca00008e060c */
[----:B------:R0:W-:Y:S04]  /*39d60*/  STL [R1+0xc64], R12 ;  /* 0x000c640c01007387 */ /* 0x0001e80000100800 */
[----:B0-----:R-:W2:Y:S02]  /*39d70*/  LDL.LU R12, [R1+0x1650] ;  /* 0x00165000010c7983 */ /* 0x001ea40000300800 */
[----:B--2---:R-:W-:-:S05]  /*39d80*/  IADD3 R12, P1, R10, R12, RZ ;  /* 0x0000000c0a0c7210 */ /* 0x004fca0007f3e0ff */
[----:B------:R0:W-:Y:S04]  /*39d90*/  STL [R1+0xc38], R12 ;  /* 0x000c380c01007387 */ /* 0x0001e80000100800 */
[----:B0-----:R-:W2:Y:S02]  /*39da0*/  LDL.LU R12, [R1+0x164c] ;  /* 0x00164c00010c7983 */ /* 0x001ea40000300800 */
[----:B--2---:R-:W-:-:S05]  /*39db0*/  IMAD.X R12, R24, 0x1, R12, P2 ;  /* 0x00000001180c7824 */ /* 0x004fca00010e060c */
[----:B------:R0:W-:Y:S04]  /*39dc0*/  STL [R1+0xc5c], R12 ;  /* 0x000c5c0c01007387 */ /* 0x0001e80000100800 */
[----:B0-----:R-:W2:Y:S01]  /*39dd0*/  LDL.LU R12, [R1+0x1648] ;  /* 0x00164800010c7983 */ /* 0x001ea20000300800 */
[----:B---3--:R-:W-:Y:S01]  /*39de0*/  IMAD.X R13, R24, 0x1, R13, P3 ;  /* 0x00000001180d7824 */ /* 0x008fe200018e060d */
[----:B----4-:R-:W-:Y:S01]  /*39df0*/  IADD3 R14, P3, R10, R14, RZ ;  /* 0x0000000e0a0e7210 */ /* 0x010fe20007f7e0ff */
[----:B------:R-:W-:Y:S01]  /*39e00*/  IMAD.X R15, R24, 0x1, R15, P4 ;  /* 0x00000001180f7824 */ /* 0x000fe200020e060f */
[----:B------:R-:W-:Y:S01]  /*39e10*/  IADD3 R20, P4, R10, R20, RZ ;  /* 0x000000140a147210 */ /* 0x000fe20007f9e0ff */
[----:B------:R-:W-:Y:S01]  /*39e20*/  IMAD.X R21, R24, 0x1, R21, P5 ;  /* 0x0000000118157824 */ /* 0x000fe200028e0615 */
[----:B------:R-:W-:Y:S01]  /*39e30*/  IADD3 R11, P5, R10, R11, RZ ;  /* 0x0000000b0a0b7210 */ /* 0x000fe20007fbe0ff */
[C---:B------:R-:W-:Y:S01]  /*39e40*/  IMAD.X R8, R24.reuse, 0x1, R8, P6 ;  /* 0x0000000118087824 */ /* 0x040fe200030e0608 */
[----:B------:R-:W-:Y:S01]  /*39e50*/  IADD3 R9, P6, R9, UR6, RZ ;  /* 0x0000000609097c10 */ /* 0x000fe2000ffde0ff */
[C---:B------:R-:W-:Y:S01]  /*39e60*/  IMAD.X R6, R24.reuse, 0x1, R6, P1 ;  /* 0x0000000118067824 */ /* 0x040fe200008e0606 */
[----:B------:R-:W-:Y:S01]  /*39e70*/  IADD3 R7, P1, R7, UR6, RZ ;  /* 0x0000000607077c10 */ /* 0x000fe2000ff3e0ff */
[C---:B------:R-:W-:Y:S01]  /*39e80*/  IMAD.X R2, R24.reuse, 0x1, R2, P3 ;  /* 0x0000000118027824 */ /* 0x040fe200018e0602 */
[----:B------:R-:W-:Y:S01]  /*39e90*/  IADD3 R3, P3, R3, UR6, RZ ;  /* 0x0000000603037c10 */ /* 0x000fe2000ff7e0ff */
[C---:B------:R-:W-:Y:S01]  /*39ea0*/  IMAD.X R22, R24.reuse, 0x1, R22, P4 ;  /* 0x0000000118167824 */ /* 0x040fe200020e0616 */
[----:B------:R-:W-:Y:S01]  /*39eb0*/  IADD3 R23, P4, R23, UR6, RZ ;  /* 0x0000000617177c10 */ /* 0x000fe2000ff9e0ff */
[----:B------:R-:W-:Y:S01]  /*39ec0*/  IMAD.X R25, R24, 0x1, R25, P5 ;  /* 0x0000000118197824 */ /* 0x000fe200028e0619 */
[----:B------:R-:W-:-:S02]  /*39ed0*/  IADD3 R26, P5, R26, UR6, RZ ;  /* 0x000000061a1a7c10 */ /* 0x000fc4000ffbe0ff */
[----:B------:R-:W-:Y:S02]  /*39ee0*/  IADD3.X R27, R27, UR8, RZ, P6, !PT ;  /* 0x000000081b1b7c10 */ /* 0x000fe4000b7fe4ff */
[----:B------:R-:W-:Y:S02]  /*39ef0*/  IADD3 R28, P6, R28, UR6, RZ ;  /* 0x000000061c1c7c10 */ /* 0x000fe4000ffde0ff */
[----:B------:R-:W-:Y:S02]  /*39f00*/  IADD3.X R29, R29, UR8, RZ, P1, !PT ;  /* 0x000000081d1d7c10 */ /* 0x000fe40008ffe4ff */
[----:B------:R-:W-:Y:S02]  /*39f10*/  IADD3 R16, P1, R16, UR6, RZ ;  /* 0x0000000610107c10 */ /* 0x000fe4000ff3e0ff */
[----:B--2---:R-:W-:-:S05]  /*39f20*/  IADD3 R12, P2, R10, R12, RZ ;  /* 0x0000000c0a0c7210 */ /* 0x004fca0007f5e0ff */
[----:B------:R0:W-:Y:S04]  /*39f30*/  STL [R1+0xc30], R12 ;  /* 0x000c300c01007387 */ /* 0x0001e80000100800 */
        /* <DEDUP_REMOVED lines=8> */
[----:B------:R-:W-:-:S03]  /*39fc0*/  IADD3 R5, P2, R5, UR6, RZ ;  /* 0x0000000605057c10 */ /* 0x000fc6000ff5e0ff */
        /* <DEDUP_REMOVED lines=11> */
[----:B------:R-:W-:-:S03]  /*3a080*/  IADD3.X R17, R17, UR8, RZ, P2, !PT ;  /* 0x0000000811117c10 */ /* 0x000fc600097fe4ff */
[----:B------:R-:W-:Y:S04]  /*3a090*/  STL [R1+0x1454], R27 ;  /* 0x0014541b01007387 */ /* 0x000fe80000100800 */
[----:B------:R-:W-:Y:S04]  /*3a0a0*/  STL [R1+0x1440], R28 ;  /* 0x0014401c01007387 */ /* 0x000fe80000100800 */
[----:B------:R-:W-:Y:S04]  /*3a0b0*/  STL [R1+0xc10], R29 ;  /* 0x000c101d01007387 */ /* 0x000fe80000100800 */
[----:B------:R-:W-:Y:S04]  /*3a0c0*/  STL [R1+0x143c], R16 ;  /* 0x00143c1001007387 */ /* 0x000fe80000100800 */
[----:B------:R-:W-:Y:S04]  /*3a0d0*/  STL [R1+0xd20], R17 ;  /* 0x000d201101007387 */ /* 0x000fe80000100800 */
[----:B0-----:R-:W2:Y:S01]  /*3a0e0*/  LDL.LU R12, [R1+0xd14] ;  /* 0x000d1400010c7983 */ /* 0x001ea20000300800 */
[----:B------:R-:W-:-:S02]  /*3a0f0*/  IADD3 R18, P2, R18, UR6, RZ ;  /* 0x0000000612127c10 */ /* 0x000fc4000ff5e0ff */
[----:B------:R-:W-:-:S03]  /*3a100*/  IADD3.X R19, R19, UR8, RZ, P3, !PT ;  /* 0x0000000813137c10 */ /* 0x000fc60009ffe4ff */
[----:B------:R-:W-:Y:S04]  /*3a110*/  STL [R1+0x1438], R18 ;  /* 0x0014381201007387 */ /* 0x000fe80000100800 */
[----:B--2---:R0:W-:Y:S04]  /*3a120*/  STL [R1+0x1640], R12 ;  /* 0x0016400c01007387 */ /* 0x0041e80000100800 */
[----:B------:R-:W-:Y:S04]  /*3a130*/  STL [R1+0xd1c], R19 ;  /* 0x000d1c1301007387 */ /* 0x000fe80000100800 */
[----:B0-----:R-:W2:Y:S01]  /*3a140*/  LDL.LU R12, [R1+0x1428] ;  /* 0x00142800010c7983 */ /* 0x001ea20000300800 */
[----:B------:R-:W-:-:S05]  /*3a150*/  IADD3 R0, P3, R0, UR6, RZ ;  /* 0x0000000600007c10 */ /* 0x000fca000ff7e0ff */
[----:B------:R-:W-:Y:S04]  /*3a160*/  STL [R1+0x1430], R0 ;  /* 0x0014300001007387 */ /* 0x000fe80000100800 */
[----:B--2---:R0:W-:Y:S04]  /*3a170*/  STL [R1+0x1644], R12 ;  /* 0x0016440c01007387 */ /* 0x0041e80000100800 */
        /* <DEDUP_REMOVED lines=28> */
[----:B------:R-:W3:Y:S01]  /*3a340*/  LDL.LU R0, [R1+0x13dc] ;  /* 0x0013dc0001007983 */ /* 0x000ee20000300800 */
[----:B--2---:R-:W-:-:S05]  /*3a350*/  IADD3.X R12, R12, UR8, RZ, P4, !PT ;  /* 0x000000080c0c7c10 */ /* 0x004fca000a7fe4ff */
[----:B------:R0:W-:Y:S04]  /*3a360*/  STL [R1+0xd18], R12 ;  /* 0x000d180c01007387 */ /* 0x0001e80000100800 */
[----:B0-----:R-:W2:Y:S02]  /*3a370*/  LDL.LU R12, [R1+0x1644] ;  /* 0x00164400010c7983 */ /* 0x001ea40000300800 */
[----:B--2---:R-:W-:-:S05]  /*3a380*/  IADD3 R12, P4, R12, UR6, RZ ;  /* 0x000000060c0c7c10 */ /* 0x004fca000ff9e0ff */
[----:B------:R0:W-:Y:S04]  /*3a390*/  STL [R1+0x1428], R12 ;  /* 0x0014280c01007387 */ /* 0x0001e80000100800 */
[----:B0-----:R-:W2:Y:S01]  /*3a3a0*/  LDL.LU R12, [R1+0x1640] ;  /* 0x00164000010c7983 */ /* 0x001ea20000300800 */
[----:B----4-:R-:W-:Y:S02]  /*3a3b0*/  IADD3.X R14, R14, UR8, RZ, P6, !PT ;  /* 0x000000080e0e7c10 */ /* 0x010fe4000b7fe4ff */
[----:B---3--:R-:W-:Y:S02]  /*3a3c0*/  IADD3 R15, P6, R15, UR6, RZ ;  /* 0x000000060f0f7c10 */ /* 0x008fe4000ffde0ff */
[----:B------:R-:W-:Y:S02]  /*3a3d0*/  IADD3.X R20, R20, UR8, RZ, P1, !PT ;  /* 0x0000000814147c10 */ /* 0x000fe40008ffe4ff */
[----:B------:R-:W-:-:S02]  /*3a3e0*/  IADD3 R21, P1, R21, UR6, RZ ;  /* 0x0000000615157c10 */ /* 0x000fc4000ff3e0ff */
[----:B------:R-:W-:Y:S02]  /*3a3f0*/  IADD3.X R10, R10, UR8, RZ, P2, !PT ;  /* 0x000000080a0a7c10 */ /* 0x000fe400097fe4ff */
[----:B------:R-:W-:Y:S02]  /*3a400*/  IADD3 R11, P2, R11, UR6, RZ ;  /* 0x000000060b0b7c10 */ /* 0x000fe4000ff5e0ff */
[----:B------:R-:W-:Y:S02]  /*3a410*/  IADD3.X R8, R8, UR8, RZ, P3, !PT ;  /* 0x0000000808087c10 */ /* 0x000fe40009ffe4ff */
[----:B------:R-:W-:Y:S02]  /*3a420*/  IADD3 R9, P3, R9, UR6, RZ ;  /* 0x0000000609097c10 */ /* 0x000fe4000ff7e0ff */
        /* <DEDUP_REMOVED lines=12> */
[----:B--2---:R-:W-:Y:S02]  /*3a4f0*/  IADD3.X R12, R12, UR8, RZ, P5, !PT ;  /* 0x000000080c0c7c10 */ /* 0x004fe4000affe4ff */
[----:B------:R-:W-:-:S03]  /*3a500*/  IADD3 R13, P5, R13, UR6, RZ ;  /* 0x000000060d0d7c10 */ /* 0x000fc6000ffbe0ff */
[----:B------:R0:W-:Y:S04]  /*3a510*/  STL [R1+0xd14], R12 ;  /* 0x000d140c01007387 */ /* 0x0001e80000100800 */
        /* <DEDUP_REMOVED lines=29> */
[----:B0-----:R-:W2:Y:S01]  /*3a6f0*/  LDL.LU R12, [R1+0x13a8] ;  /* 0x0013a800010c7983 */ /* 0x001ea20000300800 */
[----:B------:R-:W-:-:S02]  /*3a700*/  IADD3.X R18, R18, UR8, RZ, P6, !PT ;  /* 0x0000000812127c10 */ /* 0x000fc4000b7fe4ff */
[----:B------:R-:W-:-:S03]  /*3a710*/  IADD3 R19, P6, R19, UR6, RZ ;  /* 0x0000000613137c10 */ /* 0x000fc6000ffde0ff */
[----:B------:R-:W-:Y:S04]  /*3a720*/  STL [R1+0x13e4], R18 ;  /* 0x0013e41201007387 */ /* 0x000fe80000100800 */
[----:B--2---:R0:W-:Y:S04]  /*3a730*/  STL [R1+0x1638], R12 ;  /* 0x0016380c01007387 */ /* 0x0041e80000100800 */
[----:B------:R-:W-:Y:S04]  /*3a740*/  STL [R1+0x13b8], R19 ;  /* 0x0013b81301007387 */ /* 0x000fe80000100800 */
[----:B0-----:R-:W2:Y:S01]  /*3a750*/  LDL.LU R12, [R1+0x13d4] ;  /* 0x0013d400010c7983 */ /* 0x001ea20000300800 */
[----:B------:R-:W-:-:S05]  /*3a760*/  IADD3.X R0, R0, UR8, RZ, P1, !PT ;  /* 0x0000000800007c10 */ /* 0x000fca0008ffe4ff */
[----:B------:R-:W-:Y:S04]  /*3a770*/  STL [R1+0x13dc], R0 ;  /* 0x0013dc0001007387 */ /* 0x000fe80000100800 */
        /* <DEDUP_REMOVED lines=30> */
[----:B--2---:R-:W-:-:S05]  /*3a960*/  IADD3 R12, P1, R12, UR6, RZ ;  /* 0x000000060c0c7c10 */ /* 0x004fca000ff3e0ff */
[----:B------:R0:W-:Y:S04]  /*3a970*/  STL [R1+0x13b0], R12 ;  /* 0x0013b00c01007387 */ /* 0x0001e80000100800 */
[----:B0-----:R-:W2:Y:S02]  /*3a980*/  LDL.LU R12, [R1+0x163c] ;  /* 0x00163c00010c7983 */ /* 0x001ea40000300800 */
[----:B--2---:R-:W-:-:S05]  /*3a990*/  IADD3.X R12, R12, UR8, RZ, P2, !PT ;  /* 0x000000080c0c7c10 */ /* 0x004fca00097fe4ff */
[----:B------:R0:W-:Y:S04]  /*3a9a0*/  STL [R1+0x13d4], R12 ;  /* 0x0013d40c01007387 */ /* 0x0001e80000100800 */
[----:B0-----:R-:W2:Y:S01]  /*3a9b0*/  LDL.LU R12, [R1+0x1638] ;  /* 0x00163800010c7983 */ /* 0x001ea20000300800 */
[----:B---3--:R-:W-:Y:S02]  /*3a9c0*/  IADD3.X R13, R13, UR8, RZ, P3, !PT ;  /* 0x000000080d0d7c10 */ /* 0x008fe40009ffe4ff */
[----:B----4-:R-:W-:Y:S02]  /*3a9d0*/  IADD3 R14, P3, R14, UR6, RZ ;  /* 0x000000060e0e7c10 */ /* 0x010fe4000ff7e0ff */
        /* <DEDUP_REMOVED lines=19> */
[----:B--2---:R-:W-:-:S05]  /*3ab10*/  IADD3 R12, P2, R12, UR6, RZ ;  /* 0x000000060c0c7c10 */ /* 0x004fca000ff5e0ff */
[----:B------:R0:W-:Y:S04]  /*3ab20*/  STL [R1+0x13a8], R12 ;  /* 0x0013a80c01007387 */ /* 0x0001e80000100800 */
        /* <DEDUP_REMOVED lines=678> */
[----:B--2---:R-:W-:Y:S02]  /*3d590*/  IADD3.X R12, R12, UR8, RZ, P3, !PT ;  /* 0x000000080c0c7c10 */ /* 0x004fe40009ffe4ff */
        /* <DEDUP_REMOVED lines=31> */
[----:B------:R0:W-:Y:S04]  /*3d790*/  STL [R1+0xfd8], R19 ;  /* 0x000fd81301007387 */ /* 0x0001e80000100800 */
[----:B------:R-:W-:Y:S04]  /*3d7a0*/  STL [R1+0x1004], R18 ;  /* 0x0010041201007387 */ /* 0x000fe80000100800 */
[----:B0-----:R-:W2:Y:S04]  /*3d7b0*/  LDL.LU R19, [R1+0xfd0] ;  /* 0x000fd00001137983 */ /* 0x001ea80000300800 */
[----:B------:R-:W3:Y:S01]  /*3d7c0*/  LDL.LU R12, [R1+0xfc8] ;  /* 0x000fc800010c7983 */ /* 0x000ee20000300800 */
[----:B------:R-:W-:-:S03]  /*3d7d0*/  IADD3.X R0, R0, UR8, RZ, P5, !PT ;  /* 0x0000000800007c10 */ /* 0x000fc6000affe4ff */
[----:B---3--:R0:W-:Y:S04]  /*3d7e0*/  STL [R1+0x15fc], R12 ;  /* 0x0015fc0c01007387 */ /* 0x0081e80000100800 */
[----:B------:R1:W-:Y:S04]  /*3d7f0*/  STL [R1+0xffc], R0 ;  /* 0x000ffc0001007387 */ /* 0x0003e80000100800 */
        /* <DEDUP_REMOVED lines=24> */
[----:B--2---:R-:W-:-:S03]  /*3d980*/  IADD3 R19, P5, R19, UR6, RZ ;  /* 0x0000000613137c10 */ /* 0x004fc6000ffbe0ff */
[----:B------:R-:W2:Y:S04]  /*3d990*/  LDL.LU R16, [R1+0xf68] ;  /* 0x000f680001107983 */ /* 0x000ea80000300800 */
[----:B------:R-:W2:Y:S04]  /*3d9a0*/  LDL.LU R17, [R1+0xf8c] ;  /* 0x000f8c0001117983 */ /* 0x000ea80000300800 */
[----:B------:R-:W2:Y:S04]  /*3d9b0*/  LDL.LU R18, [R1+0xf60] ;  /* 0x000f600001127983 */ /* 0x000ea80000300800 */
[----:B-1----:R-:W2:Y:S04]  /*3d9c0*/  LDL.LU R0, [R1+0xf84] ;  /* 0x000f840001007983 */ /* 0x002ea80000300800 */
[----:B------:R0:W-:Y:S04]  /*3d9d0*/  STL [R1+0xfd0], R19 ;  /* 0x000fd01301007387 */ /* 0x0001e80000100800 */
[----:B0-----:R-:W2:Y:S01]  /*3d9e0*/  LDL.LU R19, [R1+0xf58] ;  /* 0x000f580001137983 */ /* 0x001ea20000300800 */
[----:B---3--:R-:W-:-:S05]  /*3d9f0*/  IADD3.X R12, R12, UR8, RZ, P6, !PT ;  /* 0x000000080c0c7c10 */ /* 0x008fca000b7fe4ff */
[----:B------:R0:W-:Y:S04]  /*3da00*/  STL [R1+0xff4], R12 ;  /* 0x000ff40c01007387 */ /* 0x0001e80000100800 */
[----:B0-----:R-:W3:Y:S01]  /*3da10*/  LDL.LU R12, [R1+0x15fc] ;  /* 0x0015fc00010c7983 */ /* 0x001ee20000300800 */
[----:B----4-:R-:W-:Y:S02]  /*3da20*/  IADD3.X R13, R13, UR8, RZ, P1, !PT ;  /* 0x000000080d0d7c10 */ /* 0x010fe40008ffe4ff */
        /* <DEDUP_REMOVED lines=20> */
[----:B------:R-:W-:-:S02]  /*3db70*/  IADD3.X R17, R17, UR8, RZ, P1, !PT ;  /* 0x0000000811117c10 */ /* 0x000fc40008ffe4ff */
[----:B------:R-:W-:Y:S02]  /*3db80*/  IADD3 R18, P1, R18, UR6, RZ ;  /* 0x0000000612127c10 */ /* 0x000fe4000ff3e0ff */
[----:B---3--:R-:W-:-:S05]  /*3db90*/  IADD3 R12, P6, R12, UR6, RZ ;  /* 0x000000060c0c7c10 */ /* 0x008fca000ffde0ff */
        /* <DEDUP_REMOVED lines=32> */
[----:B------:R-:W-:Y:S04]  /*3dda0*/  STL [R1+0xf60], R18 ;  /* 0x000f601201007387 */ /* 0x000fe80000100800 */
[----:B------:R-:W3:Y:S01]  /*3ddb0*/  LDL.LU R12, [R1+0xf74] ;  /* 0x000f7400010c7983 */ /* 0x000ee20000300800 */
[----:B------:R-:W-:-:S03]  /*3ddc0*/  IADD3 R19, P2, R19, UR6, RZ ;  /* 0x0000000613137c10 */ /* 0x000fc6000ff5e0ff */
[----:B---3--:R0:W-:Y:S04]  /*3ddd0*/  STL [R1+0x15f8], R12 ;  /* 0x0015f80c01007387 */ /* 0x0081e80000100800 */
[----:B0-----:R-:W3:Y:S04]  /*3dde0*/  LDL.LU R12, [R1+0xf50] ;  /* 0x000f5000010c7983 */ /* 0x001ee80000300800 */
        /* <DEDUP_REMOVED lines=24> */
[----:B--2---:R-:W-:-:S03]  /*3df70*/  IADD3.X R0, R0, UR8, RZ, P3, !PT ;  /* 0x0000000800007c10 */ /* 0x004fc60009ffe4ff */
[----:B------:R-:W2:Y:S04]  /*3df80*/  LDL.LU R16, [R1+0xf14] ;  /* 0x000f140001107983 */ /* 0x000ea80000300800 */
[----:B------:R-:W2:Y:S04]  /*3df90*/  LDL.LU R17, [R1+0xee8] ;  /* 0x000ee80001117983 */ /* 0x000ea80000300800 */
[----:B0-----:R-:W2:Y:S04]  /*3dfa0*/  LDL.LU R19, [R1+0xf0c] ;  /* 0x000f0c0001137983 */ /* 0x001ea80000300800 */
[----:B------:R-:W2:Y:S04]  /*3dfb0*/  LDL.LU R18, [R1+0xee0] ;  /* 0x000ee00001127983 */ /* 0x000ea80000300800 */
[----:B------:R0:W-:Y:S04]  /*3dfc0*/  STL [R1+0xf7c], R0 ;  /* 0x000f7c0001007387 */ /* 0x0001e80000100800 */
[----:B0-----:R-:W2:Y:S01]  /*3dfd0*/  LDL.LU R0, [R1+0xf04] ;  /* 0x000f040001007983 */ /* 0x001ea20000300800 */
[----:B---3--:R-:W-:-:S05]  /*3dfe0*/  IADD3 R12, P3, R12, UR6, RZ ;  /* 0x000000060c0c7c10 */ /* 0x008fca000ff7e0ff */
        /* <DEDUP_REMOVED lines=23> */
[----:B---3--:R-:W-:-:S02]  /*3e160*/  IADD3.X R12, R12, UR8, RZ, P4, !PT ;  /* 0x000000080c0c7c10 */ /* 0x008fc4000a7fe4ff */
        /* <DEDUP_REMOVED lines=29> */
[----:B------:R0:W-:Y:S04]  /*3e340*/  STL [R1+0xf0c], R19 ;  /* 0x000f0c1301007387 */ /* 0x0001e80000100800 */
[----:B------:R-:W-:Y:S04]  /*3e350*/  STL [R1+0xf14], R16 ;  /* 0x000f141001007387 */ /* 0x000fe80000100800 */
[----:B0-----:R-:W2:Y:S04]  /*3e360*/  LDL.LU R19, [R1+0xed8] ;  /* 0x000ed80001137983 */ /* 0x001ea80000300800 */
[----:B------:R-:W-:Y:S04]  /*3e370*/  STL [R1+0xee8], R17 ;  /* 0x000ee81101007387 */ /* 0x000fe80000100800 */
[----:B------:R-:W3:Y:S01]  /*3e380*/  LDL.LU R12, [R1+0xed0] ;  /* 0x000ed000010c7983 */ /* 0x000ee20000300800 */
[----:B------:R-:W-:-:S02]  /*3e390*/  IADD3 R18, P5, R18, UR6, RZ ;  /* 0x0000000612127c10 */ /* 0x000fc4000ffbe0ff */
[----:B------:R-:W-:Y:S01]  /*3e3a0*/  IADD3.X R0, R0, UR8, RZ, P6, !PT ;  /* 0x0000000800007c10 */ /* 0x000fe2000b7fe4ff */
[----:B---3--:R0:W-:Y:S04]  /*3e3b0*/  STL [R1+0x15f4], R12 ;  /* 0x0015f40c01007387 */ /* 0x0081e80000100800 */
[----:B------:R-:W-:Y:S04]  /*3e3c0*/  STL [R1+0xee0], R18 ;  /* 0x000ee01201007387 */ /* 0x000fe80000100800 */
        /* <DEDUP_REMOVED lines=27> */
[----:B0-----:R-:W2:Y:S04]  /*3e580*/  LDL.LU R0, [R1+0xe94] ;  /* 0x000e940001007983 */ /* 0x001ea80000300800 */
[----:B------:R-:W2:Y:S04]  /*3e590*/  LDL.LU R17, [R1+0xe68] ;  /* 0x000e680001117983 */ /* 0x000ea80000300800 */
[----:B------:R-:W2:Y:S04]  /*3e5a0*/  LDL.LU R18, [R1+0xe8c] ;  /* 0x000e8c0001127983 */ /* 0x000ea80000300800 */
        /* <DEDUP_REMOVED lines=60> */
[----:B------:R-:W-:-:S03]  /*3e970*/  IADD3.X R18, R18, UR8, RZ, P3, !PT ;  /* 0x0000000812127c10 */ /* 0x000fc60009ffe4ff */
[----:B------:R-:W-:Y:S01]  /*3e980*/  STL [R1+0xe68], R17 ;  /* 0x000e681101007387 */ /* 0x000fe20000100800 */
[----:B------:R-:W-:-:S03]  /*3e990*/  IADD3 R19, P3, R19, UR6, RZ ;  /* 0x0000000613137c10 */ /* 0x000fc6000ff7e0ff */
        /* <DEDUP_REMOVED lines=28> */
[----:B0-----:R-:W2:Y:S04]  /*3eb60*/  LDL.LU R19, [R1+0xe1c] ;  /* 0x000e1c0001137983 */ /* 0x001ea80000300800 */
[----:B------:R-:W2:Y:S04]  /*3eb70*/  LDL.LU R16, [R1+0xdf0] ;  /* 0x000df00001107983 */ /* 0x000ea80000300800 */
[----:B------:R-:W2:Y:S04]  /*3eb80*/  LDL.LU R17, [R1+0xe14] ;  /* 0x000e140001117983 */ /* 0x000ea80000300800 */
        /* <DEDUP_REMOVED lines=26> */
[----:B---3--:R-:W-:Y:S02]  /*3ed30*/  IADD3.X R12, R12, UR8, RZ, P5, !PT ;  /* 0x000000080c0c7c10 */ /* 0x008fe4000affe4ff */
        /* <DEDUP_REMOVED lines=21> */
[----:B--2---:R-:W-:-:S03]  /*3ee90*/  IADD3.X R19, R19, UR8, RZ, P5, !PT ;  /* 0x0000000813137c10 */ /* 0x004fc6000affe4ff */
[----:B------:R-:W-:Y:S04]  /*3eea0*/  STL [R1+0xe34], R24 ;  /* 0x000e341801007387 */ /* 0x000fe80000100800 */
[----:B------:R-:W-:Y:S04]  /*3eeb0*/  STL [R1+0xe08], R25 ;  /* 0x000e081901007387 */ /* 0x000fe80000100800 */
[----:B------:R-:W-:Y:S04]  /*3eec0*/  STL [R1+0xe2c], R26 ;  /* 0x000e2c1a01007387 */ /* 0x000fe80000100800 */
[----:B------:R-:W-:Y:S01]  /*3eed0*/  STL [R1+0xe00], R27 ;  /* 0x000e001b01007387 */ /* 0x000fe20000100800 */
[----:B------:R-:W-:-:S03]  /*3eee0*/  IADD3 R16, P5, R16, UR6, RZ ;  /* 0x0000000610107c10 */ /* 0x000fc6000ffbe0ff */
[----:B------:R0:W-:Y:S04]  /*3eef0*/  STL [R1+0xe1c], R19 ;  /* 0x000e1c1301007387 */ /* 0x0001e80000100800 */
[----:B------:R-:W-:Y:S04]  /*3ef00*/  STL [R1+0xe24], R28 ;  /* 0x000e241c01007387 */ /* 0x000fe80000100800 */
[----:B0-----:R-:W2:Y:S04]  /*3ef10*/  LDL.LU R19, [R1+0xde0] ;  /* 0x000de00001137983 */ /* 0x001ea80000300800 */
[----:B------:R-:W-:Y:S04]  /*3ef20*/  STL [R1+0xdf8], R29 ;  /* 0x000df81d01007387 */ /* 0x000fe80000100800 */
[----:B------:R-:W-:Y:S04]  /*3ef30*/  STL [R1+0xdf0], R16 ;  /* 0x000df01001007387 */ /* 0x000fe80000100800 */
[----:B------:R-:W3:Y:S01]  /*3ef40*/  LDL.LU R12, [R1+0xdd8] ;  /* 0x000dd800010c7983 */ /* 0x000ee20000300800 */
[----:B------:R-:W-:-:S02]  /*3ef50*/  IADD3.X R17, R17, UR8, RZ, P6, !PT ;  /* 0x0000000811117c10 */ /* 0x000fc4000b7fe4ff */
[----:B------:R-:W-:-:S03]  /*3ef60*/  IADD3 R18, P6, R18, UR6, RZ ;  /* 0x0000000612127c10 */ /* 0x000fc6000ffde0ff */
[----:B------:R-:W-:Y:S01]  /*3ef70*/  STL [R1+0xe14], R17 ;  /* 0x000e141101007387 */ /* 0x000fe20000100800 */
[----:B------:R-:W-:-:S03]  /*3ef80*/  IADD3.X R0, R0, UR8, RZ, P1, !PT ;  /* 0x0000000800007c10 */ /* 0x000fc60008ffe4ff */
        /* <DEDUP_REMOVED lines=27> */
[----:B0-----:R-:W2:Y:S04]  /*3f140*/  LDL.LU R0, [R1+0xda4] ;  /* 0x000da40001007983 */ /* 0x001ea80000300800 */
[----:B------:R-:W2:Y:S04]  /*3f150*/  LDL.LU R29, [R1+0xd78] ;  /* 0x000d7800011d7983 */ /* 0x000ea80000300800 */
[----:B------:R-:W2:Y:S04]  /*3f160*/  LDL.LU R16, [R1+0xd9c] ;  /* 0x000d9c0001107983 */ /* 0x000ea80000300800 */
[----:B------:R-:W2:Y:S04]  /*3f170*/  LDL.LU R17, [R1+0xd70] ;  /* 0x000d700001117983 */ /* 0x000ea80000300800 */
[----:B------:R0:W-:Y:S04]  /*3f180*/  STL [R1+0xde0], R19 ;  /* 0x000de01301007387 */ /* 0x0001e80000100800 */
[----:B------:R-:W2:Y:S04]  /*3f190*/  LDL.LU R18, [R1+0xd94] ;  /* 0x000d940001127983 */ /* 0x000ea80000300800 */
        /* <DEDUP_REMOVED lines=93> */
[----:B------:R-:W2:Y:S04]  /*3f770*/  LDL.LU R17, [R1+0xd30] ;  /* 0x000d300001117983 */ /* 0x000ea80000300800 */
[----:B------:R-:W2:Y:S04]  /*3f780*/  LDL.LU R18, [R1+0x14b0] ;  /* 0x0014b00001127983 */ /* 0x000ea80000300800 */
        /* <DEDUP_REMOVED lines=21> */
[----:B------:R-:W-:Y:S02]  /*3f8e0*/  IADD3.X R26, R26, UR8, RZ, P4, !PT ;  /* 0x000000081a1a7c10 */ /* 0x000fe4000a7fe4ff */
[----:B------:R-:W-:Y:S02]  /*3f8f0*/  IADD3 R27, P4, R27, UR6, RZ ;  /* 0x000000061b1b7c10 */ /* 0x000fe4000ff9e0ff */
[----:B------:R-:W-:Y:S02]  /*3f900*/  IADD3 R28, P5, R28, UR6, RZ ;  /* 0x000000061c1c7c10 */ /* 0x000fe4000ffbe0ff */
[----:B------:R-:W-:Y:S02]  /*3f910*/  IADD3.X R17, R17, UR8, RZ, P1, !PT ;  /* 0x0000000811117c10 */ /* 0x000fe40008ffe4ff */
[----:B------:R-:W-:-:S02]  /*3f920*/  IADD3.X R0, R0, UR8, RZ, P2, !PT ;  /* 0x0000000800007c10 */ /* 0x000fc400097fe4ff */
        /* <DEDUP_REMOVED lines=24> */
[----:B------:R0:W-:Y:S01]  /*3fab0*/  STL [R1+0xd38], R19 ;  /* 0x000d381301007387 */ /* 0x0001e20000100800 */
[----:B------:R-:W-:-:S03]  /*3fac0*/  IADD3.X R29, R29, UR8, RZ, P6, !PT ;  /* 0x000000081d1d7c10 */ /* 0x000fc6000b7fe4ff */
[----:B------:R-:W-:Y:S01]  /*3fad0*/  STL [R1+0xd3c], R26 ;  /* 0x000d3c1a01007387 */ /* 0x000fe20000100800 */
[----:B------:R-:W-:-:S03]  /*3fae0*/  IADD3 R16, P6, R16, UR6, RZ ;  /* 0x0000000610107c10 */ /* 0x000fc6000ffde0ff */
[----:B0-----:R-:W2:Y:S04]  /*3faf0*/  LDL.LU R19, [R1+0x14b8] ;  /* 0x0014b80001137983 */ /* 0x001ea80000300800 */
[----:B------:R-:W-:Y:S04]  /*3fb00*/  STL [R1+0x1498], R27 ;  /* 0x0014981b01007387 */ /* 0x000fe80000100800 */
[----:B------:R-:W-:Y:S04]  /*3fb10*/  STL [R1+0x14a0], R28 ;  /* 0x0014a01c01007387 */ /* 0x000fe80000100800 */
[----:B------:R-:W-:Y:S04]  /*3fb20*/  STL [R1+0xd34], R29 ;  /* 0x000d341d01007387 */ /* 0x000fe80000100800 */
[----:B------:R-:W-:Y:S04]  /*3fb30*/  STL [R1+0x14a8], R16 ;  /* 0x0014a81001007387 */ /* 0x000fe80000100800 */
[----:B------:R0:W-:Y:S04]  /*3fb40*/  STL [R1+0xd2c], R0 ;  /* 0x000d2c0001007387 */ /* 0x0001e80000100800 */
[----:B------:R-:W-:Y:S04]  /*3fb50*/  STL [R1+0xd30], R17 ;  /* 0x000d301101007387 */ /* 0x000fe80000100800 */
[----:B0-----:R-:W3:Y:S01]  /*3fb60*/  LDL.LU R0, [R1+0x14c0] ;  /* 0x0014c00001007983 */ /* 0x001ee20000300800 */
[----:B------:R-:W-:-:S05]  /*3fb70*/  IADD3 R18, P1, R18, UR6, RZ ;  /* 0x0000000612127c10 */ /* 0x000fca000ff3e0ff */
[----:B------:R-:W-:Y:S04]  /*3fb80*/  STL [R1+0x14b0], R18 ;  /* 0x0014b01201007387 */ /* 0x000fe80000100800 */
        /* <DEDUP_REMOVED lines=26> */
[----:B------:R-:W2:Y:S04]  /*3fd30*/  LDL.LU R29, [R1+0x14bc] ;  /* 0x0014bc00011d7983 */ /* 0x000ea80000300800 */
[----:B------:R0:W-:Y:S04]  /*3fd40*/  STL [R1+0x14b8], R19 ;  /* 0x0014b81301007387 */ /* 0x0001e80000100800 */
[----:B------:R-:W2:Y:S04]  /*3fd50*/  LDL.LU R16, [R1+0x14c4] ;  /* 0x0014c40001107983 */ /* 0x000ea80000300800 */
[----:B------:R-:W2:Y:S04]  /*3fd60*/  LDL.LU R17, [R1+0x14cc] ;  /* 0x0014cc0001117983 */ /* 0x000ea80000300800 */
        /* <DEDUP_REMOVED lines=12> */
[----:B---3--:R-:W-:-:S05]  /*3fe30*/  IADD3 R0, P3, R0, UR6, RZ ;  /* 0x0000000600007c10 */ /* 0x008fca000ff7e0ff */
[----:B------:R0:W-:Y:S04]  /*3fe40*/  STL [R1+0x14c0], R0 ;  /* 0x0014c00001007387 */ /* 0x0001e80000100800 */
[----:B0-----:R-:W3:Y:S04]  /*3fe50*/  LDL.LU R0, [R1+0x15e0] ;  /* 0x0015e00001007983 */ /* 0x001ee80000300800 */
[----:B------:R-:W-:Y:S04]  /*3fe60*/  STL [R1+0x145c], R12 ;  /* 0x00145c0c01007387 */ /* 0x000fe80000100800 */
[----:B------:R-:W-:Y:S04]  /*3fe70*/  STL [R1+0x14c8], R13 ;  /* 0x0014c80d01007387 */ /* 0x000fe80000100800 */
[----:B------:R-:W-:Y:S01]  /*3fe80*/  STL [R1+0x1464], R14 ;  /* 0x0014640e01007387 */ /* 0x000fe20000100800 */
[----:B------:R-:W-:-:S03]  /*3fe90*/  IADD3 R11, P1, R11, UR6, RZ ;  /* 0x000000060b0b7c10 */ /* 0x000fc6000ff3e0ff */
[----:B------:R-:W-:Y:S01]  /*3fea0*/  STL [R1+0x14d0], R15 ;  /* 0x0014d00f01007387 */ /* 0x000fe20000100800 */
[----:B------:R-:W-:-:S03]  /*3feb0*/  IADD3.X R8, R8, UR8, RZ, P2, !PT ;  /* 0x0000000808087c10 */ /* 0x000fc600097fe4ff */
        /* <DEDUP_REMOVED lines=19> */
[----:B------:R-:W-:Y:S02]  /*3fff0*/  IADD3.X R24, R24, UR8, RZ, P1, !PT ;  /* 0x0000000818187c10 */ /* 0x000fe40008ffe4ff */
[----:B--2---:R-:W-:Y:S01]  /*40000*/  IADD3.X R26, R26, UR8, RZ, P2, !PT ;  /* 0x000000081a1a7c10 */ /* 0x004fe200097fe4ff */
[----:B------:R-:W-:Y:S04]  /*40010*/  STL [R1+0x1494], R2 ;  /* 0x0014940201007387 */ /* 0x000fe80000100800 */
[----:B------:R-:W-:Y:S01]  /*40020*/  STL [R1+0x14fc], R3 ;  /* 0x0014fc0301007387 */ /* 0x000fe20000100800 */
[----:B------:R-:W-:-:S03]  /*40030*/  IADD3 R25, P1, R25, UR6, RZ ;  /* 0x0000000619197c10 */ /* 0x000fc6000ff3e0ff */
[----:B------:R-:W-:Y:S04]  /*40040*/  STL [R1+0x149c], R22 ;  /* 0x00149c1601007387 */ /* 0x000fe80000100800 */
[----:B------:R-:W-:Y:S04]  /*40050*/  STL [R1+0x14f8], R23 ;  /* 0x0014f81701007387 */ /* 0x000fe80000100800 */
[----:B------:R-:W-:Y:S01]  /*40060*/  STL [R1+0x14a4], R24 ;  /* 0x0014a41801007387 */ /* 0x000fe20000100800 */
[----:B---3--:R-:W-:-:S05]  /*40070*/  IADD3 R0, P2, R0, UR6, RZ ;  /* 0x0000000600007c10 */ /* 0x008fca000ff5e0ff */
[----:B------:R0:W-:Y:S04]  /*40080*/  STL [R1+0x14f0], R0 ;  /* 0x0014f00001007387 */ /* 0x0001e80000100800 */
[----:B------:R-:W-:Y:S04]  /*40090*/  STL [R1+0x14f4], R25 ;  /* 0x0014f41901007387 */ /* 0x000fe80000100800 */
[----:B0-----:R-:W2:Y:S01]  /*400a0*/  LDL.LU R0, [R1+0x15dc] ;  /* 0x0015dc0001007983 */ /* 0x001ea20000300800 */
[----:B------:R-:W-:Y:S02]  /*400b0*/  IADD3.X R27, R27, UR8, RZ, P3, !PT ;  /* 0x000000081b1b7c10 */ /* 0x000fe40009ffe4ff */
[----:B------:R-:W-:-:S02]  /*400c0*/  IADD3 R28, P3, R28, UR6, RZ ;  /* 0x000000061c1c7c10 */ /* 0x000fc4000ff7e0ff */
[----:B------:R-:W-:Y:S02]  /*400d0*/  IADD3.X R29, R29, UR8, RZ, P4, !PT ;  /* 0x000000081d1d7c10 */ /* 0x000fe4000a7fe4ff */
[----:B------:R-:W-:Y:S01]  /*400e0*/  IADD3.X R16, R16, UR8, RZ, P5, !PT ;  /* 0x0000000810107c10 */ /* 0x000fe2000affe4ff */
[----:B------:R-:W-:Y:S01]  /*400f0*/  STL [R1+0x14ac], R26 ;  /* 0x0014ac1a01007387 */ /* 0x000fe20000100800 */
[----:B------:R-:W-:-:S03]  /*40100*/  IADD3.X R17, R17, UR8, RZ, P6, !PT ;  /* 0x0000000811117c10 */ /* 0x000fc6000b7fe4ff */
[----:B------:R-:W-:Y:S04]  /*40110*/  STL [R1+0x14b4], R27 ;  /* 0x0014b41b01007387 */ /* 0x000fe80000100800 */
[----:B------:R-:W-:Y:S01]  /*40120*/  STL [R1+0x14ec], R28 ;  /* 0x0014ec1c01007387 */ /* 0x000fe20000100800 */
[----:B------:R-:W-:-:S03]  /*40130*/  IADD3.X R18, R18, UR8, RZ, P1, !PT ;  /* 0x0000000812127c10 */ /* 0x000fc60008ffe4ff */
[----:B------:R-:W-:Y:S01]  /*40140*/  STL [R1+0x14bc], R29 ;  /* 0x0014bc1d01007387 */ /* 0x000fe20000100800 */
[----:B------:R-:W-:-:S03]  /*40150*/  IADD3.X R19, R19, UR8, RZ, P2, !PT ;  /* 0x0000000813137c10 */ /* 0x000fc600097fe4ff */
[----:B------:R-:W-:Y:S04]  /*40160*/  STL [R1+0x14c4], R16 ;  /* 0x0014c41001007387 */ /* 0x000fe80000100800 */
[----:B------:R-:W-:Y:S01]  /*40170*/  STL [R1+0x14cc], R17 ;  /* 0x0014cc1101007387 */ /* 0x000fe20000100800 */
[----:B--2---:R-:W-:-:S05]  /*40180*/  IADD3.X R0, R0, UR8, RZ, P3, !PT ;  /* 0x0000000800007c10 */ /* 0x004fca0009ffe4ff */
[----:B------:R0:W-:Y:S04]  /*40190*/  STL [R1+0x14e4], R0 ;  /* 0x0014e40001007387 */ /* 0x0001e80000100800 */
[----:B------:R1:W-:Y:S04]  /*401a0*/  STL [R1+0x14d4], R18 ;  /* 0x0014d41201007387 */ /* 0x0003e80000100800 */
[----:B0-----:R1:W5:Y:S04]  /*401b0*/  LDL.LU R0, [R1+0x15d8] ;  /* 0x0015d80001007983 */ /* 0x0013680000300800 */
[----:B------:R1:W-:Y:S01]  /*401c0*/  STL [R1+0x14dc], R19 ;  /* 0x0014dc1301007387 */ /* 0x0003e20000100800 */
[----:B------:R-:W-:Y:S05]  /*401d0*/  @P0 BRA `(.L_x_1) ;  /* 0xfffffdd400540947 */ /* 0x000fea000383ffff */
.L_x_0:
[----:B------:R0:W-:Y:S01]  /*401e0*/  STL [R1+0x16e0], R2 ;  /* 0x0016e00201007387 */ /* 0x0001e20000100800 */
[----:B------:R-:W-:Y:S01]  /*401f0*/  ULDC UR6, c[0x0][0x248] ;  /* 0x0000920000067ab9 */ /* 0x000fe20000000800 */
[----:B------:R-:W-:Y:S01]  /*40200*/  MOV R3, UR33 ;  /* 0x0000002100037c02 */ /* 0x000fe20008000f00 */
[----:B-----5:R-:W-:Y:S01]  /*40210*/  IMAD R14, R0, UR6, RZ ;  /* 0x00000006000e7c24 */ /* 0x020fe2000f8e02ff */
[----:B------:R-:W-:Y:S01]  /*40220*/  STL [R1+0x16d8], R7 ;  /* 0x0016d80701007387 */ /* 0x000fe20000100800 */
[----:B------:R-:W-:Y:S01]  /*40230*/  ULDC UR6, c[0x0][0x248] ;  /* 0x0000920000067ab9 */ /* 0x000fe20000000800 */
[----:B------:R-:W-:Y:S01]  /*40240*/  ULEA UR5, UR5, UR4, 0x5 ;  /* 0x0000000405057291 */ /* 0x000fe2000f8e283f */
[----:B------:R-:W-:Y:S01]  /*40250*/  VIADD R13, R14, UR6 ;  /* 0x000000060e0d7c36 */ /* 0x000fe20008000000 */
[----:B------:R-:W-:Y:S01]  /*40260*/  STL [R1+0x16d0], R16 ;  /* 0x0016d01001007387 */ /* 0x000fe20000100800 */
[----:B------:R-:W-:Y:S01]  /*40270*/  ULDC UR6, c[0x0][0x248] ;  /* 0x0000920000067ab9 */ /* 0x000fe20000000800 */
[----:B0-----:R-:W-:Y:S01]  /*40280*/  MOV R2, UR32 ;  /* 0x0000002000027c02 */ /* 0x001fe20008000f00 */
[----:B------:R-:W-:Y:S01]  /*40290*/  VIADD R12, R13, UR6 ;  /* 0x000000060d0c7c36 */ /* 0x000fe20008000000 */
[----:B------:R-:W-:Y:S01]  /*402a0*/  STL [R1+0x16c8], R17 ;  /* 0x0016c81101007387 */ /* 0x000fe20000100800 */
[----:B------:R-:W-:Y:S01]  /*402b0*/  ULDC UR6, c[0x0][0x248] ;  /* 0x0000920000067ab9 */ /* 0x000fe20000000800 */
[----:B------:R-:W-:Y:S01]  /*402c0*/  ULDC.64 UR8, c[0x0][0x228] ;  /* 0x00008a0000087ab9 */ /* 0x000fe20000000a00 */
[----:B------:R-:W-:Y:S01]  /*402d0*/  ULDC UR7, c[0x0][0x22c] ;  /* 0x00008b0000077ab9 */ /* 0x000fe20000000800 */
[----:B------:R-:W-:Y:S01]  /*402e0*/  STL [R1+0x16c4], R18 ;  /* 0x0016c41201007387 */ /* 0x000fe20000100800 */
[----:B------:R-:W-:Y:S01]  /*402f0*/  ULDC UR61, c[0x0][0x22c] ;  /* 0x00008b00003d7ab9 */ /* 0x000fe20000000800 */
[----:B------:R-:W-:Y:S01]  /*40300*/  ULDC UR32, c[0x0][0x22c] ;  /* 0x00008b0000207ab9 */ /* 0x000fe20000000800 */
        /* <DEDUP_REMOVED lines=45> */
[----:B------:R0:W-:Y:S01]  /*405e0*/  STL [R1+0xe90], R2 ;  /* 0x000e900201007387 */ /* 0x0001e20000100800 */
[----:B------:R-:W-:Y:S01]  /*405f0*/  ULDC UR25, c[0x0][0x22c] ;  /* 0x00008b0000197ab9 */ /* 0x000fe20000000800 */
[----:B------:R-:W-:Y:S01]  /*40600*/  ULDC UR24, c[0x0][0x22c] ;  /* 0x00008b0000187ab9 */ /* 0x000fe20000000800 */
[----:B------:R-:W-:Y:S01]  /*40610*/  ULDC UR23, c[0x0][0x22c] ;  /* 0x00008b0000177ab9 */ /* 0x000fe20000000800 */
[----:B------:R3:W-:Y:S01]  /*40620*/  STL [R1+0x16e4], R0 ;  /* 0x0016e40001007387 */ /* 0x0007e20000100800 */
[----:B------:R-:W-:Y:S01]  /*40630*/  ULDC UR22, c[0x0][0x22c] ;  /* 0x00008b0000167ab9 */ /* 0x000fe20000000800 */
[----:B------:R-:W-:Y:S01]  /*40640*/  ULDC UR21, c[0x0][0x22c] ;  /* 0x00008b0000157ab9 */ /* 0x000fe20000000800 */
[----:B------:R-:W-:Y:S01]  /*40650*/  ULDC UR20, c[0x0][0x22c] ;  /* 0x00008b0000147ab9 */ /* 0x000fe20000000800 */
[----:B------:R-:W-:Y:S01]  /*40660*/  STL [R1+0x16e8], R14 ;  /* 0x0016e80e01007387 */ /* 0x000fe20000100800 */
[----:B------:R-:W-:Y:S01]  /*40670*/  ULDC UR19, c[0x0][0x22c] ;  /* 0x00008b0000137ab9 */ /* 0x000fe20000000800 */
[----:B0-----:R-:W-:Y:S01]  /*40680*/  VIADD R2, R12, UR6 ;  /* 0x000000060c027c36 */ /* 0x001fe20008000000 */
[----:B------:R-:W-:Y:S01]  /*40690*/  ULDC UR6, c[0x0][0x248] ;  /* 0x0000920000067ab9 */ /* 0x000fe20000000800 */
[----:B------:R-:W-:Y:S01]  /*406a0*/  STL [R1+0x16ec], R13 ;  /* 0x0016ec0d01007387 */ /* 0x000fe20000100800 */
[----:B------:R-:W-:Y:S01]  /*406b0*/  ULDC UR18, c[0x0][0x22c] ;  /* 0x00008b0000127ab9 */ /* 0x000fe20000000800 */
[----:B---3--:R-:W-:Y:S01]  /*406c0*/  VIADD R0, R2, UR6 ;  /* 0x0000000602007c36 */ /* 0x008fe20008000000 */
        /* <DEDUP_REMOVED lines=12> */
[----:B0-----:R-:W-:Y:S01]  /*40790*/  VIADD R0, R0, UR6 ;  /* 0x0000000600007c36 */ /* 0x001fe20008000000 */
[----:B------:R-:W-:-:S04]  /*407a0*/  ULDC UR6, c[0x0][0x248] ;  /* 0x0000920000067ab9 */ /* 0x000fc80000000800 */
[----:B------:R0:W-:Y:S02]  /*407b0*/  STL [R1+0x9cc], R0 ;  /* 0x0009cc0001007387 */ /* 0x0001e40000100800 */
        /* <DEDUP_REMOVED lines=698> */
[----:B------:R0:W-:Y:S04]  /*43360*/  STL [R1+0x10d0], R0 ;  /* 0x0010d00001007387 */ /* 0x0001e80000100800 */
[----:B------:R-:W1:Y:S04]  /*43370*/  LDL.LU R9, [R1+0x1a0] ;  /* 0x0001a00001097983 */ /* 0x000e680000300800 */
[----:B------:R-:W1:Y:S01]  /*43380*/  LDL.LU R8, [R1+0x1a4] ;  /* 0x0001a40001087983 */ /* 0x000e620000300800 */
[----:B0-----:R-:W-:Y:S01]  /*43390*/  VIADD R0, R0, UR6 ;  /* 0x0000000600007c36 */ /* 0x001fe20008000000 */
[----:B------:R-:W-:-:S04]  /*433a0*/  ULDC UR6, c[0x0][0x248] ;  /* 0x0000920000067ab9 */ /* 0x000fc80000000800 */
[----:B------:R0:W-:Y:S04]  /*433b0*/  STL [R1+0x10f0], R0 ;  /* 0x0010f00001007387 */ /* 0x0001e80000100800 */
[----:B------:R-:W3:Y:S04]  /*433c0*/  LDL.LU R5, [R1+0x1a8] ;  /* 0x0001a80001057983 */ /* 0x000ee80000300800 */
[----:B------:R-:W3:Y:S01]  /*433d0*/  LDL.LU R3, [R1+0x1ac] ;  /* 0x0001ac0001037983 */ /* 0x000ee20000300800 */
        /* <DEDUP_REMOVED lines=40> */
[----:B------:R-:W-:Y:S01]  /*43660*/  ULDC UR6, c[0x0][0x248] ;  /* 0x0000920000067ab9 */ /* 0x000fe20000000800 */
[----:B-1----:R-:W-:-:S05]  /*43670*/  F2FP.SATFINITE.E5M2.F32.PACK_AB_MERGE_C R19, R8, R9, RZ ;  /* 0x000000090813723e */ /* 0x002fca00048060ff */
[----:B------:R-:W-:Y:S04]  /*43680*/  STL [R1+0x16f4], R19 ;  /* 0x0016f41301007387 */ /* 0x000fe80000100800 */
[----:B------:R-:W-:Y:S01]  /*43690*/  STL [R1+0x11b0], R0 ;  /* 0x0011b00001007387 */ /* 0x000fe20000100800 */
[----:B---3--:R-:W-:-:S05]  /*436a0*/  F2FP.SATFINITE.E5M2.F32.PACK_AB_MERGE_C R15, R3, R5, RZ ;  /* 0x00000005030f723e */ /* 0x008fca00048060ff */
[----:B------:R-:W-:Y:S04]  /*436b0*/  STL [R1+0x16f8], R15 ;  /* 0x0016f80f01007387 */ /* 0x000fe80000100800 */
[----:B------:R-:W3:Y:S04]  /*436c0*/  LDL.LU R8, [R1+0x214] ;  /* 0x0002140001087983 */ /* 0x000ee80000300800 */
[----:B------:R-:W4:Y:S01]  /*436d0*/  LDL.LU R9, [R1+0x21c] ;  /* 0x00021c0001097983 */ /* 0x000f220000300800 */
[----:B------:R-:W-:Y:S06]  /*436e0*/  BAR.SYNC.DEFER_BLOCKING 0x0 ;  /* 0x0000000000007b1d */ /* 0x000fec0000010000 */
[----:B----4-:R0:W-:Y:S04]  /*436f0*/  STL [R1+0x17e0], R9 ;  /* 0x0017e00901007387 */ /* 0x0101e80000100800 */
[----:B0-----:R-:W3:Y:S04]  /*43700*/  LDL.LU R9, [R1+0x210] ;  /* 0x0002100001097983 */ /* 0x001ee80000300800 */
[----:B------:R-:W4:Y:S01]  /*43710*/  LDL.LU R15, [R1+0x238] ;  /* 0x00023800010f7983 */ /* 0x000f220000300800 */
[----:B------:R-:W-:Y:S01]  /*43720*/  VIADD R0, R0, UR6 ;  /* 0x0000000600007c36 */ /* 0x000fe20008000000 */
[----:B------:R-:W-:-:S02]  /*43730*/  ULDC UR6, c[0x0][0x248] ;  /* 0x0000920000067ab9 */ /* 0x000fc40000000800 */
[----:B----4-:R0:W-:Y:S04]  /*43740*/  STL [R1+0x17dc], R15 ;  /* 0x0017dc0f01007387 */ /* 0x0101e80000100800 */
[----:B0-----:R-:W4:Y:S04]  /*43750*/  LDL.LU R15, [R1+0x218] ;  /* 0x00021800010f7983 */ /* 0x001f280000300800 */
[----:B------:R-:W4:Y:S04]  /*43760*/  LDL.LU R19, [R1+0x23c] ;  /* 0x00023c0001137983 */ /* 0x000f280000300800 */
[----:B------:R-:W4:Y:S04]  /*43770*/  LDL.LU R12, [R1+0x250] ;  /* 0x00025000010c7983 */ /* 0x000f280000300800 */
[----:B------:R-:W-:Y:S04]  /*43780*/  STL [R1+0x1184], R0 ;  /* 0x0011840001007387 */ /* 0x000fe80000100800 */
        /* <DEDUP_REMOVED lines=18> */
[----:B--2---:R-:W2:Y:S01]  /*438b0*/  LDL.LU R28, [R1+0x2dc] ;  /* 0x0002dc00011c7983 */ /* 0x004ea20000300800 */
[----:B---3--:R-:W-:-:S03]  /*438c0*/  F2FP.SATFINITE.E5M2.F32.PACK_AB_MERGE_C R8, R8, R9, RZ ;  /* 0x000000090808723e */ /* 0x008fc600048060ff */
[----:B------:R-:W3:Y:S04]  /*438d0*/  LDL.LU R11, [R1+0x2f0] ;  /* 0x0002f000010b7983 */ /* 0x000ee80000300800 */
[----:B------:R-:W3:Y:S04]  /*438e0*/  LDL.LU R10, [R1+0x2f4] ;  /* 0x0002f400010a7983 */ /* 0x000ee80000300800 */
[----:B------:R-:W3:Y:S04]  /*438f0*/  LDL.LU R5, [R1+0x2f8] ;  /* 0x0002f80001057983 */ /* 0x000ee80000300800 */
[----:B------:R-:W3:Y:S04]  /*43900*/  LDL.LU R3, [R1+0x2fc] ;  /* 0x0002fc0001037983 */ /* 0x000ee80000300800 */
[----:B------:R-:W4:Y:S04]  /*43910*/  LDL.LU R9, [R1+0x17e0] ;  /* 0x0017e00001097983 */ /* 0x000f280000300800 */
[----:B------:R0:W-:Y:S04]  /*43920*/  STL [R1+0x16fc], R8 ;  /* 0x0016fc0801007387 */ /* 0x0001e80000100800 */
[----:B0-----:R-:W2:Y:S01]  /*43930*/  LDL.LU R8, [R1+0x234] ;  /* 0x0002340001087983 */ /* 0x001ea20000300800 */
[----:B----4-:R-:W-:-:S03]  /*43940*/  F2FP.SATFINITE.E5M2.F32.PACK_AB_MERGE_C R9, R9, R15, RZ ;  /* 0x0000000f0909723e */ /* 0x010fc600048060ff */
[----:B------:R-:W4:Y:S04]  /*43950*/  LDL.LU R15, [R1+0x17dc] ;  /* 0x0017dc00010f7983 */ /* 0x000f280000300800 */
[----:B------:R0:W-:Y:S04]  /*43960*/  STL [R1+0x1700], R9 ;  /* 0x0017000901007387 */ /* 0x0001e80000100800 */
[----:B0-----:R-:W2:Y:S01]  /*43970*/  LDL.LU R9, [R1+0x230] ;  /* 0x0002300001097983 */ /* 0x001ea20000300800 */
[----:B------:R-:W-:Y:S01]  /*43980*/  VIADD R0, R0, UR6 ;  /* 0x0000000600007c36 */ /* 0x000fe20008000000 */
[----:B------:R-:W-:Y:S01]  /*43990*/  ULDC UR6, c[0x0][0x248] ;  /* 0x0000920000067ab9 */ /* 0x000fe20000000800 */
[----:B------:R-:W-:-:S02]  /*439a0*/  F2FP.SATFINITE.E5M2.F32.PACK_AB_MERGE_C R4, R4, R27, RZ ;  /* 0x0000001b0404723e */ /* 0x000fc400048060ff */
[----:B------:R-:W-:Y:S02]  /*439b0*/  F2FP.SATFINITE.E5M2.F32.PACK_AB_MERGE_C R6, R18, R6, RZ ;  /* 0x000000061206723e */ /* 0x000fe400048060ff */
[----:B--2---:R-:W-:Y:S02]  /*439c0*/  F2FP.SATFINITE.E5M2.F32.PACK_AB_MERGE_C R9, R8, R9, RZ ;  /* 0x000000090809723e */ /* 0x004fe400048060ff */
[----:B----4-:R-:W-:-:S03]  /*439d0*/  F2FP.SATFINITE.E5M2.F32.PACK_AB_MERGE_C R8, R19, R15, RZ ;  /* 0x0000000f1308723e */ /* 0x010fc600048060ff */
[----:B------:R0:W-:Y:S04]  /*439e0*/  STL [R1+0xf1c], R9 ;  /* 0x000f1c0901007387 */ /* 0x0001e80000100800 */
[----:B------:R1:W-:Y:S04]  /*439f0*/  STL [R1+0x117c], R0 ;  /* 0x00117c0001007387 */ /* 0x0003e80000100800 */
[----:B------:R2:W-:Y:S01]  /*43a00*/  STL [R1+0xf0c], R8 ;  /* 0x000f0c0801007387 */ /* 0x0005e20000100800 */
[----:B0-----:R-:W-:Y:S01]  /*43a10*/  F2FP.SATFINITE.E5M2.F32.PACK_AB_MERGE_C R9, R13, R12, RZ ;  /* 0x0000000c0d09723e */ /* 0x001fe200048060ff */
[----:B-1----:R-:W-:Y:S01]  /*43a20*/  VIADD R0, R0, UR6 ;  /* 0x0000000600007c36 */ /* 0x002fe20008000000 */
[----:B------:R-:W-:Y:S01]  /*43a30*/  ULDC UR6, c[0x0][0x248] ;  /* 0x0000920000067ab9 */ /* 0x000fe20000000800 */
[----:B--2---:R-:W-:-:S02]  /*43a40*/  F2FP.SATFINITE.E5M2.F32.PACK_AB_MERGE_C R8, R20, R14, RZ ;  /* 0x0000000e1408723e */ /* 0x004fc400048060ff */
[----:B------:R0:W-:Y:S04]  /*43a50*/  STL [R1+0xf08], R9 ;  /* 0x000f080901007387 */ /* 0x0001e80000100800 */
[----:B------:R1:W-:Y:S04]  /*43a60*/  STL [R1+0x1174], R0 ;  /* 0x0011740001007387 */ /* 0x0003e80000100800 */
[----:B------:R2:W-:Y:S01]  /*43a70*/  STL [R1+0xe94], R8 ;  /* 0x000e940801007387 */ /* 0x0005e20000100800 */
[----:B0-----:R-:W-:Y:S01]  /*43a80*/  F2FP.SATFINITE.E5M2.F32.PACK_AB_MERGE_C R9, R22, R21, RZ ;  /* 0x000000151609723e */ /* 0x001fe200048060ff */
[----:B-1----:R-:W-:-:S04]  /*43a90*/  VIADD R0, R0, UR6 ;  /* 0x0000000600007c36 */ /* 0x002fc80008000000 */
[----:B------:R-:W-:Y:S01]  /*43aa0*/  STL [R1+0xf6c], R9 ;  /* 0x000f6c0901007387 */ /* 0x000fe20000100800 */
[----:B------:R-:W-:Y:S01]  /*43ab0*/  ULDC UR6, c[0x0][0x248] ;  /* 0x0000920000067ab9 */ /* 0x000fe20000000800 */
[----:B--2---:R-:W-:Y:S02]  /*43ac0*/  F2FP.SATFINITE.E5M2.F32.PACK_AB_MERGE_C R8, R24, R23, RZ ;  /* 0x000000171808723e */ /* 0x004fe400048060ff */
[----:B------:R0:W-:Y:S04]  /*43ad0*/  STL [R1+0x116c], R0 ;  /* 0x00116c0001007387 */ /* 0x0001e80000100800 */
[----:B------:R1:W-:Y:S01]  /*43ae0*/  STL [R1+0xf68], R8 ;  /* 0x000f680801007387 */ /* 0x0003e20000100800 */
[----:B0-----:R-:W-:Y:S01]  /*43af0*/  VIADD R0, R0, UR6 ;  /* 0x0000000600007c36 */ /* 0x001fe20008000000 */
[----:B------:R-:W-:Y:S01]  /*43b00*/  ULDC UR6, c[0x0][0x248] ;  /* 0x0000920000067ab9 */ /* 0x000fe20000000800 */
[----:B-1----:R-:W-:-:S05]  /*43b10*/  F2FP.SATFINITE.E5M2.F32.PACK_AB_MERGE_C R8, R26, R25, RZ ;  /* 0x000000191a08723e */ /* 0x002fca00048060ff */
[----:B------:R-:W-:Y:S04]  /*43b20*/  STL [R1+0xf20], R8 ;  /* 0x000f200801007387 */ /* 0x000fe80000100800 */
[----:B------:R0:W-:Y:S04]  /*43b30*/  STL [R1+0x1158], R0 ;  /* 0x0011580001007387 */ /* 0x0001e80000100800 */
[----:B------:R1:W-:Y:S01]  /*43b40*/  STL [R1+0xf5c], R4 ;  /* 0x000f5c0401007387 */ /* 0x0003e20000100800 */
[----:B0-----:R-:W-:-:S03]  /*43b50*/  VIADD R0, R0, UR6 ;  /* 0x0000000600007c36 */ /* 0x001fc60008000000 */
[----:B------:R-:W-:Y:S01]  /*43b60*/  STL [R1+0xffc], R6 ;  /* 0x000ffc0601007387 */ /* 0x000fe20000100800 */
[----:B------:R-:W-:Y:S01]  /*43b70*/  ULDC UR6, c[0x0][0x248] ;  /* 0x0000920000067ab9 */ /* 0x000fe20000000800 */
[----:B-1----:R-:W-:Y:S02]  /*43b80*/  F2FP.SATFINITE.E5M2.F32.PACK_AB_MERGE_C R4, R16, R17, RZ ;  /* 0x000000111004723e */ /* 0x002fe400048060ff */
[----:B------:R0:W-:Y:S04]  /*43b90*/  STL [R1+0x1150], R0 ;  /* 0x0011500001007387 */ /* 0x0001e80000100800 */
[----:B------:R1:W-:Y:S01]  /*43ba0*/  STL [R1+0xfd4], R4 ;  /* 0x000fd40401007387 */ /* 0x0003e20000100800 */
[----:B0-----:R-:W-:Y:S01]  /*43bb0*/  VIADD R0, R0, UR6 ;  /* 0x0000000600007c36 */ /* 0x001fe20008000000 */
[----:B------:R-:W-:Y:S01]  /*43bc0*/  ULDC UR6, c[0x0][0x248] ;  /* 0x0000920000067ab9 */ /* 0x000fe20000000800 */
[----:B-1----:R-:W-:-:S02]  /*43bd0*/  F2FP.SATFINITE.E5M2.F32.PACK_AB_MERGE_C R4, R2, R7, RZ ;  /* 0x000000070204723e */ /* 0x002fc400048060ff */
[----:B------:R-:W-:-:S03]  /*43be0*/  F2FP.SATFINITE.E5M2.F32.PACK_AB_MERGE_C R2, R28, R29, RZ ;  /* 0x0000001d1c02723e */ /* 0x000fc600048060ff */
[----:B------:R3:W-:Y:S04]  /*43bf0*/  STL [R1+0xfcc], R4 ;  /* 0x000fcc0401007387 */ /* 0x0007e80000100800 */
[----:B------:R0:W-:Y:S04]  /*43c00*/  STL [R1+0x1140], R0 ;  /* 0x0011400001007387 */ /* 0x0001e80000100800 */
[----:B------:R1:W-:Y:S01]  /*43c10*/  STL [R1+0xfc8], R2 ;  /* 0x000fc80201007387 */ /* 0x0003e20000100800 */
[----:B---3--:R-:W-:Y:S01]  /*43c20*/  F2FP.SATFINITE.E5M2.F32.PACK_AB_MERGE_C R4, R10, R11, RZ ;  /* 0x0000000b0a04723e */ /* 0x008fe200048060ff */
[----:B0-----:R-:W-:-:S04]  /*43c30*/  VIADD R0, R0, UR6 ;  /* 0x0000000600007c36 */ /* 0x001fc80008000000 */
[----:B------:R-:W-:Y:S01]  /*43c40*/  STL [R1+0x103c], R4 ;  /* 0x00103c0401007387 */ /* 0x000fe20000100800 */
[----:B------:R-:W-:Y:S01]  /*43c50*/  ULDC UR6, c[0x0][0x248] ;  /* 0x0000920000067ab9 */ /* 0x000fe20000000800 */
[----:B-1----:R-:W-:Y:S02]  /*43c60*/  F2FP.SATFINITE.E5M2.F32.PACK_AB_MERGE_C R2, R3, R5, RZ ;  /* 0x000000050302723e */ /* 0x002fe400048060ff */
[----:B------:R-:W-:Y:S04]  /*43c70*/  STL [R1+0x1130], R0 ;  /* 0x0011300001007387 */ /* 0x000fe80000100800 */
[----:B------:R-:W-:Y:S04]  /*43c80*/  STL [R1+0x1034], R2 ;  /* 0x0010340201007387 */ /* 0x000fe80000100800 */
[----:B------:R-:W2:Y:S04]  /*43c90*/  LDL.LU R9, [R1+0x330] ;  /* 0x0003300001097983 */ /* 0x000ea80000300800 */
[----:B--2---:R0:W-:Y:S04]  /*43ca0*/  STL [R1+0x17cc], R9 ;  /* 0x0017cc0901007387 */ /* 0x0041e80000100800 */
[----:B0-----:R-:W2:Y:S04]  /*43cb0*/  LDL.LU R9, [R1+0x31c] ;  /* 0x00031c0001097983 */ /* 0x001ea80000300800 */
[----:B--2---:R0:W-:Y:S04]  /*43cc0*/  STL [R1+0x17d4], R9 ;  /* 0x0017d40901007387 */ /* 0x0041e80000100800 */
[----:B0-----:R-:W2:Y:S04]  /*43cd0*/  LDL.LU R9, [R1+0x314] ;  /* 0x0003140001097983 */ /* 0x001ea80000300800 */
[----:B------:R-:W3:Y:S04]  /*43ce0*/  LDL.LU R8, [R1+0x334] ;  /* 0x0003340001087983 */ /* 0x000ee80000300800 */
[----:B---3--:R0:W-:Y:S04]  /*43cf0*/  STL [R1+0x17d0], R8 ;  /* 0x0017d00801007387 */ /* 0x0081e80000100800 */
[----:B0-----:R-:W3:Y:S01]  /*43d00*/  LDL.LU R8, [R1+0x318] ;  /* 0x0003180001087983 */ /* 0x001ee20000300800 */
[----:B------:R-:W-:Y:S01]  /*43d10*/  VIADD R0, R0, UR6 ;  /* 0x0000000600007c36 */ /* 0x000fe20008000000 */
[----:B------:R-:W-:-:S02]  /*43d20*/  ULDC UR6, c[0x0][0x248] ;  /* 0x0000920000067ab9 */ /* 0x000fc40000000800 */
[----:B---3--:R0:W-:Y:S04]  /*43d30*/  STL [R1+0x17d8], R8 ;  /* 0x0017d80801007387 */ /* 0x0081e80000100800 */
[----:B0-----:R-:W2:Y:S04]  /*43d40*/  LDL.LU R8, [R1+0x310] ;  /* 0x0003100001087983 */ /* 0x001ea80000300800 */
[----:B------:R-:W3:Y:S04]  /*43d50*/  LDL.LU R15, [R1+0x338] ;  /* 0x00033800010f7983 */ /* 0x000ee80000300800 */
[----:B------:R-:W-:Y:S04]  /*43d60*/  STL [R1+0x1128], R0 ;  /* 0x0011280001007387 */ /* 0x000fe80000100800 */
        /* <DEDUP_REMOVED lines=25> */
[----:B--2---:R-:W-:-:S03]  /*43f00*/  F2FP.SATFINITE.E5M2.F32.PACK_AB_MERGE_C R9, R9, R8, RZ ;  /* 0x000000080909723e */ /* 0x004fc600048060ff */
[----:B------:R-:W2:Y:S04]  /*43f10*/  LDL.LU R8, [R1+0x17d8] ;  /* 0x0017d80001087983 */ /* 0x000ea80000300800 */
[----:B------:R0:W-:Y:S04]  /*43f20*/  STL [R1+0x100c], R9 ;  /* 0x00100c0901007387 */ /* 0x0001e80000100800 */
[----:B0-----:R-:W2:Y:S02]  /*43f30*/  LDL.LU R9, [R1+0x17d4] ;  /* 0x0017d40001097983 */ /* 0x001ea40000300800 */
[----:B--2---:R-:W-:-:S02]  /*43f40*/  F2FP.SATFINITE.E5M2.F32.PACK_AB_MERGE_C R9, R9, R8, RZ ;  /* 0x000000080909723e */ /* 0x004fc400048060ff */
[----:B------:R-:W2:Y:S04]  /*43f50*/  LDL.LU R8, [R1+0x17d0] ;  /* 0x0017d00001087983 */ /* 0x000ea80000300800 */
[----:B------:R0:W-:Y:S04]  /*43f60*/  STL [R1+0x1000], R9 ;  /* 0x0010000901007387 */ /* 0x0001e80000100800 */
[----:B0-----:R-:W2:Y:S01]  /*43f70*/  LDL.LU R9, [R1+0x17cc] ;  /* 0x0017cc0001097983 */ /* 0x001ea20000300800 */
[----:B------:R-:W-:Y:S01]  /*43f80*/  VIADD R0, R0, UR6 ;  /* 0x0000000600007c36 */ /* 0x000fe20008000000 */
[----:B------:R-:W-:Y:S01]  /*43f90*/  ULDC UR6, c[0x0][0x248] ;  /* 0x0000920000067ab9 */ /* 0x000fe20000000800 */
[----:B---3--:R-:W-:-:S02]  /*43fa0*/  F2FP.SATFINITE.E5M2.F32.PACK_AB_MERGE_C R4, R4, R27, RZ ;  /* 0x0000001b0404723e */ /* 0x008fc400048060ff */
[----:B----4-:R-:W-:Y:S02]  /*43fb0*/  F2FP.SATFINITE.E5M2.F32.PACK_AB_MERGE_C R6, R18, R6, RZ ;  /* 0x000000061206723e */ /* 0x010fe400048060ff */
[----:B--2---:R-:W-:Y:S02]  /*43fc0*/  F2FP.SATFINITE.E5M2.F32.PACK_AB_MERGE_C R9, R8, R9, RZ ;  /* 0x000000090809723e */ /* 0x004fe400048060ff */
[----:B------:R-:W-:-:S03]  /*43fd0*/  F2FP.SATFINITE.E5M2.F32.PACK_AB_MERGE_C R8, R19, R15, RZ ;  /* 0x0000000f1308723e */ /* 0x000fc600048060ff */
        /* <DEDUP_REMOVED lines=34> */
[----:B------:R1:W-:Y:S01]  /*44200*/  STL [R1+0x10cc], R0 ;  /* 0x0010cc0001007387 */ /* 0x0003e20000100800 */
[----:B0-----:R-:W-:-:S03]  /*44210*/  F2FP.SATFINITE.E5M2.F32.PACK_AB_MERGE_C R4, R10, R11, RZ ;  /* 0x0000000b0a04723e */ /* 0x001fc600048060ff */
[----:B------:R0:W-:Y:S01]  /*44220*/  STL [R1+0x10dc], R2 ;  /* 0x0010dc0201007387 */ /* 0x0001e20000100800 */
[----:B-1----:R-:W-:-:S03]  /*44230*/  VIADD R0, R0, UR6 ;  /* 0x0000000600007c36 */ /* 0x002fc60008000000 */
[----:B------:R-:W-:Y:S01]  /*44240*/  STL [R1+0x1220], R4 ;  /* 0x0012200401007387 */ /* 0x000fe20000100800 */
[----:B------:R-:W-:-:S03]  /*44250*/  ULDC UR6, c[0x0][0x248] ;  /* 0x0000920000067ab9 */ /* 0x000fc60000000800 */
[----:B------:R-:W-:Y:S04]  /*44260*/  STL [R1+0x10c4], R0 ;  /* 0x0010c40001007387 */ /* 0x000fe80000100800 */
[----:B------:R-:W2:Y:S01]  /*44270*/  LDL.LU R10, [R1+0x418] ;  /* 0x00041800010a7983 */ /* 0x000ea20000300800 */
[----:B0-----:R-:W-:-:S05]  /*44280*/  F2FP.SATFINITE.E5M2.F32.PACK_AB_MERGE_C R2, R3, R5, RZ ;  /* 0x000000050302723e */ /* 0x001fca00048060ff */
[----:B------:R-:W-:Y:S04]  /*44290*/  STL [R1+0x121c], R2 ;  /* 0x00121c0201007387 */ /* 0x000fe80000100800 */
[----:B--2---:R0:W-:Y:S04]  /*442a0*/  STL [R1+0x17c4], R10 ;  /* 0x0017c40a01007387 */ /* 0x0041e80000100800 */
[----:B0-----:R-:W2:Y:S04]  /*442b0*/  LDL.LU R10, [R1+0x414] ;  /* 0x00041400010a7983 */ /* 0x001ea80000300800 */
[----:B------:R-:W3:Y:S01]  /*442c0*/  LDL.LU R3, [R1+0x41c] ;  /* 0x00041c0001037983 */ /* 0x000ee20000300800 */
[----:B------:R-:W-:Y:S01]  /*442d0*/  VIADD R0, R0, UR6 ;  /* 0x0000000600007c36 */ /* 0x000fe20008000000 */
[----:B------:R-:W-:-:S02]  /*442e0*/  ULDC UR6, c[0x0][0x248] ;  /* 0x0000920000067ab9 */ /* 0x000fc40000000800 */
[----:B---3--:R0:W-:Y:S04]  /*442f0*/  STL [R1+0x17c8], R3 ;  /* 0x0017c80301007387 */ /* 0x0081e80000100800 */
[----:B0-----:R-:W2:Y:S04]  /*44300*/  LDL.LU R3, [R1+0x410] ;  /* 0x0004100001037983 */ /* 0x001ea80000300800 */
[----:B------:R-:W3:Y:S04]  /*44310*/  LDL.LU R9, [R1+0x430] ;  /* 0x0004300001097983 */ /* 0x000ee80000300800 */
[----:B------:R-:W3:Y:S04]  /*44320*/  LDL.LU R8, [R1+0x434] ;  /* 0x0004340001087983 */ /* 0x000ee80000300800 */
        /* <DEDUP_REMOVED lines=28> */
[----:B0-----:R-:W2:Y:S01]  /*444f0*/  LDL.LU R10, [R1+0x17c4] ;  /* 0x0017c400010a7983 */ /* 0x001ea20000300800 */
[----:B---3--:R-:W-:Y:S01]  /*44500*/  F2FP.SATFINITE.E5M2.F32.PACK_AB_MERGE_C R9, R8, R9, RZ ;  /* 0x000000090809723e */ /* 0x008fe200048060ff */
[----:B------:R-:W-:Y:S01]  /*44510*/  VIADD R0, R0, UR6 ;  /* 0x0000000600007c36 */ /* 0x000fe20008000000 */
[----:B------:R-:W-:Y:S01]  /*44520*/  ULDC UR6, c[0x0][0x248] ;  /* 0x0000920000067ab9 */ /* 0x000fe20000000800 */
[----:B----4-:R-:W-:-:S02]  /*44530*/  F2FP.SATFINITE.E5M2.F32.PACK_AB_MERGE_C R8, R19, R15, RZ ;  /* 0x0000000f1308723e */ /* 0x010fc400048060ff */
[----:B--2---:R-:W-:Y:S02]  /*44540*/  F2FP.SATFINITE.E5M2.F32.PACK_AB_MERGE_C R3, R3, R10, RZ ;  /* 0x0000000a0303723e */ /* 0x004fe400048060ff */
[----:B------:R-:W2:Y:S04]  /*44550*/  LDL.LU R10, [R1+0x4f8] ;  /* 0x0004f800010a7983 */ /* 0x000ea80000300800 */
[----:B------:R0:W-:Y:S04]  /*44560*/  STL [R1+0x1124], R3 ;  /* 0x0011240301007387 */ /* 0x0001e80000100800 */
[----:B0-----:R-:W2:Y:S04]  /*44570*/  LDL.LU R3, [R1+0x4fc] ;  /* 0x0004fc0001037983 */ /* 0x001ea80000300800 */
[----:B------:R0:W-:Y:S04]  /*44580*/  STL [R1+0x1230], R9 ;  /* 0x0012300901007387 */ /* 0x0001e80000100800 */
[----:B------:R1:W-:Y:S04]  /*44590*/  STL [R1+0x1080], R0 ;  /* 0x0010800001007387 */ /* 0x0003e80000100800 */
[----:B------:R3:W-:Y:S01]  /*445a0*/  STL [R1+0x122c], R8 ;  /* 0x00122c0801007387 */ /* 0x0007e20000100800 */
[----:B0-----:R-:W-:Y:S01]  /*445b0*/  F2FP.SATFINITE.E5M2.F32.PACK_AB_MERGE_C R9, R13, R12, RZ ;  /* 0x0000000c0d09723e */ /* 0x001fe200048060ff */
[----:B-1----:R-:W-:Y:S01]  /*445c0*/  VIADD R0, R0, UR6 ;  /* 0x0000000600007c36 */ /* 0x002fe20008000000 */
[----:B------:R-:W-:Y:S01]  /*445d0*/  ULDC UR6, c[0x0][0x248] ;  /* 0x0000920000067ab9 */ /* 0x000fe20000000800 */
[----:B---3--:R-:W-:-:S02]  /*445e0*/  F2FP.SATFINITE.E5M2.F32.PACK_AB_MERGE_C R8, R20, R14, RZ ;  /* 0x0000000e1408723e */ /* 0x008fc400048060ff */
[----:B------:R0:W-:Y:S04]  /*445f0*/  STL [R1+0x1228], R9 ;  /* 0x0012280901007387 */ /* 0x0001e80000100800 */
[----:B------:R1:W-:Y:S04]  /*44600*/  STL [R1+0x1074], R0 ;  /* 0x0010740001007387 */ /* 0x0003e80000100800 */
[----:B------:R3:W-:Y:S01]  /*44610*/  STL [R1+0x1224], R8 ;  /* 0x0012240801007387 */ /* 0x0007e20000100800 */
[----:B0-----:R-:W-:Y:S01]  /*44620*/  F2FP.SATFINITE.E5M2.F32.PACK_AB_MERGE_C R9, R22, R21, RZ ;  /* 0x000000151609723e */ /* 0x001fe200048060ff */
[----:B-1----:R-:W-:-:S04]  /*44630*/  VIADD R0, R0, UR6 ;  /* 0x0000000600007c36 */ /* 0x002fc80008000000 */
[----:B------:R-:W-:Y:S01]  /*44640*/  STL [R1+0x1240], R9 ;  /* 0x0012400901007387 */ /* 0x000fe20000100800 */
[----:B------:R-:W-:Y:S01]  /*44650*/  ULDC UR6, c[0x0][0x248] ;  /* 0x0000920000067ab9 */ /* 0x000fe20000000800 */
[----:B---3--:R-:W-:Y:S02]  /*44660*/  F2FP.SATFINITE.E5M2.F32.PACK_AB_MERGE_C R8, R24, R23, RZ ;  /* 0x000000171808723e */ /* 0x008fe400048060ff */
[----:B------:R0:W-:Y:S01]  /*44670*/  STL [R1+0x1060], R0 ;  /* 0x0010600001007387 */ /* 0x0001e20000100800 */
[----:B------:R-:W-:-:S03]  /*44680*/  F2FP.SATFINITE.E5M2.F32.PACK_AB_MERGE_C R4, R4, R27, RZ ;  /* 0x0000001b0404723e */ /* 0x000fc600048060ff */
[----:B------:R1:W-:Y:S01]  /*44690*/  STL [R1+0x123c], R8 ;  /* 0x00123c0801007387 */ /* 0x0003e20000100800 */
[----:B------:R-:W-:Y:S01]  /*446a0*/  F2FP.SATFINITE.E5M2.F32.PACK_AB_MERGE_C R6, R18, R6, RZ ;  /* 0x000000061206723e */ /* 0x000fe200048060ff */
        /* <DEDUP_REMOVED lines=16> */
[----:B------:R-:W-:Y:S04]  /*447b0*/  STL [R1+0x1248], R4 ;  /* 0x0012480401007387 */ /* 0x000fe80000100800 */
[----:B------:R0:W-:Y:S04]  /*447c0*/  STL [R1+0x1040], R0 ;  /* 0x0010400001007387 */ /* 0x0001e80000100800 */
[----:B------:R1:W-:Y:S04]  /*447d0*/  STL [R1+0x1244], R2 ;  /* 0x0012440201007387 */ /* 0x0003e80000100800 */
[----:B------:R-:W3:Y:S01]  /*447e0*/  LDL.LU R28, [R1+0x510] ;  /* 0x00051000011c7983 */ /* 0x000ee20000300800 */
[----:B0-----:R-:W-:Y:S01]  /*447f0*/  VIADD R0, R0, UR6 ;  /* 0x0000000600007c36 */ /* 0x001fe20008000000 */
[----:B------:R-:W-:Y:S01]  /*44800*/  ULDC UR6, c[0x0][0x248] ;  /* 0x0000920000067ab9 */ /* 0x000fe20000000800 */
[----:B-1----:R-:W-:-:S02]  /*44810*/  F2FP.SATFINITE.E5M2.F32.PACK_AB_MERGE_C R2, R5, R11, RZ ;  /* 0x0000000b0502723e */ /* 0x002fc400048060ff */
[----:B------:R-:W3:Y:S04]  /*44820*/  LDL.LU R5, [R1+0x514] ;  /* 0x0005140001057983 */ /* 0x000ee80000300800 */
[----:B------:R2:W-:Y:S04]  /*44830*/  STL [R1+0x1260], R2 ;  /* 0x0012600201007387 */ /* 0x0005e80000100800 */
[----:B------:R0:W-:Y:S04]  /*44840*/  STL [R1+0x102c], R0 ;  /* 0x00102c0001007387 */ /* 0x0001e80000100800 */
[----:B------:R-:W4:Y:S01]  /*44850*/  LDL.LU R11, [R1+0x518] ;  /* 0x00051800010b7983 */ /* 0x000f220000300800 */
[----:B--2---:R-:W-:-:S03]  /*44860*/  F2FP.SATFINITE.E5M2.F32.PACK_AB_MERGE_C R2, R3, R10, RZ ;  /* 0x0000000a0302723e */ /* 0x004fc600048060ff */
[----:B------:R-:W4:Y:S01]  /*44870*/  LDL.LU R3, [R1+0x51c] ;  /* 0x00051c0001037983 */ /* 0x000f220000300800 */
[----:B0-----:R-:W-:Y:S01]  /*44880*/  VIADD R0, R0, UR6 ;  /* 0x0000000600007c36 */ /* 0x001fe20008000000 */
[----:B------:R-:W-:Y:S02]  /*44890*/  ULDC UR6, c[0x0][0x248] ;  /* 0x0000920000067ab9 */ /* 0x000fe40000000800 */
[----:B------:R0:W-:Y:S04]  /*448a0*/  STL [R1+0x125c], R2 ;  /* 0x00125c0201007387 */ /* 0x0001e80000100800 */
[----:B------:R-:W2:Y:S04]  /*448b0*/  LDL.LU R9, [R1+0x530] ;  /* 0x0005300001097983 */ /* 0x000ea80000300800 */
[----:B------:R-:W2:Y:S04]  /*448c0*/  LDL.LU R8, [R1+0x534] ;  /* 0x0005340001087983 */ /* 0x000ea80000300800 */
[----:B------:R-:W2:Y:S04]  /*448d0*/  LDL.LU R15, [R1+0x538] ;  /* 0x00053800010f7983 */ /* 0x000ea80000300800 */
[----:B------:R-:W-:Y:S04]  /*448e0*/  STL [R1+0x1024], R0 ;  /* 0x0010240001007387 */ /* 0x000fe80000100800 */
[----:B------:R-:W2:Y:S04]  /*448f0*/  LDL.LU R19, [R1+0x53c] ;  /* 0x00053c0001137983 */ /* 0x000ea80000300800 */
        /* <DEDUP_REMOVED lines=17> */
[----:B0-----:R-:W2:Y:S04]  /*44a10*/  LDL.LU R2, [R1+0x954] ;  /* 0x0009540001027983 */ /* 0x001ea80000300800 */
[----:B------:R-:W2:Y:S04]  /*44a20*/  LDL.LU R29, [R1+0x958] ;  /* 0x00095800011d7983 */ /* 0x000ea80000300800 */
[----:B------:R-:W2:Y:S01]  /*44a30*/  LDL.LU R10, [R1+0x95c] ;  /* 0x00095c00010a7983 */ /* 0x000ea20000300800 */
[----:B---3--:R-:W-:-:S03]  /*44a40*/  F2FP.SATFINITE.E5M2.F32.PACK_AB_MERGE_C R5, R5, R28, RZ ;  /* 0x0000001c0505723e */ /* 0x008fc600048060ff */
[----:B------:R-:W3:Y:S04]  /*44a50*/  LDL.LU R28, [R1+0x940] ;  /* 0x00094000011c7983 */ /* 0x000ee80000300800 */
[----:B------:R0:W-:Y:S04]  /*44a60*/  STL [R1+0x1258], R5 ;  /* 0x0012580501007387 */ /* 0x0001e80000100800 */
[----:B0-----:R-:W3:Y:S01]  /*44a70*/  LDL.LU R5, [R1+0x944] ;  /* 0x0009440001057983 */ /* 0x001ee20000300800 */
[----:B----4-:R-:W-:-:S03]  /*44a80*/  F2FP.SATFINITE.E5M2.F32.PACK_AB_MERGE_C R3, R3, R11, RZ ;  /* 0x0000000b0303723e */ /* 0x010fc600048060ff */
[----:B------:R-:W4:Y:S04]  /*44a90*/  LDL.LU R11, [R1+0x948] ;  /* 0x00094800010b7983 */ /* 0x000f280000300800 */
[----:B------:R0:W-:Y:S04]  /*44aa0*/  STL [R1+0x1254], R3 ;  /* 0x0012540301007387 */ /* 0x0001e80000100800 */
[----:B0-----:R-:W4:Y:S01]  /*44ab0*/  LDL.LU R3, [R1+0x94c] ;  /* 0x00094c0001037983 */ /* 0x001f220000300800 */
[----:B--2---:R-:W-:Y:S01]  /*44ac0*/  F2FP.SATFINITE.E5M2.F32.PACK_AB_MERGE_C R9, R8, R9, RZ ;  /* 0x000000090809723e */ /* 0x004fe200048060ff */
[----:B------:R-:W-:Y:S01]  /*44ad0*/  VIADD R0, R0, UR6 ;  /* 0x0000000600007c36 */ /* 0x000fe20008000000 */
[----:B------:R-:W-:Y:S01]  /*44ae0*/  ULDC UR6, c[0x0][0x248] ;  /* 0x0000920000067ab9 */ /* 0x000fe20000000800 */
[----:B------:R-:W-:-:S02]  /*44af0*/  F2FP.SATFINITE.E5M2.F32.PACK_AB_MERGE_C R8, R19, R15, RZ ;  /* 0x0000000f1308723e */ /* 0x000fc400048060ff */
        /* <DEDUP_REMOVED lines=17> */
[----:B------:R-:W-:Y:S01]  /*44c10*/  F2FP.SATFINITE.E5M2.F32.PACK_AB_MERGE_C R4, R4, R27, RZ ;  /* 0x0000001b0404723e */ /* 0x000fe200048060ff */
[----:B0-----:R-:W-:Y:S01]  /*44c20*/  VIADD R0, R0, UR6 ;  /* 0x0000000600007c36 */ /* 0x001fe20008000000 */
[----:B------:R-:W-:Y:S01]  /*44c30*/  ULDC UR6, c[0x0][0x248] ;  /* 0x0000920000067ab9 */ /* 0x000fe20000000800 */
[----:B-1----:R-:W-:-:S02]  /*44c40*/  F2FP.SATFINITE.E5M2.F32.PACK_AB_MERGE_C R8, R26, R25, RZ ;  /* 0x000000191a08723e */ /* 0x002fc400048060ff */
[----:B------:R-:W-:-:S03]  /*44c50*/  F2FP.SATFINITE.E5M2.F32.PACK_AB_MERGE_C R6, R18, R6, RZ ;  /* 0x000000061206723e */ /* 0x000fc600048060ff */
        /* <DEDUP_REMOVED lines=15> */
[----:B------:R-:W-:Y:S04]  /*44d50*/  STL [R1+0x1284], R2 ;  /* 0x0012840201007387 */ /* 0x000fe80000100800 */
[----:B------:R-:W2:Y:S01]  /*44d60*/  LDL.LU R10, [R1+0x934] ;  /* 0x00093400010a7983 */ /* 0x000ea20000300800 */
[----:B---3--:R-:W-:Y:S01]  /*44d70*/  F2FP.SATFINITE.E5M2.F32.PACK_AB_MERGE_C R5, R5, R28, RZ ;  /* 0x0000001c0505723e */ /* 0x008fe200048060ff */
[----:B0-----:R-:W-:Y:S01]  /*44d80*/  VIADD R0, R0, UR6 ;  /* 0x0000000600007c36 */ /* 0x001fe20008000000 */
[----:B------:R-:W-:-:S03]  /*44d90*/  ULDC UR6, c[0x0][0x248] ;  /* 0x0000920000067ab9 */ /* 0x000fc60000000800 */
[----:B------:R0:W-:Y:S04]  /*44da0*/  STL [R1+0x1704], R5 ;  /* 0x0017040501007387 */ /* 0x0001e80000100800 */
[----:B------:R-:W-:Y:S04]  /*44db0*/  STL [R1+0xfb8], R0 ;  /* 0x000fb80001007387 */ /* 0x000fe80000100800 */
[----:B0-----:R-:W3:Y:S01]  /*44dc0*/  LDL.LU R5, [R1+0x938] ;  /* 0x0009380001057983 */ /* 0x001ee20000300800 */
[----:B----4-:R-:W-:-:S03]  /*44dd0*/  F2FP.SATFINITE.E5M2.F32.PACK_AB_MERGE_C R3, R3, R11, RZ ;  /* 0x0000000b0303723e */ /* 0x010fc600048060ff */
[----:B------:R-:W3:Y:S04]  /*44de0*/  LDL.LU R11, [R1+0x93c] ;  /* 0x00093c00010b7983 */ /* 0x000ee80000300800 */
[----:B------:R-:W4:Y:S04]  /*44df0*/  LDL.LU R9, [R1+0x920] ;  /* 0x0009200001097983 */ /* 0x000f280000300800 */
[----:B------:R-:W4:Y:S04]  /*44e00*/  LDL.LU R8, [R1+0x924] ;  /* 0x0009240001087983 */ /* 0x000f280000300800 */
        /* <DEDUP_REMOVED lines=30> */
[----:B------:R-:W-:Y:S04]  /*44ff0*/  STL [R1+0x170c], R10 ;  /* 0x00170c0a01007387 */ /* 0x000fe80000100800 */
[----:B------:R0:W-:Y:S04]  /*45000*/  STL [R1+0xfac], R0 ;  /* 0x000fac0001007387 */ /* 0x0001e80000100800 */
[----:B------:R-:W-:Y:S01]  /*45010*/  STL [R1+0x1710], R11 ;  /* 0x0017100b01007387 */ /* 0x000fe20000100800 */
[----:B0-----:R-:W-:Y:S01]  /*45020*/  VIADD R0, R0, UR6 ;  /* 0x0000000600007c36 */ /* 0x001fe20008000000 */
[----:B------:R-:W-:-:S02]  /*45030*/  ULDC UR6, c[0x0][0x248] ;  /* 0x0000920000067ab9 */ /* 0x000fc40000000800 */
        /* <DEDUP_REMOVED lines=21> */
[----:B------:R-:W-:Y:S01]  /*45190*/  STL [R1+0x9bc], R5 ;  /* 0x0009bc0501007387 */ /* 0x000fe20000100800 */
[----:B------:R-:W-:-:S03]  /*451a0*/  F2FP.SATFINITE.E5M2.F32.PACK_AB_MERGE_C R4, R18, R6, RZ ;  /* 0x000000061204723e */ /* 0x000fc600048060ff */
        /* <DEDUP_REMOVED lines=63> */
[----:B---3--:R-:W-:Y:S01]  /*455a0*/  F2FP.SATFINITE.E5M2.F32.PACK_AB_MERGE_C R3, R5, R3, RZ ;  /* 0x000000030503723e */ /* 0x008fe200048060ff */
[----:B------:R-:W-:Y:S01]  /*455b0*/  ULDC UR6, c[0x0][0x248] ;  /* 0x0000920000067ab9 */ /* 0x000fe20000000800 */
[----:B----4-:R-:W-:-:S02]  /*455c0*/  F2FP.SATFINITE.E5M2.F32.PACK_AB_MERGE_C R5, R8, R9, RZ ;  /* 0x000000090805723e */ /* 0x010fc400048060ff */
[----:B--2---:R-:W-:-:S05]  /*455d0*/  F2FP.SATFINITE.E5M2.F32.PACK_AB_MERGE_C R10, R10, R11, RZ ;  /* 0x0000000b0a0a723e */ /* 0x004fca00048060ff */
[----:B------:R-:W-:Y:S04]  /*455e0*/  STL [R1+0xfdc], R10 ;  /* 0x000fdc0a01007387 */ /* 0x000fe80000100800 */
[----:B------:R0:W-:Y:S04]  /*455f0*/  STL [R1+0xf48], R0 ;  /* 0x000f480001007387 */ /* 0x0001e80000100800 */
[----:B------:R1:W-:Y:S01]  /*45600*/  STL [R1+0xfe4], R3 ;  /* 0x000fe40301007387 */ /* 0x0003e20000100800 */
[----:B0-----:R-:W-:Y:S01]  /*45610*/  VIADD R0, R0, UR6 ;  /* 0x0000000600007c36 */ /* 0x001fe20008000000 */
[----:B------:R-:W-:Y:S01]  /*45620*/  ULDC UR6, c[0x0][0x248] ;  /* 0x0000920000067ab9 */ /* 0x000fe20000000800 */
[----:B-1----:R-:W-:Y:S01]  /*45630*/  F2FP.SATFINITE.E5M2.F32.PACK_AB_MERGE_C R3, R19, R15, RZ ;  /* 0x0000000f1303723e */ /* 0x002fe200048060ff */
        /* <DEDUP_REMOVED lines=949> */
[----:B---3--:R-:W-:Y:S01]  /*49190*/  F2FP.SATFINITE.E5M2.F32.PACK_AB_MERGE_C R5, R5, R3, RZ ;  /* 0x000000030505723e */ /* 0x008fe200048060ff */
[----:B------:R-:W-:Y:S01]  /*491a0*/  VIADD R4, R4, UR6 ;  /* 0x0000000604047c36 */ /* 0x000fe20008000000 */
[----:B----4-:R-:W-:Y:S01]  /*491b0*/  F2FP.SATFINITE.E5M2.F32.PACK_AB_MERGE_C R8, R8, R9, RZ ;  /* 0x000000090808723e */ /* 0x010fe200048060ff */
[----:B------:R-:W-:Y:S01]  /*491c0*/  ULDC UR6, c[0x0][0x248] ;  /* 0x0000920000067ab9 */ /* 0x000fe20000000800 */
[----:B------:R-:W-:-:S02]  /*491d0*/  F2FP.SATFINITE.E5M2.F32.PACK_AB_MERGE_C R19, R19, R15, RZ ;  /* 0x0000000f1313723e */ /* 0x000fc400048060ff */
[----:B------:R-:W-:Y:S02]  /*491e0*/  F2FP.SATFINITE.E5M2.F32.PACK_AB_MERGE_C R13, R13, R12, RZ ;  /* 0x0000000c0d0d723e */ /* 0x000fe400048060ff */
[----:B------:R-:W-:Y:S02]  /*491f0*/  F2FP.SATFINITE.E5M2.F32.PACK_AB_MERGE_C R0, R0, R14, RZ ;  /* 0x0000000e0000723e */ /* 0x000fe400048060ff */
[----:B------:R-:W-:Y:S02]  /*49200*/  F2FP.SATFINITE.E5M2.F32.PACK_AB_MERGE_C R20, R20, R2, RZ ;  /* 0x000000021414723e */ /* 0x000fe400048060ff */
[----:B--2---:R-:W-:Y:S02]  /*49210*/  F2FP.SATFINITE.E5M2.F32.PACK_AB_MERGE_C R10, R10, R11, RZ ;  /* 0x0000000b0a0a723e */ /* 0x004fe400048060ff */
[----:B------:R-:W2:Y:S04]  /*49220*/  LDL.LU R11, [R1+0x1710] ;  /* 0x00171000010b7983 */ /* 0x000ea80000300800 */
[----:B------:R0:W-:Y:S04]  /*49230*/  STL [R1+0x8ec], R10 ;  /* 0x0008ec0a01007387 */ /* 0x0001e80000100800 */
[----:B0-----:R-:W3:Y:S04]  /*49240*/  LDL.LU R10, [R1+0x170c] ;  /* 0x00170c00010a7983 */ /* 0x001ee80000300800 */
[----:B------:R-:W2:Y:S04]  /*49250*/  LDL.LU R3, [R1+0x1708] ;  /* 0x0017080001037983 */ /* 0x000ea80000300800 */
[----:B------:R0:W-:Y:S04]  /*49260*/  STL [R1+0x8e8], R5 ;  /* 0x0008e80501007387 */ /* 0x0001e80000100800 */
[----:B0-----:R-:W3:Y:S04]  /*49270*/  LDL.LU R5, [R1+0x1704] ;  /* 0x0017040001057983 */ /* 0x001ee80000300800 */
[----:B------:R0:W-:Y:S04]  /*49280*/  STL [R1+0xd3c], R4 ;  /* 0x000d3c0401007387 */ /* 0x0001e80000100800 */
[----:B------:R-:W4:Y:S04]  /*49290*/  LDL.LU R9, [R1+0x1700] ;  /* 0x0017000001097983 */ /* 0x000f280000300800 */
[----:B------:R1:W-:Y:S01]  /*492a0*/  STL [R1+0x914], R8 ;  /* 0x0009140801007387 */ /* 0x0003e20000100800 */
[----:B0-----:R-:W-:Y:S01]  /*492b0*/  VIADD R4, R4, UR6 ;  /* 0x0000000604047c36 */ /* 0x001fe20008000000 */
[----:B------:R-:W-:-:S02]  /*492c0*/  ULDC UR6, c[0x0][0x248] ;  /* 0x0000920000067ab9 */ /* 0x000fc40000000800 */
[----:B-1----:R-:W4:Y:S04]  /*492d0*/  LDL.LU R8, [R1+0x16fc] ;  /* 0x0016fc0001087983 */ /* 0x002f280000300800 */
[----:B------:R-:W4:Y:S04]  /*492e0*/  LDL.LU R15, [R1+0x16f8] ;  /* 0x0016f800010f7983 */ /* 0x000f280000300800 */
[----:B------:R0:W-:Y:S04]  /*492f0*/  STL [R1+0x90c], R19 ;  /* 0x00090c1301007387 */ /* 0x0001e80000100800 */
[----:B0-----:R-:W4:Y:S04]  /*49300*/  LDL.LU R19, [R1+0x16f4] ;  /* 0x0016f40001137983 */ /* 0x001f280000300800 */
        /* <DEDUP_REMOVED lines=13> */
[----:B------:R-:W-:Y:S01]  /*493e0*/  ULDC UR6, c[0x0][0x248] ;  /* 0x0000920000067ab9 */ /* 0x000fe20000000800 */
[----:B-1----:R-:W-:-:S03]  /*493f0*/  F2FP.SATFINITE.E5M2.F32.PACK_AB_MERGE_C R20, R22, R21, RZ ;  /* 0x000000151614723e */ /* 0x002fc600048060ff */
[----:B------:R0:W-:Y:S01]  /*49400*/  STL [R1+0xd54], R4 ;  /* 0x000d540401007387 */ /* 0x0001e20000100800 */
[----:B------:R-:W-:-:S03]  /*49410*/  F2FP.SATFINITE.E5M2.F32.PACK_AB_MERGE_C R21, R24, R23, RZ ;  /* 0x000000171815723e */ /* 0x000fc600048060ff */
        /* <DEDUP_REMOVED lines=13> */
[----:B------:R1:W-:Y:S01]  /*494f0*/  STL [R1+0x940], R6 ;  /* 0x0009400601007387 */ /* 0x0003e20000100800 */
[----:B0-----:R-:W-:Y:S01]  /*49500*/  VIADD R4, R4, UR6 ;  /* 0x0000000604047c36 */ /* 0x001fe20008000000 */
[----:B------:R-:W-:Y:S01]  /*49510*/  ULDC UR6, c[0x0][0x248] ;  /* 0x0000920000067ab9 */ /* 0x000fe20000000800 */
[----:B-1----:R-:W-:-:S05]  /*49520*/  F2FP.SATFINITE.E5M2.F32.PACK_AB_MERGE_C R6, R7, R16, RZ ;  /* 0x000000100706723e */ /* 0x002fca00048060ff */
[----:B------:R0:W-:Y:S04]  /*49530*/  STL [R1+0x934], R6 ;  /* 0x0009340601007387 */ /* 0x0001e80000100800 */
[----:B------:R1:W-:Y:S04]  /*49540*/  STL [R1+0xd6c], R4 ;  /* 0x000d6c0401007387 */ /* 0x0003e80000100800 */
[----:B0-----:R-:W4:Y:S01]  /*49550*/  LDL.LU R6, [R1+0x15d4] ;  /* 0x0015d40001067983 */ /* 0x001f220000300800 */
[----:B------:R-:W-:Y:S02]  /*49560*/  F2FP.SATFINITE.E5M2.F32.PACK_AB_MERGE_C R7, R28, R29, RZ ;  /* 0x0000001d1c07723e */ /* 0x000fe400048060ff */
[----:B------:R-:W0:Y:S01]  /*49570*/  S2R R28, SR_TID.X ;  /* 0x00000000001c7919 */ /* 0x000e220000002100 */
[----:B-1----:R-:W-:Y:S01]  /*49580*/  VIADD R4, R4, UR6 ;  /* 0x0000000604047c36 */ /* 0x002fe20008000000 */
[----:B------:R-:W-:Y:S01]  /*49590*/  ULDC UR6, c[0x0][0x248] ;  /* 0x0000920000067ab9 */ /* 0x000fe20000000800 */
[----:B------:R1:W-:Y:S04]  /*495a0*/  STL [R1+0x930], R7 ;  /* 0x0009300701007387 */ /* 0x0003e80000100800 */
[----:B------:R1:W-:Y:S02]  /*495b0*/  STL [R1+0xd74], R4 ;  /* 0x000d740401007387 */ /* 0x0003e40000100800 */
[----:B-1----:R-:W-:Y:S01]  /*495c0*/  MOV R7, UR4 ;  /* 0x0000000400077c02 */ /* 0x002fe20008000f00 */
[----:B------:R-:W-:Y:S01]  /*495d0*/  ULDC UR4, c[0x0][0x22c] ;  /* 0x00008b0000047ab9 */ /* 0x000fe20000000800 */
[----:B------:R-:W-:-:S03]  /*495e0*/  VIADD R4, R4, UR6 ;  /* 0x0000000604047c36 */ /* 0x000fc60008000000 */
[----:B------:R-:W-:Y:S01]  /*495f0*/  STL [R1+0x7e4], R7 ;  /* 0x0007e40701007387 */ /* 0x000fe20000100800 */
[----:B------:R-:W-:-:S03]  /*49600*/  ULDC UR6, c[0x0][0x248] ;  /* 0x0000920000067ab9 */ /* 0x000fc60000000800 */
[----:B------:R1:W-:Y:S02]  /*49610*/  STL [R1+0xd7c], R4 ;  /* 0x000d7c0401007387 */ /* 0x0003e40000100800 */
[----:B-1----:R-:W-:Y:S01]  /*49620*/  VIADD R4, R4, UR6 ;  /* 0x0000000604047c36 */ /* 0x002fe20008000000 */
[----:B0-----:R-:W-:Y:S01]  /*49630*/  LOP3.LUT R28, R28, 0x1f, RZ, 0xc0, !PT ;  /* 0x0000001f1c1c7812 */ /* 0x001fe200078ec0ff */
[----:B------:R-:W-:-:S03]  /*49640*/  ULDC UR6, c[0x0][0x248] ;  /* 0x0000920000067ab9 */ /* 0x000fc60000000800 */
[----:B------:R0:W-:Y:S02]  /*49650*/  STL [R1+0xd84], R4 ;  /* 0x000d840401007387 */ /* 0x0001e40000100800 */
[----:B0-----:R-:W-:Y:S01]  /*49660*/  VIADD R4, R4, UR6 ;  /* 0x0000000604047c36 */ /* 0x001fe20008000000 */
[----:B------:R-:W-:-:S04]  /*49670*/  ULDC UR6, c[0x0][0x248] ;  /* 0x0000920000067ab9 */ /* 0x000fc80000000800 */
[----:B------:R0:W-:Y:S01]  /*49680*/  STL [R1+0xd8c], R4 ;  /* 0x000d8c0401007387 */ /* 0x0001e20000100800 */
[----:B--2---:R-:W-:Y:S02]  /*49690*/  PRMT R11, R3, 0x5410, R11 ;  /* 0x00005410030b7816 */ /* 0x004fe4000000000b */
[----:B---3--:R-:W-:Y:S02]  /*496a0*/  PRMT R10, R5, 0x5410, R10 ;  /* 0x00005410050a7816 */ /* 0x008fe4000000000a */
[----:B------:R-:W-:Y:S01]  /*496b0*/  LEA R5, R28, UR5, 0x4 ;  /* 0x000000051c057c11 */ /* 0x000fe2000f8e20ff */
[----:B------:R-:W-:Y:S02]  /*496c0*/  ULDC UR5, c[0x0][0x248] ;  /* 0x0000920000057ab9 */ /* 0x000fe40000000800 */
[----:B------:R-:W-:Y:S01]  /*496d0*/  VIADD R3, R4, UR5 ;  /* 0x0000000504037c36 */ /* 0x000fe20008000000 */
[----:B------:R-:W-:-:S03]  /*496e0*/  ULDC UR5, c[0x0][0x248] ;  /* 0x0000920000057ab9 */ /* 0x000fc60000000800 */
[----:B0-----:R-:W-:Y:S01]  /*496f0*/  VIADD R4, R3, UR5 ;  /* 0x0000000503047c36 */ /* 0x001fe20008000000 */
[----:B------:R-:W-:Y:S01]  /*49700*/  STL [R1+0x168c], R5 ;  /* 0x00168c0501007387 */ /* 0x000fe20000100800 */
[----:B------:R-:W-:-:S03]  /*49710*/  ULDC UR5, c[0x0][0x248] ;  /* 0x0000920000057ab9 */ /* 0x000fc60000000800 */
[----:B------:R-:W-:Y:S01]  /*49720*/  STL [R1+0xd94], R3 ;  /* 0x000d940301007387 */ /* 0x000fe20000100800 */
[----:B----4-:R-:W-:-:S03]  /*49730*/  PRMT R9, R15, 0x5410, R9 ;  /* 0x000054100f097816 */ /* 0x010fc60000000009 */
[----:B------:R0:W-:Y:S01]  /*49740*/  STL [R1+0xd9c], R4 ;  /* 0x000d9c0401007387 */ /* 0x0001e20000100800 */
[----:B------:R-:W-:-:S05]  /*49750*/  PRMT R8, R19, 0x5410, R8 ;  /* 0x0000541013087816 */ /* 0x000fca0000000008 */
[----:B------:R-:W-:Y:S01]  /*49760*/  STSM.16.M88.4 [R5], R8 ;  /* 0x0000000805007844 */ /* 0x000fe20000000200 */
[----:B0-----:R-:W-:Y:S01]  /*49770*/  VIADD R4, R4, UR6 ;  /* 0x0000000604047c36 */ /* 0x001fe20008000000 */
[----:B------:R-:W-:-:S04]  /*49780*/  ULDC UR6, c[0x0][0x22c] ;  /* 0x00008b0000067ab9 */ /* 0x000fc80000000800 */
[----:B------:R0:W-:Y:S02]  /*49790*/  STL [R1+0xda4], R4 ;  /* 0x000da40401007387 */ /* 0x0001e40000100800 */
[----:B0-----:R-:W-:Y:S01]  /*497a0*/  VIADD R4, R4, UR5 ;  /* 0x0000000504047c36 */ /* 0x001fe20008000000 */
[----:B------:R-:W-:Y:S01]  /*497b0*/  ULDC UR5, c[0x0][0x248] ;  /* 0x0000920000057ab9 */ /* 0x000fe20000000800 */
[C---:B------:R-:W-:Y:S02]  /*497c0*/  VIADD R8, R0.reuse, 0xb1 ;  /* 0x000000b100087836 */ /* 0x040fe40000000000 */
[----:B------:R-:W-:Y:S01]  /*497d0*/  VIADD R3, R0, 0x1ff ;  /* 0x000001ff00037836 */ /* 0x000fe20000000000 */
[----:B------:R0:W-:Y:S01]  /*497e0*/  STL [R1+0xdac], R4 ;  /* 0x000dac0401007387 */ /* 0x0001e20000100800 */
[----:B------:R-:W-:Y:S01]  /*497f0*/  LOP3.LUT R2, R2, 0xfeffffff, RZ, 0xc0, !PT ;  /* 0xfeffffff02027812 */ /* 0x000fe200078ec0ff */
        /* <DEDUP_REMOVED lines=8> */
[----:B------:R0:W-:Y:S01]  /*49880*/  STL [R1+0xdc4], R4 ;  /* 0x000dc40401007387 */ /* 0x0001e20000100800 */
[----:B------:R-:W-:Y:S01]  /*49890*/  ISETP.GE.AND P6, PT, R6, UR8, PT ;  /* 0x0000000806007c0c */ /* 0x000fe2000bfc6270 */
[----:B------:R-:W-:Y:S01]  /*498a0*/  VIADD R16, R0, 0x7b ;  /* 0x0000007b00107836 */ /* 0x000fe20000000000 */
[----:B------:R-:W-:Y:S02]  /*498b0*/  ULDC UR8, c[0x0][0x22c] ;  /* 0x00008b0000087ab9 */ /* 0x000fe40000000800 */
[----:B------:R-:W-:Y:S02]  /*498c0*/  ISETP.LT.AND P0, PT, R8, UR9, !P6 ;  /* 0x0000000908007c0c */ /* 0x000fe4000f701270 */
[----:B------:R-:W-:Y:S01]  /*498d0*/  ISETP.LT.AND P5, PT, R3, UR7, !P6 ;  /* 0x0000000703007c0c */ /* 0x000fe2000f7a1270 */
[----:B------:R-:W-:Y:S01]  /*498e0*/  VIADD R3, R0, 0xb0 ;  /* 0x000000b000037836 */ /* 0x000fe20000000000 */
[----:B------:R-:W-:-:S09]  /*498f0*/  ULDC UR9, c[0x0][0x22c] ;  /* 0x00008b0000097ab9 */ /* 0x000fd20000000800 */
[----:B------:R-:W-:Y:S02]  /*49900*/  @P0 LOP3.LUT R2, R2, 0x1000000, RZ, 0xfc, !PT ;  /* 0x0100000002020812 */ /* 0x000fe400078efcff */
[----:B------:R-:W-:Y:S01]  /*49910*/  ISETP.LT.AND P0, PT, R3, UR6, !P6 ;  /* 0x0000000603007c0c */ /* 0x000fe2000f701270 */
[----:B------:R-:W-:Y:S01]  /*49920*/  VIADD R3, R0, 0xaf ;  /* 0x000000af00037836 */ /* 0x000fe20000000000 */
[----:B------:R-:W-:Y:S01]  /*49930*/  LOP3.LUT R2, R2, 0xff7fffff, RZ, 0xc0, !PT ;  /* 0xff7fffff02027812 */ /* 0x000fe200078ec0ff */
[----:B------:R-:W-:-:S10]  /*49940*/  ULDC UR6, c[0x0][0x22c] ;  /* 0x00008b0000067ab9 */ /* 0x000fd40000000800 */
[----:B------:R-:W-:Y:S02]  /*49950*/  @P0 LOP3.LUT R2, R2, 0x800000, RZ, 0xfc, !PT ;  /* 0x0080000002020812 */ /* 0x000fe400078efcff */
[----:B------:R-:W-:Y:S01]  /*49960*/  ISETP.LT.AND P0, PT, R3, UR6, !P6 ;  /* 0x0000000603007c0c */ /* 0x000fe2000f701270 */
[----:B------:R-:W-:Y:S02]  /*49970*/  ULDC UR6, c[0x0][0x248] ;  /* 0x0000920000067ab9 */ /* 0x000fe40000000800 */
[----:B0-----:R-:W-:Y:S01]  /*49980*/  VIADD R4, R4, UR6 ;  /* 0x0000000604047c36 */ /* 0x001fe20008000000 */
[----:B------:R-:W-:-:S04]  /*49990*/  ULDC UR6, c[0x0][0x248] ;  /* 0x0000920000067ab9 */ /* 0x000fc80000000800 */
[----:B------:R0:W-:Y:S01]  /*499a0*/  STL [R1+0xdcc], R4 ;  /* 0x000dcc0401007387 */ /* 0x0001e20000100800 */
[----:B------:R-:W-:Y:S01]  /*499b0*/  IMAD R3, R6, UR5, RZ ;  /* 0x0000000506037c24 */ /* 0x000fe2000f8e02ff */
[----:B------:R-:W-:Y:S01]  /*499c0*/  ULDC UR5, c[0x0][0x248] ;  /* 0x0000920000057ab9 */ /* 0x000fe20000000800 */
[----:B------:R-:W-:Y:S01]  /*499d0*/  LOP3.LUT R2, R2, 0xffbfffff, RZ, 0xc0, !PT ;  /* 0xffbfffff02027812 */ /* 0x000fe200078ec0ff */
[----:B0-----:R-:W-:Y:S01]  /*499e0*/  VIADD R4, R4, UR6 ;  /* 0x0000000604047c36 */ /* 0x001fe20008000000 */
[----:B------:R-:W-:-:S04]  /*499f0*/  ULDC.64 UR6, c[0x0][0x220] ;  /* 0x0000880000067ab9 */ /* 0x000fc80000000a00 */
[----:B------:R0:W-:Y:S01]  /*49a00*/  STL [R1+0xdd4], R4 ;  /* 0x000dd40401007387 */ /* 0x0001e20000100800 */
[----:B------:R-:W-:Y:S02]  /*49a10*/  @P0 LOP3.LUT R2, R2, 0x400000, RZ, 0xfc, !PT ;  /* 0x0040000002020812 */ /* 0x000fe400078efcff */
[C---:B------:R-:W-:Y:S01]  /*49a20*/  IADD3 R19, P0, R3.reuse, UR6, RZ ;  /* 0x0000000603137c10 */ /* 0x040fe2000ff1e0ff */
[----:B------:R-:W-:Y:S01]  /*49a30*/  ULDC UR6, c[0x0][0x248] ;  /* 0x0000920000067ab9 */ /* 0x000fe20000000800 */
[----:B0-----:R-:W-:Y:S01]  /*49a40*/  VIADD R4, R4, UR5 ;  /* 0x0000000504047c36 */ /* 0x001fe20008000000 */
[----:B------:R-:W-:Y:S01]  /*49a50*/  ULDC UR5, c[0x0][0x248] ;  /* 0x0000920000057ab9 */ /* 0x000fe20000000800 */
[----:B------:R-:W-:Y:S01]  /*49a60*/  LEA.HI.X.SX32 R3, R3, UR7, 0x1, P0 ;  /* 0x0000000703037c11 */ /* 0x000fe200080f0eff */
[----:B------:R-:W-:Y:S02]  /*49a70*/  VIADD R17, R0, 0x67 ;  /* 0x0000006700117836 */ /* 0x000fe40000000000 */
[----:B------:R0:W-:Y:S01]  /*49a80*/  STL [R1+0xddc], R4 ;  /* 0x000ddc0401007387 */ /* 0x0001e20000100800 */
[----:B------:R-:W-:Y:S01]  /*49a90*/  IADD3 R6, P0, R14, R19, RZ ;  /* 0x000000130e067210 */ /* 0x000fe20007f1e0ff */
[----:B------:R-:W-:Y:S01]  /*49aa0*/  VIADD R5, R0, 0xb2 ;  /* 0x000000b200057836 */ /* 0x000fe20000000000 */
[----:B------:R-:W-:Y:S01]  /*49ab0*/  ULDC UR7, c[0x0][0x22c] ;  /* 0x00008b0000077ab9 */ /* 0x000fe20000000800 */
[----:B0-----:R-:W-:Y:S01]  /*49ac0*/  VIADD R4, R4, UR5 ;  /* 0x0000000504047c36 */ /* 0x001fe20008000000 */
[----:B------:R-:W-:Y:S01]  /*49ad0*/  ULDC UR5, c[0x0][0x248] ;  /* 0x0000920000057ab9 */ /* 0x000fe20000000800 */
[----:B------:R-:W-:-:S03]  /*49ae0*/  LEA.HI.X.SX32 R7, R14, R3, 0x1, P0 ;  /* 0x000000030e077211 */ /* 0x000fc600000f0eff */
[----:B------:R0:W-:Y:S02]  /*49af0*/  STL [R1+0xde4], R4 ;  /* 0x000de40401007387 */ /* 0x0001e40000100800 */
[----:B0-----:R-:W-:Y:S01]  /*49b00*/  VIADD R4, R4, UR5 ;  /* 0x0000000504047c36 */ /* 0x001fe20008000000 */
[----:B------:R-:W-:-:S04]  /*49b10*/  ULDC UR5, c[0x0][0x248] ;  /* 0x0000920000057ab9 */ /* 0x000fc80000000800 */
[----:B------:R0:W-:Y:S04]  /*49b20*/  STL [R1+0xdec], R4 ;  /* 0x000dec0401007387 */ /* 0x0001e80000100800 */
[----:B------:R1:W-:Y:S01]  /*49b30*/  STL.64 [R1+0x350], R6 ;  /* 0x0003500601007387 */ /* 0x0003e20000100a00 */
[----:B0-----:R-:W-:Y:S01]  /*49b40*/  VIADD R4, R4, UR5 ;  /* 0x0000000504047c36 */ /* 0x001fe20008000000 */
[----:B------:R-:W-:Y:S01]  /*49b50*/  ULDC UR5, c[0x0][0x248] ;  /* 0x0000920000057ab9 */ /* 0x000fe20000000800 */
[----:B-1----:R-:W-:-:S03]  /*49b60*/  IADD3 R6, P0, R13, R19, RZ ;  /* 0x000000130d067210 */ /* 0x002fc60007f1e0ff */
[----:B------:R0:W-:Y:S01]  /*49b70*/  STL [R1+0xdf4], R4 ;  /* 0x000df40401007387 */ /* 0x0001e20000100800 */
[----:B------:R-:W-:Y:S01]  /*49b80*/  LEA.HI.X.SX32 R7, R13, R3, 0x1, P0 ;  /* 0x000000030d077211 */ /* 0x000fe200000f0eff */
[----:B0-----:R-:W-:-:S04]  /*49b90*/  VIADD R4, R4, UR5 ;  /* 0x0000000504047c36 */ /* 0x001fc80008000000 */
[----:B------:R0:W-:Y:S01]  /*49ba0*/  STL.64 [R1+0x358], R6 ;  /* 0x0003580601007387 */ /* 0x0001e20000100a00 */
[----:B------:R-:W-:-:S03]  /*49bb0*/  ULDC UR5, c[0x0][0x248] ;  /* 0x0000920000057ab9 */ /* 0x000fc60000000800 */
[----:B------:R-:W-:Y:S04]  /*49bc0*/  STL [R1+0x15d8], R19 ;  /* 0x0015d81301007387 */ /* 0x000fe80000100800 */
[----:B------:R1:W-:Y:S01]  /*49bd0*/  STL [R1+0xdfc], R4 ;  /* 0x000dfc0401007387 */ /* 0x0003e20000100800 */
[----:B0-----:R-:W-:-:S03]  /*49be0*/  IADD3 R6, P0, R12, R19, RZ ;  /* 0x000000130c067210 */ /* 0x001fc60007f1e0ff */
[----:B------:R-:W-:Y:S01]  /*49bf0*/  STL [R1+0x15f0], R3 ;  /* 0x0015f00301007387 */ /* 0x000fe20000100800 */
[----:B-1----:R-:W-:Y:S01]  /*49c00*/  VIADD R4, R4, UR6 ;  /* 0x0000000604047c36 */ /* 0x002fe20008000000 */
[----:B------:R-:W-:Y:S01]  /*49c10*/  LEA.HI.X.SX32 R7, R12, R3, 0x1, P0 ;  /* 0x000000030c077211 */ /* 0x000fe200000f0eff */
[C---:B------:R-:W-:Y:S02]  /*49c20*/  VIADD R20, R0.reuse, 0x19f ;  /* 0x0000019f00147836 */ /* 0x040fe40000000000 */
[C---:B------:R-:W-:Y:S01]  /*49c30*/  VIADD R8, R0.reuse, 0xae ;  /* 0x000000ae00087836 */ /* 0x040fe20000000000 */
[----:B------:R0:W-:Y:S01]  /*49c40*/  STL [R1+0xe04], R4 ;  /* 0x000e040401007387 */ /* 0x0001e20000100800 */
[----:B------:R-:W-:Y:S01]  /*49c50*/  VIADD R19, R0, 0x1f8 ;  /* 0x000001f800137836 */ /* 0x000fe20000000000 */
[----:B------:R-:W-:Y:S01]  /*49c60*/  LOP3.LUT R2, R2, 0xffdfffff, RZ, 0xc0, !PT ;  /* 0xffdfffff02027812 */ /* 0x000fe200078ec0ff */
[----:B------:R-:W-:Y:S01]  /*49c70*/  VIADD R18, R0, 0x63 ;  /* 0x0000006300127836 */ /* 0x000fe20000000000 */
[----:B------:R-:W-:Y:S01]  /*49c80*/  ULDC UR6, c[0x0][0x22c] ;  /* 0x00008b0000067ab9 */ /* 0x000fe20000000800 */
[----:B0-----:R-:W-:Y:S01]  /*49c90*/  VIADD R4, R4, UR5 ;  /* 0x0000000504047c36 */ /* 0x001fe20008000000 */
[----:B------:R-:W-:-:S03]  /*49ca0*/  ULDC UR5, c[0x0][0x248] ;  /* 0x0000920000057ab9 */ /* 0x000fc60000000800 */
[----:B------:R-:W-:Y:S01]  /*49cb0*/  VIADD R3, R4, UR5 ;  /* 0x0000000504037c36 */ /* 0x000fe20008000000 */
[----:B------:R-:W-:Y:S01]  /*49cc0*/  STL.64 [R1+0x360], R6 ;  /* 0x0003600601007387 */ /* 0x000fe20000100a00 */
[----:B------:R-:W-:-:S03]  /*49cd0*/  ULDC UR5, c[0x0][0x248] ;  /* 0x0000920000057ab9 */ /* 0x000fc60000000800 */
[----:B------:R-:W-:Y:S04]  /*49ce0*/  STL [R1+0xe0c], R4 ;  /* 0x000e0c0401007387 */ /* 0x000fe80000100800 */
        /* <DEDUP_REMOVED lines=73> */
[----:B------:R-:W-:Y:S02]  /*4a180*/  VIADD R7, R0, 0x9b ;  /* 0x0000009b00077836 */ /* 0x000fe40000000000 */
[----:B0-----:R-:W-:Y:S01]  /*4a190*/  VIADD R3, R3, UR5 ;  /* 0x0000000503037c36 */ /* 0x001fe20008000000 */
[----:B------:R-:W-:-:S04]  /*4a1a0*/  ULDC UR5, c[0x0][0x248] ;  /* 0x0000920000057ab9 */ /* 0x000fc80000000800 */
[----:B------:R0:W-:Y:S04]  /*4a1b0*/  STL [R1+0xef4], R3 ;  /* 0x000ef40301007387 */ /* 0x0001e80000100800 */
[----:B------:R1:W-:Y:S01]  /*4a1c0*/  STL [R1+0x16dc], R7 ;  /* 0x0016dc0701007387 */ /* 0x0003e20000100800 */
[----:B0-----:R-:W-:Y:S01]  /*4a1d0*/  VIADD R3, R3, UR5 ;  /* 0x0000000503037c36 */ /* 0x001fe20008000000 */
[----:B------:R-:W-:Y:S01]  /*4a1e0*/  ISETP.LT.AND P1, PT, R8, UR8, !P6 ;  /* 0x0000000808007c0c */ /* 0x000fe2000f721270 */
[C---:B------:R-:W-:Y:S01]  /*4a1f0*/  VIADD R6, R0.reuse, 0x5f ;  /* 0x0000005f00067836 */ /* 0x040fe20000000000 */
[----:B------:R-:W-:Y:S01]  /*4a200*/  ULDC UR8, c[0x0][0x22c] ;  /* 0x00008b0000087ab9 */ /* 0x000fe20000000800 */
[C---:B-1----:R-:W-:Y:S01]  /*4a210*/  VIADD R7, R0.reuse, 0xb4 ;  /* 0x000000b400077836 */ /* 0x042fe20000000000 */
[----:B------:R0:W-:Y:S01]  /*4a220*/  STL [R1+0xefc], R3 ;  /* 0x000efc0301007387 */ /* 0x0001e20000100800 */
[----:B------:R-:W-:Y:S01]  /*4a230*/  VIADD R4, R0, 0x5b ;  /* 0x0000005b00047836 */ /* 0x000fe20000000000 */
[----:B------:R-:W-:-:S02]  /*4a240*/  ULDC UR5, c[0x0][0x22c] ;  /* 0x00008b0000057ab9 */ /* 0x000fc40000000800 */
[----:B------:R-:W-:Y:S04]  /*4a250*/  STL [R1+0x16d4], R16 ;  /* 0x0016d41001007387 */ /* 0x000fe80000100800 */
[----:B------:R-:W-:Y:S01]  /*4a260*/  STL [R1+0x16cc], R17 ;  /* 0x0016cc1101007387 */ /* 0x000fe20000100800 */
[----:B0-----:R-:W-:-:S03]  /*4a270*/  VIADD R3, R0, 0xb3 ;  /* 0x000000b300037836 */ /* 0x001fc60000000000 */
[----:B------:R0:W-:Y:S04]  /*4a280*/  STL [R1+0x288], R5 ;  /* 0x0002880501007387 */ /* 0x0001e80000100800 */
[----:B------:R1:W-:Y:S01]  /*4a290*/  STL [R1+0x28c], R3 ;  /* 0x00028c0301007387 */ /* 0x0003e20000100800 */
[----:B0-----:R-:W-:-:S03]  /*4a2a0*/  VIADD R5, R0, 0xb5 ;  /* 0x000000b500057836 */ /* 0x001fc60000000000 */
[----:B------:R0:W-:Y:S01]  /*4a2b0*/  STL [R1+0x290], R7 ;  /* 0x0002900701007387 */ /* 0x0001e20000100800 */
[----:B-1----:R-:W-:-:S03]  /*4a2c0*/  VIADD R3, R0, 0xb6 ;  /* 0x000000b600037836 */ /* 0x002fc60000000000 */
[----:B------:R1:W-:Y:S04]  /*4a2d0*/  STL [R1+0x294], R5 ;  /* 0x0002940501007387 */ /* 0x0003e80000100800 */
[----:B------:R2:W-:Y:S01]  /*4a2e0*/  STL [R1+0x298], R3 ;  /* 0x0002980301007387 */ /* 0x0005e20000100800 */
[C---:B0-----:R-:W-:Y:S02]  /*4a2f0*/  VIADD R7, R0.reuse, 0xb7 ;  /* 0x000000b700077836 */ /* 0x041fe40000000000 */
[----:B-1----:R-:W-:-:S03]  /*4a300*/  VIADD R5, R0, 0xb8 ;  /* 0x000000b800057836 */ /* 0x002fc60000000000 */
[----:B------:R0:W-:Y:S01]  /*4a310*/  STL [R1+0x29c], R7 ;  /* 0x00029c0701007387 */ /* 0x0001e20000100800 */
[----:B--2---:R-:W-:-:S03]  /*4a320*/  VIADD R3, R0, 0xb9 ;  /* 0x000000b900037836 */ /* 0x004fc60000000000 */
        /* <DEDUP_REMOVED lines=15> */
[C---:B-1----:R-:W-:Y:S02]  /*4a420*/  VIADD R5, R0.reuse, 0xc1 ;  /* 0x000000c100057836 */ /* 0x042fe40000000000 */
[----:B--2---:R-:W-:-:S03]  /*4a430*/  VIADD R3, R0, 0xc3 ;  /* 0x000000c300037836 */ /* 0x004fc60000000000 */
[----:B------:R0:W-:Y:S04]  /*4a440*/  STL [R1+0x2c4], R5 ;  /* 0x0002c40501007387 */ /* 0x0001e80000100800 */
        /* <DEDUP_REMOVED lines=59> */
[----:B--2---:R-:W-:-:S05]  /*4a800*/  VIADD R3, R0, 0xe1 ;  /* 0x000000e100037836 */ /* 0x004fca0000000000 */
[----:B------:R1:W-:Y:S01]  /*4a810*/  STL [R1+0x344], R3 ;  /* 0x0003440301007387 */ /* 0x0003e20000100800 */
[----:B0-----:R-:W-:-:S03]  /*4a820*/  VIADD R5, R0, 0xe3 ;  /* 0x000000e300057836 */ /* 0x001fc60000000000 */
[----:B------:R0:W-:Y:S01]  /*4a830*/  STL [R1+0x348], R7 ;  /* 0x0003480701007387 */ /* 0x0001e20000100800 */
[----:B-1----:R-:W-:-:S03]  /*4a840*/  VIADD R3, R0, 0xe4 ;  /* 0x000000e400037836 */ /* 0x002fc60000000000 */
[----:B------:R1:W-:Y:S01]  /*4a850*/  STL [R1+0x34c], R5 ;  /* 0x00034c0501007387 */ /* 0x0003e20000100800 */
[----:B0-----:R-:W-:-:S03]  /*4a860*/  VIADD R7, R0, 0xe5 ;  /* 0x000000e500077836 */ /* 0x001fc60000000000 */
[----:B------:R0:W-:Y:S01]  /*4a870*/  STL [R1+0x368], R3 ;  /* 0x0003680301007387 */ /* 0x0001e20000100800 */
[----:B-1----:R-:W-:-:S03]  /*4a880*/  VIADD R5, R0, 0xe6 ;  /* 0x000000e600057836 */ /* 0x002fc60000000000 */
[----:B------:R1:W-:Y:S01]  /*4a890*/  STL [R1+0x36c], R7 ;  /* 0x00036c0701007387 */ /* 0x0003e20000100800 */
[----:B0-----:R-:W-:-:S03]  /*4a8a0*/  VIADD R3, R0, 0xe7 ;  /* 0x000000e700037836 */ /* 0x001fc60000000000 */
[----:B------:R0:W-:Y:S04]  /*4a8b0*/  STL [R1+0x370], R5 ;  /* 0x0003700501007387 */ /* 0x0001e80000100800 */
[----:B------:R2:W-:Y:S01]  /*4a8c0*/  STL [R1+0x374], R3 ;  /* 0x0003740301007387 */ /* 0x0005e20000100800 */
[C---:B-1----:R-:W-:Y:S02]  /*4a8d0*/  VIADD R7, R0.reuse, 0xe8 ;  /* 0x000000e800077836 */ /* 0x042fe40000000000 */
[----:B0-----:R-:W-:-:S03]  /*4a8e0*/  VIADD R5, R0, 0xe9 ;  /* 0x000000e900057836 */ /* 0x001fc60000000000 */
        /* <DEDUP_REMOVED lines=353> */
[----:B------:R-:W-:Y:S04]  /*4bf00*/  STL [R1+0x1694], R20 ;  /* 0x0016941401007387 */ /* 0x000fe80000100800 */
[----:B------:R2:W-:Y:S01]  /*4bf10*/  STL [R1+0x650], R3 ;  /* 0x0006500301007387 */ /* 0x0005e20000100800 */
[C---:B0-----:R-:W-:Y:S02]  /*4bf20*/  VIADD R7, R0.reuse, 0x1a1 ;  /* 0x000001a100077836 */ /* 0x041fe40000000000 */
[----:B-1----:R-:W-:-:S02]  /*4bf30*/  VIADD R5, R0, 0x1a2 ;  /* 0x000001a200057836 */ /* 0x002fc40000000000 */
[----:B--2---:R-:W-:-:S05]  /*4bf40*/  VIADD R3, R0, 0x1a0 ;  /* 0x000001a000037836 */ /* 0x004fca0000000000 */
[----:B------:R0:W-:Y:S04]  /*4bf50*/  STL [R1+0x658], R3 ;  /* 0x0006580301007387 */ /* 0x0001e80000100800 */
        /* <DEDUP_REMOVED lines=172> */
[----:B------:R-:W-:Y:S01]  /*4ca20*/  STL [R1+0x1698], R19 ;  /* 0x0016981301007387 */ /* 0x000fe20000100800 */
[----:B------:R-:W-:-:S03]  /*4ca30*/  VIADD R8, R0, 0xad ;  /* 0x000000ad00087836 */ /* 0x000fc60000000000 */
[----:B------:R1:W-:Y:S01]  /*4ca40*/  STL [R1+0x7b4], R3 ;  /* 0x0007b40301007387 */ /* 0x0003e20000100800 */
[----:B0-----:R-:W-:-:S03]  /*4ca50*/  VIADD R5, R0, 0x1fa ;  /* 0x000001fa00057836 */ /* 0x001fc60000000000 */
[----:B------:R0:W-:Y:S01]  /*4ca60*/  STL [R1+0x7bc], R7 ;  /* 0x0007bc0701007387 */ /* 0x0001e20000100800 */
[----:B------:R-:W-:Y:S01]  /*4ca70*/  ISETP.LT.AND P0, PT, R8, UR7, !P6 ;  /* 0x0000000708007c0c */ /* 0x000fe2000f701270 */
[----:B-1----:R-:W-:Y:S01]  /*4ca80*/  VIADD R3, R0, 0x1fb ;  /* 0x000001fb00037836 */ /* 0x002fe20000000000 */
[----:B------:R-:W-:Y:S01]  /*4ca90*/  @P1 LOP3.LUT R2, R2, 0x200000, RZ, 0xfc, !PT ;  /* 0x0020000002021812 */ /* 0x000fe200078efcff */
[----:B0-----:R-:W-:-:S03]  /*4caa0*/  VIADD R7, R0, 0x1fc ;  /* 0x000001fc00077836 */ /* 0x001fc60000000000 */
[----:B------:R0:W-:Y:S01]  /*4cab0*/  STL [R1+0x169c], R3 ;  /* 0x00169c0301007387 */ /* 0x0001e20000100800 */
[----:B------:R-:W-:Y:S01]  /*4cac0*/  MOV R20, UR4 ;  /* 0x0000000400147c02 */ /* 0x000fe20008000f00 */
[----:B------:R-:W-:Y:S01]  /*4cad0*/  ULDC UR4, c[0x0][0x22c] ;  /* 0x00008b0000047ab9 */ /* 0x000fe20000000800 */
[C---:B------:R-:W-:Y:S01]  /*4cae0*/  VIADD R17, R0.reuse, 0xab ;  /* 0x000000ab00117836 */ /* 0x040fe20000000000 */
[----:B------:R-:W-:Y:S01]  /*4caf0*/  STL [R1+0x7c0], R5 ;  /* 0x0007c00501007387 */ /* 0x000fe20000100800 */
[C---:B------:R-:W-:Y:S01]  /*4cb00*/  VIADD R16, R0.reuse, 0xa9 ;  /* 0x000000a900107836 */ /* 0x040fe20000000000 */
[----:B------:R-:W-:Y:S01]  /*4cb10*/  MOV R19, UR33 ;  /* 0x0000002100137c02 */ /* 0x000fe20008000f00 */
[----:B------:R-:W-:Y:S01]  /*4cb20*/  ULDC UR33, c[0x0][0x22c] ;  /* 0x00008b0000217ab9 */ /* 0x000fe20000000800 */
[----:B------:R1:W-:Y:S01]  /*4cb30*/  STL [R1+0x7c8], R7 ;  /* 0x0007c80701007387 */ /* 0x0003e20000100800 */
[C---:B------:R-:W-:Y:S01]  /*4cb40*/  VIADD R29, R0.reuse, 0xa ;  /* 0x0000000a001d7836 */ /* 0x040fe20000000000 */
[----:B------:R-:W-:Y:S01]  /*4cb50*/  ULDC UR7, c[0x0][0x22c] ;  /* 0x00008b0000077ab9 */ /* 0x000fe20000000800 */
[----:B0-----:R-:W-:Y:S01]  /*4cb60*/  VIADD R3, R0, 0x1fd ;  /* 0x000001fd00037836 */ /* 0x001fe20000000000 */
[----:B------:R-:W-:-:S02]  /*4cb70*/  LOP3.LUT R2, R2, 0xffefffff, RZ, 0xc0, !PT ;  /* 0xffefffff02027812 */ /* 0x000fc400078ec0ff */
[----:B-1----:R-:W-:Y:S02]  /*4cb80*/  MOV R7, UR61 ;  /* 0x0000003d00077c02 */ /* 0x002fe40008000f00 */
[----:B------:R-:W-:Y:S01]  /*4cb90*/  STL [R1+0x7cc], R3 ;  /* 0x0007cc0301007387 */ /* 0x000fe20000100800 */
[----:B------:R-:W-:Y:S01]  /*4cba0*/  @P0 LOP3.LUT R2, R2, 0x100000, RZ, 0xfc, !PT ;  /* 0x0010000002020812 */ /* 0x000fe200078efcff */
[----:B------:R-:W-:Y:S02]  /*4cbb0*/  ULDC UR61, c[0x0][0x22c] ;  /* 0x00008b00003d7ab9 */ /* 0x000fe40000000800 */
[----:B------:R0:W-:Y:S02]  /*4cbc0*/  STL [R1+0x7e0], R7 ;  /* 0x0007e00701007387 */ /* 0x0001e40000100800 */
[----:B0-----:R-:W-:-:S05]  /*4cbd0*/  VIADD R7, R0, 0xac ;  /* 0x000000ac00077836 */ /* 0x001fca0000000000 */
[----:B------:R-:W-:Y:S02]  /*4cbe0*/  ISETP.LT.AND P0, PT, R7, UR4, !P6 ;  /* 0x0000000407007c0c */ /* 0x000fe4000f701270 */
[----:B------:R-:W-:Y:S01]  /*4cbf0*/  LOP3.LUT R2, R2, 0xfff7ffff, RZ, 0xc0, !PT ;  /* 0xfff7ffff02027812 */ /* 0x000fe200078ec0ff */
[----:B------:R-:W-:Y:S01]  /*4cc00*/  VIADD R7, R0, 0xaa ;  /* 0x000000aa00077836 */ /* 0x000fe20000000000 */
[----:B------:R-:W-:Y:S01]  /*4cc10*/  MOV R3, UR32 ;  /* 0x0000002000037c02 */ /* 0x000fe20008000f00 */
[----:B------:R-:W-:Y:S01]  /*4cc20*/  ULDC UR32, c[0x0][0x22c] ;  /* 0x00008b0000207ab9 */ /* 0x000fe20000000800 */
[----:B------:R-:W-:Y:S01]  /*4cc30*/  ISETP.LT.AND P1, PT, R16, UR33, !P6 ;  /* 0x0000002110007c0c */ /* 0x000fe2000f721270 */
[----:B------:R-:W-:-:S06]  /*4cc40*/  ULDC UR4, c[0x0][0x22c] ;  /* 0x00008b0000047ab9 */ /* 0x000fcc0000000800 */
[----:B------:R-:W-:Y:S02]  /*4cc50*/  @P0 LOP3.LUT R2, R2, 0x80000, RZ, 0xfc, !PT ;  /* 0x0008000002020812 */ /* 0x000fe400078efcff */
[----:B------:R-:W-:Y:S01]  /*4cc60*/  ISETP.LT.AND P2, PT, R7, UR32, !P6 ;  /* 0x0000002007007c0c */ /* 0x000fe2000f741270 */
[----:B------:R-:W-:Y:S01]  /*4cc70*/  VIADD R16, R0, 0xa5 ;  /* 0x000000a500107836 */ /* 0x000fe20000000000 */
[----:B------:R-:W-:Y:S01]  /*4cc80*/  ISETP.LT.AND P0, PT, R17, UR61, !P6 ;  /* 0x0000003d11007c0c */ /* 0x000fe2000f701270 */
[----:B------:R-:W-:Y:S01]  /*4cc90*/  ULDC UR33, c[0x0][0x22c] ;  /* 0x00008b0000217ab9 */ /* 0x000fe20000000800 */
[----:B------:R-:W-:Y:S01]  /*4cca0*/  LOP3.LUT R2, R2, 0xfffbffff, RZ, 0xc0, !PT ;  /* 0xfffbffff02027812 */ /* 0x000fe200078ec0ff */
[----:B------:R-:W-:Y:S01]  /*4ccb0*/  VIADD R7, R0, 0xa8 ;  /* 0x000000a800077836 */ /* 0x000fe20000000000 */
[----:B------:R-:W-:Y:S01]  /*4ccc0*/  ULDC UR61, c[0x0][0x22c] ;  /* 0x00008b00003d7ab9 */ /* 0x000fe20000000800 */
[----:B------:R-:W-:-:S08]  /*4ccd0*/  ULDC UR32, c[0x0][0x22c] ;  /* 0x00008b0000207ab9 */ /* 0x000fd00000000800 */
[----:B------:R-:W-:-:S04]  /*4cce0*/  @P0 LOP3.LUT R2, R2, 0x40000, RZ, 0xfc, !PT ;  /* 0x0004000002020812 */ /* 0x000fc800078efcff */
[----:B------:R-:W-:-:S04]  /*4ccf0*/  LOP3.LUT R2, R2, 0xfffdffff, RZ, 0xc0, !PT ;  /* 0xfffdffff02027812 */ /* 0x000fc800078ec0ff */
[----:B------:R-:W-:Y:S02]  /*4cd00*/  @P2 LOP3.LUT R2, R2, 0x20000, RZ, 0xfc, !PT ;  /* 0x0002000002022812 */ /* 0x000fe400078efcff */
[----:B------:R-:W-:Y:S02]  /*4cd10*/  ISETP.LT.AND P0, PT, R7, UR4, !P6 ;  /* 0x0000000407007c0c */ /* 0x000fe4000f701270 */
[----:B------:R-:W-:Y:S01]  /*4cd20*/  LOP3.LUT R2, R2, 0xfffeffff, RZ, 0xc0, !PT ;  /* 0xfffeffff02027812 */ /* 0x000fe200078ec0ff */
[----:B------:R-:W-:Y:S01]  /*4cd30*/  VIADD R17, R0, 0xa7 ;  /* 0x000000a700117836 */ /* 0x000fe20000000000 */
[----:B------:R-:W-:Y:S02]  /*4cd40*/  ULDC UR4, c[0x0][0x22c] ;  /* 0x00008b0000047ab9 */ /* 0x000fe40000000800 */
[----:B------:R-:W-:-:S04]  /*4cd50*/  @P1 LOP3.LUT R2, R2, 0x10000, RZ, 0xfc, !PT ;  /* 0x0001000002021812 */ /* 0x000fc800078efcff */
[----:B------:R-:W-:-:S04]  /*4cd60*/  LOP3.LUT R2, R2, 0xffff7fff, RZ, 0xc0, !PT ;  /* 0xffff7fff02027812 */ /* 0x000fc800078ec0ff */
[----:B------:R-:W-:Y:S02]  /*4cd70*/  @P0 LOP3.LUT R2, R2, 0x8000, RZ, 0xfc, !PT ;  /* 0x0000800002020812 */ /* 0x000fe400078efcff */
[----:B------:R-:W-:Y:S01]  /*4cd80*/  ISETP.LT.AND P0, PT, R17, UR61, !P6 ;  /* 0x0000003d11007c0c */ /* 0x000fe2000f701270 */
[----:B------:R-:W-:Y:S01]  /*4cd90*/  VIADD R7, R0, 0xa6 ;  /* 0x000000a600077836 */ /* 0x000fe20000000000 */
[----:B------:R-:W-:Y:S02]  /*4cda0*/  LOP3.LUT R2, R2, 0xffffbfff, RZ, 0xc0, !PT ;  /* 0xffffbfff02027812 */ /* 0x000fe400078ec0ff */
[----:B------:R-:W-:Y:S01]  /*4cdb0*/  ISETP.LT.AND P1, PT, R16, UR33, !P6 ;  /* 0x0000002110007c0c */ /* 0x000fe2000f721270 */
[C---:B------:R-:W-:Y:S01]  /*4cdc0*/  VIADD R17, R0.reuse, 0xa3 ;  /* 0x000000a300117836 */ /* 0x040fe20000000000 */
[----:B------:R-:W-:Y:S01]  /*4cdd0*/  ISETP.LT.AND P2, PT, R7, UR32, !P6 ;  /* 0x0000002007007c0c */ /* 0x000fe2000f741270 */
[----:B------:R-:W-:Y:S01]  /*4cde0*/  VIADD R7, R0, 0xa4 ;  /* 0x000000a400077836 */ /* 0x000fe20000000000 */
[----:B------:R-:W-:Y:S01]  /*4cdf0*/  ULDC UR61, c[0x0][0x22c] ;  /* 0x00008b00003d7ab9 */ /* 0x000fe20000000800 */
[----:B------:R-:W-:-:S04]  /*4ce00*/  ULDC UR32, c[0x0][0x22c] ;  /* 0x00008b0000207ab9 */ /* 0x000fc80000000800 */
[----:B------:R-:W-:Y:S01]  /*4ce10*/  @P0 LOP3.LUT R2, R2, 0x4000, RZ, 0xfc, !PT ;  /* 0x0000400002020812 */ /* 0x000fe200078efcff */
[----:B------:R-:W-:Y:S01]  /*4ce20*/  VIADD R16, R0, 0xa1 ;  /* 0x000000a100107836 */ /* 0x000fe20000000000 */
[----:B------:R-:W-:Y:S02]  /*4ce30*/  ULDC UR33, c[0x0][0x22c] ;  /* 0x00008b0000217ab9 */ /* 0x000fe40000000800 */
        /* <DEDUP_REMOVED lines=10> */
[----:B------:R-:W-:Y:S01]  /*4cee0*/  ULDC UR61, c[0x0][0x22c] ;  /* 0x00008b00003d7ab9 */ /* 0x000fe20000000800 */
[----:B------:R-:W-:Y:S02]  /*4cef0*/  ISETP.LT.AND P2, PT, R7, UR32, !P6 ;  /* 0x0000002007007c0c */ /* 0x000fe4000f741270 */
[----:B------:R-:W-:Y:S02]  /*4cf00*/  LOP3.LUT R2, R2, 0xfffffbff, RZ, 0xc0, !PT ;  /* 0xfffffbff02027812 */ /* 0x000fe400078ec0ff */
[----:B------:R-:W-:Y:S01]  /*4cf10*/  ISETP.LT.AND P1, PT, R16, UR33, !P6 ;  /* 0x0000002110007c0c */ /* 0x000fe2000f721270 */
[----:B------:R-:W-:Y:S01]  /*4cf20*/  VIADD R7, R0, 0xa0 ;  /* 0x000000a000077836 */ /* 0x000fe20000000000 */
[----:B------:R-:W-:-:S05]  /*4cf30*/  ULDC UR32, c[0x0][0x22c] ;  /* 0x00008b0000207ab9 */ /* 0x000fca0000000800 */
        /* <DEDUP_REMOVED lines=8> */
[----:B------:R-:W-:Y:S01]  /*4cfc0*/  ISETP.LT.AND P2, PT, R16, UR32, !P6 ;  /* 0x0000002010007c0c */ /* 0x000fe2000f741270 */
[----:B------:R-:W-:Y:S01]  /*4cfd0*/  VIADD R17, R0, 0x9d ;  /* 0x0000009d00117836 */ /* 0x000fe20000000000 */
[----:B------:R-:W-:Y:S01]  /*4cfe0*/  @P1 LOP3.LUT R2, R2, 0x100, RZ, 0xfc, !PT ;  /* 0x0000010002021812 */ /* 0x000fe200078efcff */
[----:B------:R-:W-:Y:S01]  /*4cff0*/  VIADD R16, R0, 0x9c ;  /* 0x0000009c00107836 */ /* 0x000fe20000000000 */
[----:B------:R-:W-:Y:S01]  /*4d000*/  ULDC UR4, c[0x0][0x22c] ;  /* 0x00008b0000047ab9 */ /* 0x000fe20000000800 */
[----:B------:R-:W-:Y:S01]  /*4d010*/  ULDC UR32, c[0x0][0x22c] ;  /* 0x00008b0000207ab9 */ /* 0x000fe20000000800 */
[----:B------:R-:W-:-:S04]  /*4d020*/  LOP3.LUT R2, R2, 0xffffff7f, RZ, 0xc0, !PT ;  /* 0xffffff7f02027812 */ /* 0x000fc800078ec0ff */
[----:B------:R-:W-:Y:S02]  /*4d030*/  @P0 LOP3.LUT R2, R2, 0x80, RZ, 0xfc, !PT ;  /* 0x0000008002020812 */ /* 0x000fe400078efcff */
[----:B------:R-:W-:Y:S01]  /*4d040*/  ISETP.LT.AND P0, PT, R7, UR61, !P6 ;  /* 0x0000003d07007c0c */ /* 0x000fe2000f701270 */
[----:B------:R-:W-:Y:S01]  /*4d050*/  ULDC UR61, c[0x0][0x22c] ;  /* 0x00008b00003d7ab9 */ /* 0x000fe20000000800 */
[----:B------:R-:W2:Y:S01]  /*4d060*/  LDL.LU R7, [R1+0x16dc] ;  /* 0x0016dc0001077983 */ /* 0x000ea20000300800 */
[----:B------:R-:W-:Y:S02]  /*4d070*/  LOP3.LUT R2, R2, 0xffffffbf, RZ, 0xc0, !PT ;  /* 0xffffffbf02027812 */ /* 0x000fe400078ec0ff */
[----:B------:R-:W-:-:S08]  /*4d080*/  ISETP.LT.AND P1, PT, R17, UR33, !P6 ;  /* 0x0000002111007c0c */ /* 0x000fd0000f721270 */
        /* <DEDUP_REMOVED lines=12> */
[----:B--2---:R-:W-:Y:S01]  /*4d150*/  ISETP.LT.AND P0, PT, R7, UR61, !P6 ;  /* 0x0000003d07007c0c */ /* 0x004fe2000f701270 */
[----:B------:R-:W-:Y:S01]  /*4d160*/  ULDC UR61, c[0x0][0x22c] ;  /* 0x00008b00003d7ab9 */ /* 0x000fe20000000800 */
[----:B------:R-:W2:Y:S01]  /*4d170*/  LDL.LU R7, [R1+0x16d8] ;  /* 0x0016d80001077983 */ /* 0x000ea20000300800 */
[----:B------:R-:W-:Y:S02]  /*4d180*/  ISETP.LT.AND P2, PT, R16, UR32, !P6 ;  /* 0x0000002010007c0c */ /* 0x000fe4000f741270 */
[----:B------:R-:W-:Y:S02]  /*4d190*/  LOP3.LUT R2, R2, 0xfffffffb, RZ, 0xc0, !PT ;  /* 0xfffffffb02027812 */ /* 0x000fe400078ec0ff */
[----:B------:R-:W-:Y:S01]  /*4d1a0*/  ISETP.LT.AND P1, PT, R17, UR33, !P6 ;  /* 0x0000002111007c0c */ /* 0x000fe2000f721270 */
[----:B------:R-:W-:Y:S01]  /*4d1b0*/  VIADD R16, R0, 0x98 ;  /* 0x0000009800107836 */ /* 0x000fe20000000000 */
        /* <DEDUP_REMOVED lines=10> */
[----:B------:R-:W-:-:S05]  /*4d260*/  @P1 LOP3.LUT R2, R2, 0x1, RZ, 0xfc, !PT ;  /* 0x0000000102021812 */ /* 0x000fca00078efcff */
[----:B------:R0:W-:Y:S02]  /*4d270*/  STL [R1+0x15f4], R2 ;  /* 0x0015f40201007387 */ /* 0x0001e40000100800 */
[----:B0-----:R-:W-:Y:S01]  /*4d280*/  VIADD R2, R0, 0x97 ;  /* 0x0000009700027836 */ /* 0x001fe20000000000 */
[----:B------:R-:W-:Y:S02]  /*4d290*/  ISETP.LT.AND P2, PT, R16, UR32, !P6 ;  /* 0x0000002010007c0c */ /* 0x000fe4000f741270 */
[----:B------:R-:W-:Y:S01]  /*4d2a0*/  ISETP.LT.AND P1, PT, R17, UR33, !P6 ;  /* 0x0000002111007c0c */ /* 0x000fe2000f721270 */
[C---:B------:R-:W-:Y:S01]  /*4d2b0*/  VIADD R16, R0.reuse, 0x94 ;  /* 0x0000009400107836 */ /* 0x040fe20000000000 */
[----:B------:R-:W-:Y:S01]  /*4d2c0*/  ULDC UR32, c[0x0][0x22c] ;  /* 0x00008b0000207ab9 */ /* 0x000fe20000000800 */
[----:B------:R-:W-:Y:S01]  /*4d2d0*/  VIADD R17, R0, 0x91 ;  /* 0x0000009100117836 */ /* 0x000fe20000000000 */
[----:B------:R-:W-:Y:S01]  /*4d2e0*/  ULDC UR33, c[0x0][0x22c] ;  /* 0x00008b0000217ab9 */ /* 0x000fe20000000800 */
[----:B--2---:R-:W-:-:S04]  /*4d2f0*/  LOP3.LUT R7, R7, 0x7fffffff, RZ, 0xc0, !PT ;  /* 0x7fffffff07077812 */ /* 0x004fc800078ec0ff */
[----:B------:R-:W-:Y:S02]  /*4d300*/  @P0 LOP3.LUT R7, R7, 0x80000000, RZ, 0xfc, !PT ;  /* 0x8000000007070812 */ /* 0x000fe400078efcff */
[----:B------:R-:W-:Y:S02]  /*4d310*/  ISETP.LT.AND P0, PT, R2, UR61, !P6 ;  /* 0x0000003d02007c0c */ /* 0x000fe4000f701270 */
[----:B------:R-:W-:Y:S01]  /*4d320*/  LOP3.LUT R7, R7, 0xbfffffff, RZ, 0xc0, !PT ;  /* 0xbfffffff07077812 */ /* 0x000fe200078ec0ff */
[----:B------:R-:W-:Y:S01]  /*4d330*/  VIADD R2, R0, 0x93 ;  /* 0x0000009300027836 */ /* 0x000fe20000000000 */
[----:B------:R-:W-:-:S09]  /*4d340*/  ULDC UR61, c[0x0][0x22c] ;  /* 0x00008b00003d7ab9 */ /* 0x000fd20000000800 */
        /* <DEDUP_REMOVED lines=10> */
[----:B------:R-:W-:Y:S02]  /*4d3f0*/  ISETP.LT.AND P0, PT, R2, UR61, !P6 ;  /* 0x0000003d02007c0c */ /* 0x000fe4000f701270 */
[----:B------:R-:W-:Y:S02]  /*4d400*/  ISETP.LT.AND P2, PT, R16, UR32, !P6 ;  /* 0x0000002010007c0c */ /* 0x000fe4000f741270 */
[----:B------:R-:W-:Y:S02]  /*4d410*/  LOP3.LUT R7, R7, 0xfbffffff, RZ, 0xc0, !PT ;  /* 0xfbffffff07077812 */ /* 0x000fe400078ec0ff */
[----:B------:R-:W-:Y:S01]  /*4d420*/  ISETP.LT.AND P1, PT, R17, UR33, !P6 ;  /* 0x0000002111007c0c */ /* 0x000fe2000f721270 */
[C---:B------:R-:W-:Y:S01]  /*4d430*/  VIADD R16, R0.reuse, 0x90 ;  /* 0x0000009000107836 */ /* 0x040fe20000000000 */
[----:B------:R-:W-:Y:S01]  /*4d440*/  ULDC UR61, c[0x0][0x22c] ;  /* 0x00008b00003d7ab9 */ /* 0x000fe20000000800 */
[----:B------:R-:W-:Y:S01]  /*4d450*/  VIADD R2, R0, 0x8f ;  /* 0x0000008f00027836 */ /* 0x000fe20000000000 */
[----:B------:R-:W-:-:S03]  /*4d460*/  ULDC UR32, c[0x0][0x22c] ;  /* 0x00008b0000207ab9 */ /* 0x000fc60000000800 */
        /* <DEDUP_REMOVED lines=86> */
[C---:B------:R-:W-:Y:S01]  /*4d9d0*/  VIADD R16, R0.reuse, 0x7f ;  /* 0x0000007f00107836 */ /* 0x040fe20000000000 */
[----:B------:R-:W-:Y:S01]  /*4d9e0*/  ISETP.LT.AND P2, PT, R17, UR32, !P6 ;  /* 0x0000002011007c0c */ /* 0x000fe2000f741270 */
[C---:B------:R-:W-:Y:S01]  /*4d9f0*/  VIADD R2, R0.reuse, 0x7d ;  /* 0x0000007d00027836 */ /* 0x040fe20000000000 */
        /* <DEDUP_REMOVED lines=126> */
[----:B------:R-:W-:Y:S02]  /*4e1e0*/  LOP3.LUT R16, R16, 0xffffbfff, RZ, 0xc0, !PT ;  /* 0xffffbfff10107812 */ /* 0x000fe400078ec0ff */
[----:B------:R-:W-:Y:S01]  /*4e1f0*/  ISETP.LT.AND P1, PT, R7, UR33, !P6 ;  /* 0x0000002107007c0c */ /* 0x000fe2000f721270 */
[C---:B------:R-:W-:Y:S01]  /*4e200*/  VIADD R2, R0.reuse, 0x64 ;  /* 0x0000006400027836 */ /* 0x040fe20000000000 */
[----:B------:R-:W-:Y:S01]  /*4e210*/  ULDC UR32, c[0x0][0x22c] ;  /* 0x00008b0000207ab9 */ /* 0x000fe20000000800 */
[----:B------:R-:W-:Y:S01]  /*4e220*/  VIADD R7, R0, 0x61 ;  /* 0x0000006100077836 */ /* 0x000fe20000000000 */
[----:B------:R-:W-:Y:S01]  /*4e230*/  ULDC UR33, c[0x0][0x22c] ;  /* 0x00008b0000217ab9 */ /* 0x000fe20000000800 */
[----:B--2---:R-:W-:Y:S01]  /*4e240*/  ISETP.LT.AND P0, PT, R17, UR61, !P6 ;  /* 0x0000003d11007c0c */ /* 0x004fe2000f701270 */
[----:B------:R-:W-:Y:S01]  /*4e250*/  ULDC UR61, c[0x0][0x22c] ;  /* 0x00008b00003d7ab9 */ /* 0x000fe20000000800 */
[----:B------:R-:W2:Y:S11]  /*4e260*/  LDL.LU R17, [R1+0x16c8] ;  /* 0x0016c80001117983 */ /* 0x000eb60000300800 */
        /* <DEDUP_REMOVED lines=16> */
[----:B------:R-:W-:Y:S01]  /*4e370*/  ULDC UR32, c[0x0][0x22c] ;  /* 0x00008b0000207ab9 */ /* 0x000fe20000000800 */
[----:B------:R-:W3:Y:S04]  /*4e380*/  LDL.LU R18, [R1+0x16c4] ;  /* 0x0016c40001127983 */ /* 0x000ee80000300800 */
[----:B------:R-:W-:Y:S01]  /*4e390*/  @P0 LOP3.LUT R16, R16, 0x400, RZ, 0xfc, !PT ;  /* 0x0000040010100812 */ /* 0x000fe200078efcff */
[----:B------:R-:W-:Y:S01]  /*4e3a0*/  VIADD R7, R0, 0x5d ;  /* 0x0000005d00077836 */ /* 0x000fe20000000000 */
[----:B------:R-:W-:-:S02]  /*4e3b0*/  ULDC UR33, c[0x0][0x22c] ;  /* 0x00008b0000217ab9 */ /* 0x000fc40000000800 */
        /* <DEDUP_REMOVED lines=16> */
[----:B------:R-:W4:Y:S04]  /*4e4c0*/  LDL.LU R6, [R1+0x16c0] ;  /* 0x0016c00001067983 */ /* 0x000f280000300800 */
        /* <DEDUP_REMOVED lines=18> */
[----:B------:R-:W4:Y:S01]  /*4e5f0*/  LDL.LU R4, [R1+0x16bc] ;  /* 0x0016bc0001047983 */ /* 0x000f220000300800 */
        /* <DEDUP_REMOVED lines=143> */
[----:B------:R-:W-:Y:S02]  /*4eef0*/  @P0 LOP3.LUT R17, R17, 0x40, RZ, 0xfc, !PT ;  /* 0x0000004011110812 */ /* 0x000fe400078efcff */
[----:B---3--:R-:W-:Y:S01]  /*4ef00*/  LOP3.LUT R18, R18, 0x7fffffff, RZ, 0xc0, !PT ;  /* 0x7fffffff12127812 */ /* 0x008fe200078ec0ff */
[----:B------:R-:W-:Y:S01]  /*4ef10*/  VIADD R7, R0, 0x39 ;  /* 0x0000003900077836 */ /* 0x000fe20000000000 */
[----:B------:R-:W-:Y:S01]  /*4ef20*/  LOP3.LUT R17, R17, 0xffffffdf, RZ, 0xc0, !PT ;  /* 0xffffffdf11117812 */ /* 0x000fe200078ec0ff */
[----:B------:R-:W-:-:S03]  /*4ef30*/  ULDC UR33, c[0x0][0x22c] ;  /* 0x00008b0000217ab9 */ /* 0x000fc60000000800 */
        /* <DEDUP_REMOVED lines=9> */
[----:B------:R-:W-:Y:S01]  /*4efd0*/  ISETP.LT.AND P2, PT, R2, UR32, !P6 ;  /* 0x0000002002007c0c */ /* 0x000fe2000f741270 */
[C---:B------:R-:W-:Y:S01]  /*4efe0*/  VIADD R2, R0.reuse, 0x38 ;  /* 0x0000003800027836 */ /* 0x040fe20000000000 */
[----:B------:R-:W-:Y:S01]  /*4eff0*/  LOP3.LUT R17, R17, 0xfffffffb, RZ, 0xc0, !PT ;  /* 0xfffffffb11117812 */ /* 0x000fe200078ec0ff */
[----:B------:R-:W-:Y:S01]  /*4f000*/  VIADD R16, R0, 0x37 ;  /* 0x0000003700107836 */ /* 0x000fe20000000000 */
[----:B------:R-:W-:Y:S01]  /*4f010*/  ULDC UR61, c[0x0][0x22c] ;  /* 0x00008b00003d7ab9 */ /* 0x000fe20000000800 */
[----:B------:R-:W-:Y:S01]  /*4f020*/  ISETP.LT.AND P1, PT, R7, UR33, !P6 ;  /* 0x0000002107007c0c */ /* 0x000fe2000f721270 */
[----:B------:R-:W-:-:S05]  /*4f030*/  ULDC UR32, c[0x0][0x22c] ;  /* 0x00008b0000207ab9 */ /* 0x000fca0000000800 */
[----:B------:R-:W-:Y:S01]  /*4f040*/  @P0 LOP3.LUT R17, R17, 0x4, RZ, 0xfc, !PT ;  /* 0x0000000411110812 */ /* 0x000fe200078efcff */
[----:B------:R-:W-:Y:S01]  /*4f050*/  VIADD R7, R0, 0x35 ;  /* 0x0000003500077836 */ /* 0x000fe20000000000 */
[----:B------:R-:W-:Y:S01]  /*4f060*/  ISETP.LT.AND P0, PT, R2, UR4, !P6 ;  /* 0x0000000402007c0c */ /* 0x000fe2000f701270 */
[----:B------:R-:W-:Y:S01]  /*4f070*/  VIADD R2, R0, 0x36 ;  /* 0x0000003600027836 */ /* 0x000fe20000000000 */
[----:B------:R-:W-:Y:S01]  /*4f080*/  LOP3.LUT R17, R17, 0xfffffffd, RZ, 0xc0, !PT ;  /* 0xfffffffd11117812 */ /* 0x000fe200078ec0ff */
[----:B------:R-:W-:Y:S01]  /*4f090*/  ULDC UR33, c[0x0][0x22c] ;  /* 0x00008b0000217ab9 */ /* 0x000fe20000000800 */
[----:B------:R-:W-:-:S09]  /*4f0a0*/  ULDC UR4, c[0x0][0x22c] ;  /* 0x00008b0000047ab9 */ /* 0x000fd20000000800 */
[----:B------:R-:W-:Y:S02]  /*4f0b0*/  @P0 LOP3.LUT R18, R18, 0x80000000, RZ, 0xfc, !PT ;  /* 0x8000000012120812 */ /* 0x000fe400078efcff */
[----:B------:R-:W-:Y:S02]  /*4f0c0*/  ISETP.LT.AND P0, PT, R16, UR61, !P6 ;  /* 0x0000003d10007c0c */ /* 0x000fe4000f701270 */
[----:B------:R-:W-:Y:S02]  /*4f0d0*/  @P2 LOP3.LUT R17, R17, 0x2, RZ, 0xfc, !PT ;  /* 0x0000000211112812 */ /* 0x000fe400078efcff */
[----:B------:R-:W-:Y:S01]  /*4f0e0*/  LOP3.LUT R18, R18, 0xbfffffff, RZ, 0xc0, !PT ;  /* 0xbfffffff12127812 */ /* 0x000fe200078ec0ff */
[----:B------:R-:W-:Y:S01]  /*4f0f0*/  VIADD R16, R0, 0x33 ;  /* 0x0000003300107836 */ /* 0x000fe20000000000 */
[----:B------:R-:W-:Y:S01]  /*4f100*/  ISETP.LT.AND P2, PT, R2, UR32, !P6 ;  /* 0x0000002002007c0c */ /* 0x000fe2000f741270 */
[----:B------:R-:W-:Y:S01]  /*4f110*/  ULDC UR61, c[0x0][0x22c] ;  /* 0x00008b00003d7ab9 */ /* 0x000fe20000000800 */
[----:B------:R-:W-:-:S05]  /*4f120*/  LOP3.LUT R17, R17, 0xfffffffe, RZ, 0xc0, !PT ;  /* 0xfffffffe11117812 */ /* 0x000fca00078ec0ff */
[----:B------:R-:W-:Y:S01]  /*4f130*/  @P0 LOP3.LUT R18, R18, 0x40000000, RZ, 0xfc, !PT ;  /* 0x4000000012120812 */ /* 0x000fe200078efcff */
[----:B------:R-:W-:Y:S01]  /*4f140*/  VIADD R2, R0, 0x34 ;  /* 0x0000003400027836 */ /* 0x000fe20000000000 */
[----:B------:R-:W-:Y:S01]  /*4f150*/  @P1 LOP3.LUT R17, R17, 0x1, RZ, 0xfc, !PT ;  /* 0x0000000111111812 */ /* 0x000fe200078efcff */
[----:B------:R-:W-:Y:S01]  /*4f160*/  ULDC UR32, c[0x0][0x22c] ;  /* 0x00008b0000207ab9 */ /* 0x000fe20000000800 */
[----:B------:R-:W-:Y:S02]  /*4f170*/  ISETP.LT.AND P1, PT, R7, UR33, !P6 ;  /* 0x0000002107007c0c */ /* 0x000fe4000f721270 */
[----:B------:R-:W-:Y:S02]  /*4f180*/  LOP3.LUT R18, R18, 0xdfffffff, RZ, 0xc0, !PT ;  /* 0xdfffffff12127812 */ /* 0x000fe400078ec0ff */
[----:B------:R-:W-:Y:S01]  /*4f190*/  ISETP.LT.AND P0, PT, R2, UR4, !P6 ;  /* 0x0000000402007c0c */ /* 0x000fe2000f701270 */
[----:B------:R-:W-:Y:S01]  /*4f1a0*/  VIADD R7, R0, 0x31 ;  /* 0x0000003100077836 */ /* 0x000fe20000000000 */
[----:B------:R-:W-:Y:S01]  /*4f1b0*/  @P2 LOP3.LUT R18, R18, 0x20000000, RZ, 0xfc, !PT ;  /* 0x2000000012122812 */ /* 0x000fe200078efcff */
[----:B------:R-:W-:Y:S01]  /*4f1c0*/  VIADD R2, R0, 0x32 ;  /* 0x0000003200027836 */ /* 0x000fe20000000000 */
[----:B------:R-:W-:Y:S01]  /*4f1d0*/  ULDC UR33, c[0x0][0x22c] ;  /* 0x00008b0000217ab9 */ /* 0x000fe20000000800 */
[----:B------:R-:W-:Y:S01]  /*4f1e0*/  ULDC UR4, c[0x0][0x22c] ;  /* 0x00008b0000047ab9 */ /* 0x000fe20000000800 */
[----:B------:R-:W-:-:S04]  /*4f1f0*/  LOP3.LUT R18, R18, 0xefffffff, RZ, 0xc0, !PT ;  /* 0xefffffff12127812 */ /* 0x000fc800078ec0ff */
        /* <DEDUP_REMOVED lines=112> */
[----:B----4-:R-:W-:Y:S01]  /*4f900*/  LOP3.LUT R6, R6, 0x7fffffff, RZ, 0xc0, !PT ;  /* 0x7fffffff06067812 */ /* 0x010fe200078ec0ff */
        /* <DEDUP_REMOVED lines=13> */
[----:B------:R-:W-:Y:S01]  /*4f9e0*/  VIADD R2, R0, 0x18 ;  /* 0x0000001800027836 */ /* 0x000fe20000000000 */
        /* <DEDUP_REMOVED lines=57> */
[----:B------:R-:W-:Y:S01]  /*4fd80*/  STL [R1+0x1600], R17 ;  /* 0x0016001101007387 */ /* 0x000fe20000100800 */
[----:B------:R-:W-:Y:S02]  /*4fd90*/  ISETP.LT.AND P2, PT, R2, UR32, !P6 ;  /* 0x0000002002007c0c */ /* 0x000fe4000f741270 */
[----:B------:R-:W-:Y:S02]  /*4fda0*/  LOP3.LUT R6, R6, 0xffbfffff, RZ, 0xc0, !PT ;  /* 0xffbfffff06067812 */ /* 0x000fe400078ec0ff */
[----:B------:R-:W-:Y:S01]  /*4fdb0*/  ISETP.LT.AND P1, PT, R7, UR33, !P6 ;  /* 0x0000002107007c0c */ /* 0x000fe2000f721270 */
[C---:B------:R-:W-:Y:S01]  /*4fdc0*/  VIADD R2, R0.reuse, 0xc ;  /* 0x0000000c00027836 */ /* 0x040fe20000000000 */
[----:B------:R0:W-:Y:S01]  /*4fdd0*/  STL [R1+0x1668], R18 ;  /* 0x0016681201007387 */ /* 0x0001e20000100800 */
[----:B------:R-:W-:Y:S01]  /*4fde0*/  VIADD R28, R0, 0x9 ;  /* 0x00000009001c7836 */ /* 0x000fe20000000000 */
[----:B------:R-:W-:Y:S01]  /*4fdf0*/  ULDC UR61, c[0x0][0x22c] ;  /* 0x00008b00003d7ab9 */ /* 0x000fe20000000800 */
[----:B------:R-:W-:Y:S01]  /*4fe00*/  ULDC UR32, c[0x0][0x22c] ;  /* 0x00008b0000207ab9 */ /* 0x000fe20000000800 */
[----:B------:R-:W-:Y:S01]  /*4fe10*/  ULDC UR33, c[0x0][0x22c] ;  /* 0x00008b0000217ab9 */ /* 0x000fe20000000800 */
[----:B------:R-:W-:-:S04]  /*4fe20*/  @P0 LOP3.LUT R6, R6, 0x400000, RZ, 0xfc, !PT ;  /* 0x0040000006060812 */ /* 0x000fc800078efcff */
[----:B------:R-:W-:Y:S01]  /*4fe30*/  LOP3.LUT R6, R6, 0xffdfffff, RZ, 0xc0, !PT ;  /* 0xffdfffff06067812 */ /* 0x000fe200078ec0ff */
[----:B0-----:R-:W2:Y:S03]  /*4fe40*/  LDL.LU R18, [R1+0x290] ;  /* 0x0002900001127983 */ /* 0x001ea60000300800 */
[----:B------:R-:W-:Y:S01]  /*4fe50*/  @P2 LOP3.LUT R6, R6, 0x200000, RZ, 0xfc, !PT ;  /* 0x0020000006062812 */ /* 0x000fe200078efcff */
[----:B------:R-:W3:Y:S01]  /*4fe60*/  LDL.LU R17, [R1+0x294] ;  /* 0x0002940001117983 */ /* 0x000ee20000300800 */
[----:B------:R-:W-:Y:S02]  /*4fe70*/  ISETP.LT.AND P0, PT, R2, UR4, !P6 ;  /* 0x0000000402007c0c */ /* 0x000fe4000f701270 */
[----:B------:R-:W-:Y:S01]  /*4fe80*/  LOP3.LUT R6, R6, 0xffefffff, RZ, 0xc0, !PT ;  /* 0xffefffff06067812 */ /* 0x000fe200078ec0ff */
[C---:B------:R-:W-:Y:S01]  /*4fe90*/  VIADD R2, R0.reuse, 0xb ;  /* 0x0000000b00027836 */ /* 0x040fe20000000000 */
[----:B------:R-:W4:Y:S01]  /*4fea0*/  LDL.LU R16, [R1+0x29c] ;  /* 0x00029c0001107983 */ /* 0x000f220000300800 */
[----:B------:R-:W-:Y:S01]  /*4feb0*/  ISETP.LT.AND P2, PT, R29, UR32, !P6 ;  /* 0x000000201d007c0c */ /* 0x000fe2000f741270 */
[----:B------:R-:W-:Y:S01]  /*4fec0*/  VIADD R8, R0, 0x8 ;  /* 0x0000000800087836 */ /* 0x000fe20000000000 */
[----:B------:R-:W-:Y:S01]  /*4fed0*/  @P1 LOP3.LUT R6, R6, 0x100000, RZ, 0xfc, !PT ;  /* 0x0010000006061812 */ /* 0x000fe200078efcff */
[----:B------:R-:W4:Y:S01]  /*4fee0*/  LDL.LU R7, [R1+0x2a0] ;  /* 0x0002a00001077983 */ /* 0x000f220000300800 */
[----:B------:R-:W-:Y:S01]  /*4fef0*/  ULDC UR4, c[0x0][0x22c] ;  /* 0x00008b0000047ab9 */ /* 0x000fe20000000800 */
[----:B------:R-:W-:Y:S01]  /*4ff00*/  VIADD R10, R0, 0x6 ;  /* 0x00000006000a7836 */ /* 0x000fe20000000000 */
[----:B------:R-:W-:Y:S01]  /*4ff10*/  LOP3.LUT R6, R6, 0xfff7ffff, RZ, 0xc0, !PT ;  /* 0xfff7ffff06067812 */ /* 0x000fe200078ec0ff */
[----:B------:R-:W-:Y:S01]  /*4ff20*/  VIADD R9, R0, 0x7 ;  /* 0x0000000700097836 */ /* 0x000fe20000000000 */
[----:B------:R-:W-:-:S02]  /*4ff30*/  ULDC UR32, c[0x0][0x22c] ;  /* 0x00008b0000207ab9 */ /* 0x000fc40000000800 */
[----:B------:R-:W-:Y:S02]  /*4ff40*/  @P0 LOP3.LUT R6, R6, 0x80000, RZ, 0xfc, !PT ;  /* 0x0008000006060812 */ /* 0x000fe400078efcff */
[----:B------:R-:W-:Y:S01]  /*4ff50*/  ISETP.LT.AND P0, PT, R2, UR61, !P6 ;  /* 0x0000003d02007c0c */ /* 0x000fe2000f701270 */
[----:B------:R-:W-:Y:S01]  /*4ff60*/  ULDC UR61, c[0x0][0x22c] ;  /* 0x00008b00003d7ab9 */ /* 0x000fe20000000800 */
[----:B------:R-:W4:Y:S01]  /*4ff70*/  LDL.LU R2, [R1+0x2a4] ;  /* 0x0002a40001027983 */ /* 0x000f220000300800 */
[----:B------:R-:W-:Y:S01]  /*4ff80*/  ISETP.LT.AND P1, PT, R28, UR33, !P6 ;  /* 0x000000211c007c0c */ /* 0x000fe2000f721270 */
[----:B------:R-:W-:Y:S01]  /*4ff90*/  VIADD R11, R0, 0x5 ;  /* 0x00000005000b7836 */ /* 0x000fe20000000000 */
[----:B------:R-:W-:Y:S01]  /*4ffa0*/  LOP3.LUT R6, R6, 0xfffbffff, RZ, 0xc0, !PT ;  /* 0xfffbffff06067812 */ /* 0x000fe200078ec0ff */
[----:B------:R-:W3:Y:S01]  /*4ffb0*/  LDL.LU R29, [R1+0x28c] ;  /* 0x00028c00011d7983 */ /* 0x000ee20000300800 */
[----:B------:R-:W-:-:S03]  /*4ffc0*/  ULDC UR33, c[0x0][0x22c] ;  /* 0x00008b0000217ab9 */ /* 0x000fc60000000800 */
[----:B------:R-:W4:Y:S03]  /*4ffd0*/  LDL.LU R28, [R1+0x288] ;  /* 0x00028800011c7983 */ /* 0x000f260000300800 */
[----:B------:R-:W-:-:S04]  /*4ffe0*/  @P0 LOP3.LUT R6, R6, 0x40000, RZ, 0xfc, !PT ;  /* 0x0004000006060812 */ /* 0x000fc800078efcff */
[----:B------:R-:W-:-:S04]  /*4fff0*/  LOP3.LUT R6, R6, 0xfffdffff, RZ, 0xc0, !PT ;  /* 0xfffdffff06067812 */ /* 0x000fc800078ec0ff */
[----:B------:R-:W-:Y:S02]  /*50000*/  @P2 LOP3.LUT R6, R6, 0x20000, RZ, 0xfc, !PT ;  /* 0x0002000006062812 */ /* 0x000fe400078efcff */
[----:B------:R-:W-:Y:S01]  /*50010*/  ISETP.LT.AND P0, PT, R8, UR4, !P6 ;  /* 0x0000000408007c0c */ /* 0x000fe2000f701270 */
[----:B------:R-:W-:Y:S01]  /*50020*/  VIADD R12, R0, 0x4 ;  /* 0x00000004000c7836 */ /* 0x000fe20000000000 */
[----:B------:R-:W-:Y:S01]  /*50030*/  LOP3.LUT R6, R6, 0xfffeffff, RZ, 0xc0, !PT ;  /* 0xfffeffff06067812 */ /* 0x000fe200078ec0ff */
[----:B------:R-:W-:Y:S01]  /*50040*/  ULDC UR4, c[0x0][0x22c] ;  /* 0x00008b0000047ab9 */ /* 0x000fe20000000800 */
[----:B------:R-:W-:Y:S01]  /*50050*/  ISETP.LT.AND P2, PT, R10, UR32, !P6 ;  /* 0x000000200a007c0c */ /* 0x000fe2000f741270 */
[----:B------:R-:W3:Y:S01]  /*50060*/  LDL.LU R8, [R1+0x298] ;  /* 0x0002980001087983 */ /* 0x000ee20000300800 */
[----:B------:R-:W-:Y:S01]  /*50070*/  @P1 LOP3.LUT R6, R6, 0x10000, RZ, 0xfc, !PT ;  /* 0x0001000006061812 */ /* 0x000fe200078efcff */
[----:B------:R-:W-:Y:S01]  /*50080*/  VIADD R13, R0, 0x3 ;  /* 0x00000003000d7836 */ /* 0x000fe20000000000 */
[----:B------:R-:W-:Y:S01]  /*50090*/  LOP3.LUT R4, R4, 0xffffffdf, RZ, 0xc0, !PT ;  /* 0xffffffdf04047812 */ /* 0x000fe200078ec0ff */
[----:B------:R-:W-:Y:S01]  /*500a0*/  VIADD R14, R0, 0x2 ;  /* 0x00000002000e7836 */ /* 0x000fe20000000000 */
[----:B------:R-:W-:Y:S01]  /*500b0*/  LOP3.LUT R6, R6, 0xffff7fff, RZ, 0xc0, !PT ;  /* 0xffff7fff06067812 */ /* 0x000fe200078ec0ff */
[----:B------:R-:W-:-:S03]  /*500c0*/  ULDC UR32, c[0x0][0x22c] ;  /* 0x00008b0000207ab9 */ /* 0x000fc60000000800 */
[----:B------:R-:W-:Y:S02]  /*500d0*/  @P0 LOP3.LUT R6, R6, 0x8000, RZ, 0xfc, !PT ;  /* 0x0000800006060812 */ /* 0x000fe400078efcff */
[----:B------:R-:W-:Y:S01]  /*500e0*/  ISETP.LT.AND P0, PT, R9, UR61, !P6 ;  /* 0x0000003d09007c0c */ /* 0x000fe2000f701270 */
[----:B------:R-:W-:Y:S01]  /*500f0*/  ULDC UR61, c[0x0][0x22c] ;  /* 0x00008b00003d7ab9 */ /* 0x000fe20000000800 */
[----:B------:R-:W-:Y:S01]  /*50100*/  ISETP.LT.AND P1, PT, R11, UR33, !P6 ;  /* 0x000000210b007c0c */ /* 0x000fe2000f721270 */
[----:B------:R-:W-:Y:S01]  /*50110*/  VIADD R15, R0, 0x1 ;  /* 0x00000001000f7836 */ /* 0x000fe20000000000 */
[----:B------:R-:W-:Y:S01]  /*50120*/  LOP3.LUT R6, R6, 0xffffbfff, RZ, 0xc0, !PT ;  /* 0xffffbfff06067812 */ /* 0x000fe200078ec0ff */
[----:B------:R-:W-:Y:S01]  /*50130*/  ULDC UR33, c[0x0][0x22c] ;  /* 0x00008b0000217ab9 */ /* 0x000fe20000000800 */
[----:B------:R-:W-:-:S04]  /*50140*/  @P2 LOP3.LUT R4, R4, 0x20, RZ, 0xfc, !PT ;  /* 0x0000002004042812 */ /* 0x000fc800078efcff */
[----:B------:R-:W-:-:S03]  /*50150*/  LOP3.LUT R4, R4, 0xffffffef, RZ, 0xc0, !PT ;  /* 0xffffffef04047812 */ /* 0x000fc600078ec0ff */
[----:B------:R-:W-:Y:S02]  /*50160*/  @P0 LOP3.LUT R6, R6, 0x4000, RZ, 0xfc, !PT ;  /* 0x0000400006060812 */ /* 0x000fe400078efcff */
[----:B------:R-:W-:Y:S01]  /*50170*/  ISETP.LT.AND P0, PT, R12, UR4, !P6 ;  /* 0x000000040c007c0c */ /* 0x000fe2000f701270 */
[----:B------:R-:W-:Y:S01]  /*50180*/  ULDC UR4, c[0x0][0x22c] ;  /* 0x00008b0000047ab9 */ /* 0x000fe20000000800 */
[----:B------:R-:W-:-:S04]  /*50190*/  @P1 LOP3.LUT R4, R4, 0x10, RZ, 0xfc, !PT ;  /* 0x0000001004041812 */ /* 0x000fc800078efcff */
[----:B------:R-:W-:-:S07]  /*501a0*/  LOP3.LUT R4, R4, 0xfffffff7, RZ, 0xc0, !PT ;  /* 0xfffffff704047812 */ /* 0x000fce00078ec0ff */
[----:B------:R-:W-:Y:S02]  /*501b0*/  @P0 LOP3.LUT R4, R4, 0x8, RZ, 0xfc, !PT ;  /* 0x0000000804040812 */ /* 0x000fe400078efcff */
[----:B------:R-:W-:Y:S01]  /*501c0*/  ISETP.LT.AND P0, PT, R13, UR61, !P6 ;  /* 0x0000003d0d007c0c */ /* 0x000fe2000f701270 */
[----:B------:R-:W-:Y:S01]  /*501d0*/  ULDC UR61, c[0x0][0x22c] ;  /* 0x00008b00003d7ab9 */ /* 0x000fe20000000800 */
[----:B------:R-:W-:Y:S01]  /*501e0*/  ISETP.LT.AND P1, PT, R14, UR32, !P6 ;  /* 0x000000200e007c0c */ /* 0x000fe2000f721270 */
[----:B------:R-:W-:Y:S01]  /*501f0*/  ULDC UR32, c[0x0][0x22c] ;  /* 0x00008b0000207ab9 */ /* 0x000fe20000000800 */
[----:B------:R-:W-:-:S09]  /*50200*/  LOP3.LUT R4, R4, 0xfffffffb, RZ, 0xc0, !PT ;  /* 0xfffffffb04047812 */ /* 0x000fd200078ec0ff */
[----:B------:R-:W-:Y:S02]  /*50210*/  @P0 LOP3.LUT R4, R4, 0x4, RZ, 0xfc, !PT ;  /* 0x0000000404040812 */ /* 0x000fe400078efcff */
[----:B------:R-:W-:Y:S01]  /*50220*/  ISETP.LT.AND P0, PT, R15, UR4, !P6 ;  /* 0x000000040f007c0c */ /* 0x000fe2000f701270 */
[----:B------:R-:W-:Y:S01]  /*50230*/  ULDC UR4, c[0x0][0x22c] ;  /* 0x00008b0000047ab9 */ /* 0x000fe20000000800 */
[----:B------:R-:W-:-:S04]  /*50240*/  LOP3.LUT R4, R4, 0xfffffffd, RZ, 0xc0, !PT ;  /* 0xfffffffd04047812 */ /* 0x000fc800078ec0ff */
[----:B------:R-:W-:-:S04]  /*50250*/  @P1 LOP3.LUT R4, R4, 0x2, RZ, 0xfc, !PT ;  /* 0x0000000204041812 */ /* 0x000fc800078efcff */
[----:B------:R-:W-:-:S04]  /*50260*/  LOP3.LUT R4, R4, 0xfffffffe, RZ, 0xc0, !PT ;  /* 0xfffffffe04047812 */ /* 0x000fc800078ec0ff */
[----:B------:R-:W-:Y:S02]  /*50270*/  @P0 LOP3.LUT R4, R4, 0x1, RZ, 0xfc, !PT ;  /* 0x0000000104040812 */ /* 0x000fe400078efcff */
[----:B------:R-:W-:Y:S01]  /*50280*/  ISETP.LT.AND P4, PT, R0, UR33, !P6 ;  /* 0x0000002100007c0c */ /* 0x000fe2000f781270 */
[----:B------:R-:W-:Y:S01]  /*50290*/  ULDC UR33, c[0x0][0x22c] ;  /* 0x00008b0000217ab9 */ /* 0x000fe20000000800 */
[----:B------:R-:W-:Y:S02]  /*502a0*/  LOP3.LUT R6, R6, 0xffffdfff, RZ, 0xc0, !PT ;  /* 0xffffdfff06067812 */ /* 0x000fe400078ec0ff */
[----:B--2---:R-:W-:Y:S01]  /*502b0*/  ISETP.LT.AND P1, PT, R18, UR33, !P6 ;  /* 0x0000002112007c0c */ /* 0x004fe2000f721270 */
[----:B------:R-:W-:Y:S01]  /*502c0*/  ULDC UR33, c[0x0][0x22c] ;  /* 0x00008b0000217ab9 */ /* 0x000fe20000000800 */
[----:B----4-:R-:W-:Y:S01]  /*502d0*/  ISETP.LT.AND P0, PT, R28, UR61, !P6 ;  /* 0x0000003d1c007c0c */ /* 0x010fe2000f701270 */
[----:B------:R-:W-:Y:S01]  /*502e0*/  ULDC UR61, c[0x0][0x22c] ;  /* 0x00008b00003d7ab9 */ /* 0x000fe20000000800 */
[----:B------:R-:W2:Y:S01]  /*502f0*/  LDL.LU R28, [R1+0x2a8] ;  /* 0x0002a800011c7983 */ /* 0x000ea20000300800 */
[----:B---3--:R-:W-:Y:S01]  /*50300*/  ISETP.LT.AND P2, PT, R29, UR32, !P6 ;  /* 0x000000201d007c0c */ /* 0x008fe2000f741270 */
[----:B------:R-:W-:-:S02]  /*50310*/  ULDC UR32, c[0x0][0x22c] ;  /* 0x00008b0000207ab9 */ /* 0x000fc40000000800 */
[----:B------:R-:W3:Y:S04]  /*50320*/  LDL.LU R29, [R1+0x2ac] ;  /* 0x0002ac00011d7983 */ /* 0x000ee80000300800 */
[----:B------:R-:W4:Y:S03]  /*50330*/  LDL.LU R18, [R1+0x2b0] ;  /* 0x0002b00001127983 */ /* 0x000f260000300800 */
[----:B------:R-:W-:Y:S02]  /*50340*/  @P0 LOP3.LUT R6, R6, 0x2000, RZ, 0xfc, !PT ;  /* 0x0000200006060812 */ /* 0x000fe400078efcff */
[----:B------:R-:W-:Y:S01]  /*50350*/  ISETP.LT.AND P0, PT, R17, UR4, !P6 ;  /* 0x0000000411007c0c */ /* 0x000fe2000f701270 */
[----:B------:R-:W-:Y:S01]  /*50360*/  ULDC UR4, c[0x0][0x22c] ;  /* 0x00008b0000047ab9 */ /* 0x000fe20000000800 */
[----:B------:R-:W4:Y:S01]  /*50370*/  LDL.LU R17, [R1+0x2b4] ;  /* 0x0002b40001117983 */ /* 0x000f220000300800 */
[----:B------:R-:W-:-:S04]  /*50380*/  LOP3.LUT R6, R6, 0xffffefff, RZ, 0xc0, !PT ;  /* 0xffffefff06067812 */ /* 0x000fc800078ec0ff */
[----:B------:R-:W-:-:S04]  /*50390*/  @P2 LOP3.LUT R6, R6, 0x1000, RZ, 0xfc, !PT ;  /* 0x0000100006062812 */ /* 0x000fc800078efcff */
[----:B------:R-:W-:-:S04]  /*503a0*/  LOP3.LUT R6, R6, 0xfffff7ff, RZ, 0xc0, !PT ;  /* 0xfffff7ff06067812 */ /* 0x000fc800078ec0ff */
[----:B------:R-:W-:-:S04]  /*503b0*/  @P1 LOP3.LUT R6, R6, 0x800, RZ, 0xfc, !PT ;  /* 0x0000080006061812 */ /* 0x000fc800078efcff */
[----:B------:R-:W-:-:S04]  /*503c0*/  LOP3.LUT R6, R6, 0xfffffbff, RZ, 0xc0, !PT ;  /* 0xfffffbff06067812 */ /* 0x000fc800078ec0ff */
[----:B------:R-:W-:Y:S02]  /*503d0*/  @P0 LOP3.LUT R6, R6, 0x400, RZ, 0xfc, !PT ;  /* 0x0000040006060812 */ /* 0x000fe400078efcff */
[----:B------:R-:W-:Y:S01]  /*503e0*/  ISETP.LT.AND P0, PT, R8, UR61, !P6 ;  /* 0x0000003d08007c0c */ /* 0x000fe2000f701270 */
[----:B------:R-:W-:Y:S01]  /*503f0*/  ULDC UR61, c[0x0][0x22c] ;  /* 0x00008b00003d7ab9 */ /* 0x000fe20000000800 */
[----:B------:R-:W-:Y:S01]  /*50400*/  ISETP.LT.AND P2, PT, R16, UR32, !P6 ;  /* 0x0000002010007c0c */ /* 0x000fe2000f741270 */
[----:B------:R-:W-:Y:S01]  /*50410*/  ULDC UR32, c[0x0][0x22c] ;  /* 0x00008b0000207ab9 */ /* 0x000fe20000000800 */
[----:B------:R-:W-:Y:S01]  /*50420*/  LOP3.LUT R6, R6, 0xfffffdff, RZ, 0xc0, !PT ;  /* 0xfffffdff06067812 */ /* 0x000fe200078ec0ff */
[----:B------:R-:W4:Y:S01]  /*50430*/  LDL.LU R16, [R1+0x2b8] ;  /* 0x0002b80001107983 */ /* 0x000f220000300800 */
[----:B------:R-:W-:Y:S01]  /*50440*/  ISETP.LT.AND P1, PT, R7, UR33, !P6 ;  /* 0x0000002107007c0c */ /* 0x000fe2000f721270 */
[----:B------:R-:W-:Y:S02]  /*50450*/  ULDC UR33, c[0x0][0x22c] ;  /* 0x00008b0000217ab9 */ /* 0x000fe40000000800 */
[----:B------:R-:W4:Y:S04]  /*50460*/  LDL.LU R7, [R1+0x2bc] ;  /* 0x0002bc0001077983 */ /* 0x000f280000300800 */
[----:B------:R-:W-:-:S04]  /*50470*/  @P0 LOP3.LUT R6, R6, 0x200, RZ, 0xfc, !PT ;  /* 0x0000020006060812 */ /* 0x000fc800078efcff */
[----:B------:R-:W-:-:S04]  /*50480*/  LOP3.LUT R6, R6, 0xfffffeff, RZ, 0xc0, !PT ;  /* 0xfffffeff06067812 */ /* 0x000fc800078ec0ff */
[----:B------:R-:W-:Y:S02]  /*50490*/  @P2 LOP3.LUT R6, R6, 0x100, RZ, 0xfc, !PT ;  /* 0x0000010006062812 */ /* 0x000fe400078efcff */
[----:B------:R-:W-:Y:S01]  /*504a0*/  ISETP.LT.AND P0, PT, R2, UR4, !P6 ;  /* 0x0000000402007c0c */ /* 0x000fe2000f701270 */
[----:B------:R-:W-:Y:S01]  /*504b0*/  VIADD R27, R0, 0xc0 ;  /* 0x000000c0001b7836 */ /* 0x000fe20000000000 */
[----:B------:R-:W-:Y:S01]  /*504c0*/  LOP3.LUT R6, R6, 0xffffff7f, RZ, 0xc0, !PT ;  /* 0xffffff7f06067812 */ /* 0x000fe200078ec0ff */
[----:B------:R-:W4:Y:S01]  /*504d0*/  LDL.LU R2, [R1+0x2c4] ;  /* 0x0002c40001027983 */ /* 0x000f220000300800 */
[----:B------:R-:W-:Y:S02]  /*504e0*/  ULDC UR4, c[0x0][0x22c] ;  /* 0x00008b0000047ab9 */ /* 0x000fe40000000800 */
[----:B------:R-:W-:-:S04]  /*504f0*/  @P1 LOP3.LUT R6, R6, 0x80, RZ, 0xfc, !PT ;  /* 0x0000008006061812 */ /* 0x000fc800078efcff */
[----:B------:R-:W-:-:S04]  /*50500*/  LOP3.LUT R6, R6, 0xffffffbf, RZ, 0xc0, !PT ;  /* 0xffffffbf06067812 */ /* 0x000fc800078ec0ff */
[----:B------:R-:W-:-:S04]  /*50510*/  @P0 LOP3.LUT R6, R6, 0x40, RZ, 0xfc, !PT ;  /* 0x0000004006060812 */ /* 0x000fc800078efcff */
[----:B------:R-:W-:Y:S02]  /*50520*/  LOP3.LUT R6, R6, 0xffffffdf, RZ, 0xc0, !PT ;  /* 0xffffffdf06067812 */ /* 0x000fe400078ec0ff */
[----:B--2---:R-:W-:Y:S01]  /*50530*/  ISETP.LT.AND P0, PT, R28, UR61, !P6 ;  /* 0x0000003d1c007c0c */ /* 0x004fe2000f701270 */
[----:B------:R-:W-:Y:S01]  /*50540*/  ULDC UR61, c[0x0][0x22c] ;  /* 0x00008b00003d7ab9 */ /* 0x000fe20000000800 */
[----:B------:R-:W2:Y:S01]  /*50550*/  LDL.LU R28, [R1+0x2c8] ;  /* 0x0002c800011c7983 */ /* 0x000ea20000300800 */
[----:B---3--:R-:W-:Y:S01]  /*50560*/  ISETP.LT.AND P2, PT, R29, UR32, !P6 ;  /* 0x000000201d007c0c */ /* 0x008fe2000f741270 */
[----:B------:R-:W-:Y:S02]  /*50570*/  ULDC UR32, c[0x0][0x22c] ;  /* 0x00008b0000207ab9 */ /* 0x000fe40000000800 */
[----:B------:R-:W3:Y:S01]  /*50580*/  LDL.LU R29, [R1+0x2cc] ;  /* 0x0002cc00011d7983 */ /* 0x000ee20000300800 */
[----:B----4-:R-:W-:Y:S01]  /*50590*/  ISETP.LT.AND P1, PT, R18, UR33, !P6 ;  /* 0x0000002112007c0c */ /* 0x010fe2000f721270 */
[----:B------:R-:W-:-:S02]  /*505a0*/  ULDC UR33, c[0x0][0x22c] ;  /* 0x00008b0000217ab9 */ /* 0x000fc40000000800 */
[----:B------:R-:W4:Y:S03]  /*505b0*/  LDL.LU R18, [R1+0x2d0] ;  /* 0x0002d00001127983 */ /* 0x000f260000300800 */
[----:B------:R-:W-:-:S04]  /*505c0*/  @P0 LOP3.LUT R6, R6, 0x20, RZ, 0xfc, !PT ;  /* 0x0000002006060812 */ /* 0x000fc800078efcff */
[----:B------:R-:W-:-:S04]  /*505d0*/  LOP3.LUT R6, R6, 0xffffffef, RZ, 0xc0, !PT ;  /* 0xffffffef06067812 */ /* 0x000fc800078ec0ff */
[----:B------:R-:W-:-:S04]  /*505e0*/  @P2 LOP3.LUT R6, R6, 0x10, RZ, 0xfc, !PT ;  /* 0x0000001006062812 */ /* 0x000fc800078efcff */
[----:B------:R-:W-:Y:S02]  /*505f0*/  LOP3.LUT R6, R6, 0xfffffff7, RZ, 0xc0, !PT ;  /* 0xfffffff706067812 */ /* 0x000fe400078ec0ff */
[----:B------:R-:W-:Y:S01]  /*50600*/  ISETP.LT.AND P0, PT, R17, UR4, !P6 ;  /* 0x0000000411007c0c */ /* 0x000fe2000f701270 */
[----:B------:R-:W-:Y:S01]  /*50610*/  ULDC UR4, c[0x0][0x22c] ;  /* 0x00008b0000047ab9 */ /* 0x000fe20000000800 */
[----:B------:R-:W-:Y:S01]  /*50620*/  @P1 LOP3.LUT R6, R6, 0x8, RZ, 0xfc, !PT ;  /* 0x0000000806061812 */ /* 0x000fe200078efcff */
[----:B------:R-:W4:Y:S01]  /*50630*/  LDL.LU R17, [R1+0x2d4] ;  /* 0x0002d40001117983 */ /* 0x000f220000300800 */
[----:B------:R-:W-:Y:S01]  /*50640*/  ISETP.LT.AND P1, PT, R27, UR33, !P6 ;  /* 0x000000211b007c0c */ /* 0x000fe2000f721270 */
[----:B------:R-:W-:Y:S02]  /*50650*/  ULDC UR33, c[0x0][0x22c] ;  /* 0x00008b0000217ab9 */ /* 0x000fe40000000800 */
[----:B------:R-:W2:Y:S01]  /*50660*/  LDL.LU R27, [R1+0x16b8] ;  /* 0x0016b800011b7983 */ /* 0x000ea20000300800 */
[----:B------:R-:W-:-:S03]  /*50670*/  LOP3.LUT R6, R6, 0xfffffffb, RZ, 0xc0, !PT ;  /* 0xfffffffb06067812 */ /* 0x000fc600078ec0ff */
[----:B------:R-:W4:Y:S02]  /*50680*/  LDL.LU R8, [R1+0x2d8] ;  /* 0x0002d80001087983 */ /* 0x000f240000300800 */
[----:B------:R-:W-:Y:S02]  /*50690*/  @P0 LOP3.LUT R6, R6, 0x4, RZ, 0xfc, !PT ;  /* 0x0000000406060812 */ /* 0x000fe400078efcff */
[----:B------:R-:W-:Y:S01]  /*506a0*/  ISETP.LT.AND P0, PT, R16, UR61, !P6 ;  /* 0x0000003d10007c0c */ /* 0x000fe2000f701270 */
[----:B------:R-:W-:Y:S01]  /*506b0*/  ULDC UR61, c[0x0][0x22c] ;  /* 0x00008b00003d7ab9 */ /* 0x000fe20000000800 */
[----:B------:R-:W4:Y:S01]  /*506c0*/  LDL.LU R16, [R1+0x2dc] ;  /* 0x0002dc0001107983 */ /* 0x000f220000300800 */
[----:B------:R-:W-:Y:S01]  /*506d0*/  ISETP.LT.AND P2, PT, R7, UR32, !P6 ;  /* 0x0000002007007c0c */ /* 0x000fe2000f741270 */
[----:B------:R-:W-:Y:S02]  /*506e0*/  ULDC UR32, c[0x0][0x22c] ;  /* 0x00008b0000207ab9 */ /* 0x000fe40000000800 */
[----:B------:R-:W4:Y:S01]  /*506f0*/  LDL.LU R7, [R1+0x2e0] ;  /* 0x0002e00001077983 */ /* 0x000f220000300800 */
[----:B------:R-:W-:-:S06]  /*50700*/  LOP3.LUT R6, R6, 0xfffffffd, RZ, 0xc0, !PT ;  /* 0xfffffffd06067812 */ /* 0x000fcc00078ec0ff */
[----:B------:R-:W-:Y:S02]  /*50710*/  @P0 LOP3.LUT R6, R6, 0x2, RZ, 0xfc, !PT ;  /* 0x0000000206060812 */ /* 0x000fe400078efcff */
[----:B------:R-:W-:Y:S01]  /*50720*/  ISETP.LT.AND P0, PT, R2, UR4, !P6 ;  /* 0x0000000402007c0c */ /* 0x000fe2000f701270 */
[----:B------:R-:W-:Y:S01]  /*50730*/  ULDC UR4, c[0x0][0x22c] ;  /* 0x00008b0000047ab9 */ /* 0x000fe20000000800 */
[----:B------:R-:W4:Y:S01]  /*50740*/  LDL.LU R2, [R1+0x2e4] ;  /* 0x0002e40001027983 */ /* 0x000f220000300800 */
[----:B------:R-:W-:-:S04]  /*50750*/  LOP3.LUT R6, R6, 0xfffffffe, RZ, 0xc0, !PT ;  /* 0xfffffffe06067812 */ /* 0x000fc800078ec0ff */
[----:B------:R-:W-:Y:S02]  /*50760*/  @P2 LOP3.LUT R6, R6, 0x1, RZ, 0xfc, !PT ;  /* 0x0000000106062812 */ /* 0x000fe400078efcff */
[----:B---3--:R-:W-:Y:S01]  /*50770*/  ISETP.LT.AND P2, PT, R29, UR32, !P6 ;  /* 0x000000201d007c0c */ /* 0x008fe2000f741270 */
[----:B------:R-:W-:Y:S01]  /*50780*/  ULDC UR32, c[0x0][0x22c] ;  /* 0x00008b0000207ab9 */ /* 0x000fe20000000800 */
[----:B--2---:R-:W-:-:S04]  /*50790*/  LOP3.LUT R27, R27, 0x7fffffff, RZ, 0xc0, !PT ;  /* 0x7fffffff1b1b7812 */ /* 0x004fc800078ec0ff */
[----:B------:R-:W-:-:S04]  /*507a0*/  @P1 LOP3.LUT R27, R27, 0x80000000, RZ, 0xfc, !PT ;  /* 0x800000001b1b1812 */ /* 0x000fc800078efcff */
[----:B------:R-:W-:-:S04]  /*507b0*/  LOP3.LUT R27, R27, 0xbfffffff, RZ, 0xc0, !PT ;  /* 0xbfffffff1b1b7812 */ /* 0x000fc800078ec0ff */
[----:B------:R-:W-:Y:S02]  /*507c0*/  @P0 LOP3.LUT R27, R27, 0x40000000, RZ, 0xfc, !PT ;  /* 0x400000001b1b0812 */ /* 0x000fe400078efcff */
[----:B------:R-:W-:Y:S01]  /*507d0*/  ISETP.LT.AND P0, PT, R28, UR61, !P6 ;  /* 0x0000003d1c007c0c */ /* 0x000fe2000f701270 */
[----:B------:R-:W-:Y:S01]  /*507e0*/  ULDC UR61, c[0x0][0x22c] ;  /* 0x00008b00003d7ab9 */ /* 0x000fe20000000800 */
[----:B------:R-:W2:Y:S04]  /*507f0*/  LDL.LU R28, [R1+0x2e8] ;  /* 0x0002e800011c7983 */ /* 0x000ea80000300800 */
[----:B------:R-:W3:Y:S01]  /*50800*/  LDL.LU R29, [R1+0x2ec] ;  /* 0x0002ec00011d7983 */ /* 0x000ee20000300800 */
[----:B----4-:R-:W-:Y:S01]  /*50810*/  ISETP.LT.AND P1, PT, R18, UR33, !P6 ;  /* 0x0000002112007c0c */ /* 0x010fe2000f721270 */
[----:B------:R-:W-:-:S02]  /*50820*/  ULDC UR33, c[0x0][0x22c] ;  /* 0x00008b0000217ab9 */ /* 0x000fc40000000800 */
[----:B------:R-:W4:Y:S01]  /*50830*/  LDL.LU R18, [R1+0x2f0] ;  /* 0x0002f00001127983 */ /* 0x000f220000300800 */
[----:B------:R-:W-:-:S04]  /*50840*/  LOP3.LUT R27, R27, 0xdfffffff, RZ, 0xc0, !PT ;  /* 0xdfffffff1b1b7812 */ /* 0x000fc800078ec0ff */
        /* <DEDUP_REMOVED lines=12> */
[----:B------:R-:W4:Y:S01]  /*50910*/  LDL.LU R8, [R1+0x2f8] ;  /* 0x0002f80001087983 */ /* 0x000f220000300800 */
[----:B------:R-:W-:Y:S01]  /*50920*/  ISETP.LT.AND P2, PT, R16, UR32, !P6 ;  /* 0x0000002010007c0c */ /* 0x000fe2000f741270 */
[----:B------:R-:W-:Y:S01]  /*50930*/  ULDC UR32, c[0x0][0x22c] ;  /* 0x00008b0000207ab9 */ /* 0x000fe20000000800 */
[----:B------:R-:W-:Y:S01]  /*50940*/  LOP3.LUT R27, R27, 0xfdffffff, RZ, 0xc0, !PT ;  /* 0xfdffffff1b1b7812 */ /* 0x000fe200078ec0ff */
[----:B------:R-:W4:Y:S01]  /*50950*/  LDL.LU R16, [R1+0x2fc] ;  /* 0x0002fc0001107983 */ /* 0x000f220000300800 */
[----:B------:R-:W-:Y:S01]  /*50960*/  ISETP.LT.AND P1, PT, R7, UR33, !P6 ;  /* 0x0000002107007c0c */ /* 0x000fe2000f721270 */
[----:B------:R-:W-:-:S02]  /*50970*/  ULDC UR33, c[0x0][0x22c] ;  /* 0x00008b0000217ab9 */ /* 0x000fc40000000800 */
[----:B------:R-:W4:Y:S03]  /*50980*/  LDL.LU R7, [R1+0x300] ;  /* 0x0003000001077983 */ /* 0x000f260000300800 */
[----:B------:R-:W-:-:S04]  /*50990*/  @P0 LOP3.LUT R27, R27, 0x2000000, RZ, 0xfc, !PT ;  /* 0x020000001b1b0812 */ /* 0x000fc800078efcff */
        /* <DEDUP_REMOVED lines=32> */
[----:B------:R-:W-:Y:S02]  /*50ba0*/  LOP3.LUT R27, R27, 0xfffdffff, RZ, 0xc0, !PT ;  /* 0xfffdffff1b1b7812 */ /* 0x000fe400078ec0ff */
[----:B------:R-:W-:Y:S01]  /*50bb0*/  ISETP.LT.AND P2, PT, R16, UR32, !P6 ;  /* 0x0000002010007c0c */ /* 0x000fe2000f741270 */
[----:B------:R-:W-:Y:S01]  /*50bc0*/  ULDC UR32, c[0x0][0x22c] ;  /* 0x00008b0000207ab9 */ /* 0x000fe20000000800 */
[----:B------:R-:W4:Y:S01]  /*50bd0*/  LDL.LU R16, [R1+0x31c] ;  /* 0x00031c0001107983 */ /* 0x000f220000300800 */
[----:B------:R-:W-:Y:S01]  /*50be0*/  ISETP.LT.AND P1, PT, R7, UR33, !P6 ;  /* 0x0000002107007c0c */ /* 0x000fe2000f721270 */
[----:B------:R-:W-:-:S02]  /*50bf0*/  ULDC UR33, c[0x0][0x22c] ;  /* 0x00008b0000217ab9 */ /* 0x000fc40000000800 */
[----:B------:R-:W4:Y:S02]  /*50c00*/  LDL.LU R7, [R1+0x320] ;  /* 0x0003200001077983 */ /* 0x000f240000300800 */
        /* <DEDUP_REMOVED lines=32> */
[----:B------:R-:W-:Y:S02]  /*50e10*/  LOP3.LUT R27, R27, 0xfffffdff, RZ, 0xc0, !PT ;  /* 0xfffffdff1b1b7812 */ /* 0x000fe400078ec0ff */
[----:B------:R-:W-:Y:S01]  /*50e20*/  ISETP.LT.AND P2, PT, R16, UR32, !P6 ;  /* 0x0000002010007c0c */ /* 0x000fe2000f741270 */
[----:B------:R-:W-:Y:S01]  /*50e30*/  ULDC UR32, c[0x0][0x22c] ;  /* 0x00008b0000207ab9 */ /* 0x000fe20000000800 */
        /* <DEDUP_REMOVED lines=75> */
[----:B------:R-:W-:Y:S01]  /*512f0*/  ISETP.LT.AND P2, PT, R16, UR32, !P6 ;  /* 0x0000002010007c0c */ /* 0x000fe2000f741270 */
[----:B------:R-:W-:Y:S01]  /*51300*/  ULDC UR32, c[0x0][0x22c] ;  /* 0x00008b0000207ab9 */ /* 0x000fe20000000800 */
[----:B------:R-:W-:Y:S02]  /*51310*/  @P0 LOP3.LUT R26, R26, 0x4000000, RZ, 0xfc, !PT ;  /* 0x040000001a1a0812 */ /* 0x000fe400078efcff */
[----:B------:R-:W-:Y:S01]  /*51320*/  ISETP.LT.AND P0, PT, R8, UR61, !P6 ;  /* 0x0000003d08007c0c */ /* 0x000fe2000f701270 */
[----:B------:R-:W-:Y:S01]  /*51330*/  ULDC UR61, c[0x0][0x22c] ;  /* 0x00008b00003d7ab9 */ /* 0x000fe20000000800 */
[----:B------:R-:W4:Y:S01]  /*51340*/  LDL.LU R8, [R1+0x390] ;  /* 0x0003900001087983 */ /* 0x000f220000300800 */
[----:B------:R-:W-:Y:S01]  /*51350*/  ISETP.LT.AND P1, PT, R7, UR33, !P6 ;  /* 0x0000002107007c0c */ /* 0x000fe2000f721270 */
[----:B------:R-:W-:-:S02]  /*51360*/  ULDC UR33, c[0x0][0x22c] ;  /* 0x00008b0000217ab9 */ /* 0x000fc40000000800 */
[----:B------:R-:W4:Y:S04]  /*51370*/  LDL.LU R16, [R1+0x394] ;  /* 0x0003940001107983 */ /* 0x000f280000300800 */
[----:B------:R-:W4:Y:S01]  /*51380*/  LDL.LU R7, [R1+0x398] ;  /* 0x0003980001077983 */ /* 0x000f220000300800 */
[----:B------:R-:W-:-:S04]  /*51390*/  LOP3.LUT R26, R26, 0xfdffffff, RZ, 0xc0, !PT ;  /* 0xfdffffff1a1a7812 */ /* 0x000fc800078ec0ff */
        /* <DEDUP_REMOVED lines=34> */
[----:B------:R-:W-:Y:S02]  /*515c0*/  ULDC UR32, c[0x0][0x22c] ;  /* 0x00008b0000207ab9 */ /* 0x000fe40000000800 */
[----:B------:R-:W4:Y:S01]  /*515d0*/  LDL.LU R16, [R1+0x3b4] ;  /* 0x0003b40001107983 */ /* 0x000f220000300800 */
[----:B------:R-:W-:Y:S01]  /*515e0*/  ISETP.LT.AND P1, PT, R7, UR33, !P6 ;  /* 0x0000002107007c0c */ /* 0x000fe2000f721270 */
[----:B------:R-:W-:-:S02]  /*515f0*/  ULDC UR33, c[0x0][0x22c] ;  /* 0x00008b0000217ab9 */ /* 0x000fc40000000800 */
        /* <DEDUP_REMOVED lines=33> */
[----:B------:R-:W4:Y:S01]  /*51810*/  LDL.LU R16, [R1+0x3d0] ;  /* 0x0003d00001107983 */ /* 0x000f220000300800 */
[----:B------:R-:W-:Y:S01]  /*51820*/  ISETP.LT.AND P1, PT, R7, UR33, !P6 ;  /* 0x0000002107007c0c */ /* 0x000fe2000f721270 */
[----:B------:R-:W-:Y:S02]  /*51830*/  ULDC UR33, c[0x0][0x22c] ;  /* 0x00008b0000217ab9 */ /* 0x000fe40000000800 */
[----:B------:R-:W4:Y:S01]  /*51840*/  LDL.LU R7, [R1+0x3d4] ;  /* 0x0003d40001077983 */ /* 0x000f220000300800 */
[----:B------:R-:W-:Y:S02]  /*51850*/  @P0 LOP3.LUT R26, R26, 0x400, RZ, 0xfc, !PT ;  /* 0x000004001a1a0812 */ /* 0x000fe400078efcff */
[----:B------:R-:W-:Y:S01]  /*51860*/  ISETP.LT.AND P0, PT, R8, UR61, !P6 ;  /* 0x0000003d08007c0c */ /* 0x000fe2000f701270 */
[----:B------:R-:W-:Y:S01]  /*51870*/  ULDC UR61, c[0x0][0x22c] ;  /* 0x00008b00003d7ab9 */ /* 0x000fe20000000800 */
[----:B------:R-:W-:-:S11]  /*51880*/  LOP3.LUT R26, R26, 0xfffffdff, RZ, 0xc0, !PT ;  /* 0xfffffdff1a1a7812 */ /* 0x000fd600078ec0ff */
        /* <DEDUP_REMOVED lines=156> */
[----:B------:R-:W-:-:S04]  /*52250*/  LOP3.LUT R25, R25, 0xfffffbff, RZ, 0xc0, !PT ;  /* 0xfffffbff19197812 */ /* 0x000fc800078ec0ff */
        /* <DEDUP_REMOVED lines=46> */
[----:B------:R-:W-:-:S04]  /*52540*/  @P0 LOP3.LUT R25, R25, 0x2, RZ, 0xfc, !PT ;  /* 0x0000000219190812 */ /* 0x000fc800078efcff */
[----:B------:R-:W-:Y:S02]  /*52550*/  LOP3.LUT R25, R25, 0xfffffffe, RZ, 0xc0, !PT ;  /* 0xfffffffe19197812 */ /* 0x000fe400078ec0ff */
[----:B------:R-:W-:Y:S01]  /*52560*/  ISETP.LT.AND P0, PT, R2, UR4, !P6 ;  /* 0x0000000402007c0c */ /* 0x000fe2000f701270 */
[----:B------:R-:W-:Y:S01]  /*52570*/  ULDC UR4, c[0x0][0x22c] ;  /* 0x00008b0000047ab9 */ /* 0x000fe20000000800 */
[----:B------:R-:W4:Y:S01]  /*52580*/  LDL.LU R2, [R1+0x47c] ;  /* 0x00047c0001027983 */ /* 0x000f220000300800 */
        /* <DEDUP_REMOVED lines=157> */
[----:B------:R-:W-:-:S04]  /*52f60*/  LOP3.LUT R24, R24, 0xfffffffe, RZ, 0xc0, !PT ;  /* 0xfffffffe18187812 */ /* 0x000fc800078ec0ff */
[----:B------:R-:W-:Y:S02]  /*52f70*/  @P2 LOP3.LUT R24, R24, 0x1, RZ, 0xfc, !PT ;  /* 0x0000000118182812 */ /* 0x000fe400078efcff */
[----:B------:R-:W-:Y:S01]  /*52f80*/  ISETP.LT.AND P0, PT, R2, UR4, !P6 ;  /* 0x0000000402007c0c */ /* 0x000fe2000f701270 */
[----:B------:R-:W-:Y:S01]  /*52f90*/  ULDC UR4, c[0x0][0x22c] ;  /* 0x00008b0000047ab9 */ /* 0x000fe20000000800 */
[----:B------:R-:W4:Y:S04]  /*52fa0*/  LDL.LU R2, [R1+0x4fc] ;  /* 0x0004fc0001027983 */ /* 0x000f280000300800 */
[----:B------:R-:W-:Y:S04]  /*52fb0*/  STL.64 [R1+0x15e8], R26 ;  /* 0x0015e81a01007387 */ /* 0x000fe80000100a00 */
[----:B------:R0:W-:Y:S01]  /*52fc0*/  STL.64 [R1+0x15e0], R24 ;  /* 0x0015e01801007387 */ /* 0x0001e20000100a00 */
        /* <DEDUP_REMOVED lines=282> */
[----:B------:R-:W-:Y:S01]  /*54170*/  @P1 LOP3.LUT R22, R22, 0x80, RZ, 0xfc, !PT ;  /* 0x0000008016161812 */ /* 0x000fe200078efcff */
[----:B------:R-:W4:Y:S03]  /*54180*/  LDL.LU R8, [R1+0x5e0] ;  /* 0x0005e00001087983 */ /* 0x000f260000300800 */
[----:B------:R-:W-:-:S04]  /*54190*/  LOP3.LUT R22, R22, 0xffffffbf, RZ, 0xc0, !PT ;  /* 0xffffffbf16167812 */ /* 0x000fc800078ec0ff */
[----:B------:R-:W-:-:S04]  /*541a0*/  @P0 LOP3.LUT R22, R22, 0x40, RZ, 0xfc, !PT ;  /* 0x0000004016160812 */ /* 0x000fc800078efcff */
[----:B------:R-:W-:Y:S02]  /*541b0*/  LOP3.LUT R22, R22, 0xffffffdf, RZ, 0xc0, !PT ;  /* 0xffffffdf16167812 */ /* 0x000fe400078ec0ff */
[----:B--2---:R-:W-:Y:S01]  /*541c0*/  ISETP.LT.AND P0, PT, R28, UR61, !P6 ;  /* 0x0000003d1c007c0c */ /* 0x004fe2000f701270 */
[----:B------:R-:W-:Y:S01]  /*541d0*/  ULDC UR61, c[0x0][0x22c] ;  /* 0x00008b00003d7ab9 */ /* 0x000fe20000000800 */
[----:B------:R-:W2:Y:S01]  /*541e0*/  LDL.LU R28, [R1+0x5e4] ;  /* 0x0005e400011c7983 */ /* 0x000ea20000300800 */
[----:B---3--:R-:W-:Y:S01]  /*541f0*/  ISETP.LT.AND P2, PT, R29, UR32, !P6 ;  /* 0x000000201d007c0c */ /* 0x008fe2000f741270 */
[----:B------:R-:W-:Y:S01]  /*54200*/  ULDC UR32, c[0x0][0x22c] ;  /* 0x00008b0000207ab9 */ /* 0x000fe20000000800 */
[----:B----4-:R-:W-:Y:S01]  /*54210*/  ISETP.LT.AND P1, PT, R18, UR33, !P6 ;  /* 0x0000002112007c0c */ /* 0x010fe2000f721270 */
[----:B------:R-:W-:Y:S01]  /*54220*/  ULDC UR33, c[0x0][0x22c] ;  /* 0x00008b0000217ab9 */ /* 0x000fe20000000800 */
[----:B------:R-:W3:Y:S06]  /*54230*/  LDL.LU R18, [R1+0x5e8] ;  /* 0x0005e80001127983 */ /* 0x000eec0000300800 */
        /* <DEDUP_REMOVED lines=10> */
[----:B------:R-:W3:Y:S01]  /*542e0*/  LDL.LU R21, [R1+0x16a0] ;  /* 0x0016a00001157983 */ /* 0x000ee20000300800 */
[----:B------:R-:W-:Y:S01]  /*542f0*/  ISETP.LT.AND P2, PT, R7, UR32, !P6 ;  /* 0x0000002007007c0c */ /* 0x000fe2000f741270 */
[----:B------:R-:W-:-:S02]  /*54300*/  ULDC UR32, c[0x0][0x22c] ;  /* 0x00008b0000207ab9 */ /* 0x000fc40000000800 */
[----:B------:R-:W4:Y:S01]  /*54310*/  LDL.LU R7, [R1+0x5f0] ;  /* 0x0005f00001077983 */ /* 0x000f220000300800 */
[----:B------:R-:W-:-:S03]  /*54320*/  LOP3.LUT R22, R22, 0xfffffffb, RZ, 0xc0, !PT ;  /* 0xfffffffb16167812 */ /* 0x000fc600078ec0ff */
[----:B------:R-:W4:Y:S01]  /*54330*/  LDL.LU R29, [R1+0x5f4] ;  /* 0x0005f400011d7983 */ /* 0x000f220000300800 */
[----:B------:R-:W-:Y:S02]  /*54340*/  @P0 LOP3.LUT R22, R22, 0x4, RZ, 0xfc, !PT ;  /* 0x0000000416160812 */ /* 0x000fe400078efcff */
[----:B------:R-:W-:Y:S01]  /*54350*/  ISETP.LT.AND P0, PT, R16, UR61, !P6 ;  /* 0x0000003d10007c0c */ /* 0x000fe2000f701270 */
[----:B------:R-:W-:Y:S01]  /*54360*/  ULDC UR61, c[0x0][0x22c] ;  /* 0x00008b00003d7ab9 */ /* 0x000fe20000000800 */
[----:B------:R-:W4:Y:S01]  /*54370*/  LDL.LU R16, [R1+0x5f8] ;  /* 0x0005f80001107983 */ /* 0x000f220000300800 */
[----:B------:R-:W-:-:S10]  /*54380*/  LOP3.LUT R22, R22, 0xfffffffd, RZ, 0xc0, !PT ;  /* 0xfffffffd16167812 */ /* 0x000fd400078ec0ff */
[----:B------:R-:W-:Y:S02]  /*54390*/  @P0 LOP3.LUT R22, R22, 0x2, RZ, 0xfc, !PT ;  /* 0x0000000216160812 */ /* 0x000fe400078efcff */
[----:B------:R-:W-:Y:S01]  /*543a0*/  ISETP.LT.AND P0, PT, R2, UR4, !P6 ;  /* 0x0000000402007c0c */ /* 0x000fe2000f701270 */
[----:B------:R-:W-:Y:S01]  /*543b0*/  ULDC UR4, c[0x0][0x22c] ;  /* 0x00008b0000047ab9 */ /* 0x000fe20000000800 */
[----:B------:R-:W4:Y:S01]  /*543c0*/  LDL.LU R2, [R1+0x5fc] ;  /* 0x0005fc0001027983 */ /* 0x000f220000300800 */
[----:B------:R-:W-:-:S04]  /*543d0*/  LOP3.LUT R22, R22, 0xfffffffe, RZ, 0xc0, !PT ;  /* 0xfffffffe16167812 */ /* 0x000fc800078ec0ff */
[----:B------:R-:W-:Y:S02]  /*543e0*/  @P2 LOP3.LUT R22, R22, 0x1, RZ, 0xfc, !PT ;  /* 0x0000000116162812 */ /* 0x000fe400078efcff */
[----:B--2---:R-:W-:Y:S01]  /*543f0*/  ISETP.LT.AND P2, PT, R28, UR32, !P6 ;  /* 0x000000201c007c0c */ /* 0x004fe2000f741270 */
[----:B------:R-:W-:Y:S01]  /*54400*/  ULDC UR32, c[0x0][0x22c] ;  /* 0x00008b0000207ab9 */ /* 0x000fe20000000800 */
[----:B---3--:R-:W-:-:S04]  /*54410*/  LOP3.LUT R21, R21, 0x7fffffff, RZ, 0xc0, !PT ;  /* 0x7fffffff15157812 */ /* 0x008fc800078ec0ff */
        /* <DEDUP_REMOVED lines=8> */
[----:B------:R-:W2:Y:S04]  /*544a0*/  LDL.LU R18, [R1+0x600] ;  /* 0x0006000001127983 */ /* 0x000ea80000300800 */
[----:B------:R-:W3:Y:S03]  /*544b0*/  LDL.LU R28, [R1+0x7e0] ;  /* 0x0007e000011c7983 */ /* 0x000ee60000300800 */
[----:B------:R-:W-:-:S04]  /*544c0*/  @P0 LOP3.LUT R21, R21, 0x20000000, RZ, 0xfc, !PT ;  /* 0x2000000015150812 */ /* 0x000fc800078efcff */
[----:B------:R-:W-:-:S04]  /*544d0*/  LOP3.LUT R21, R21, 0xefffffff, RZ, 0xc0, !PT ;  /* 0xefffffff15157812 */ /* 0x000fc800078ec0ff */
[----:B------:R-:W-:Y:S02]  /*544e0*/  @P2 LOP3.LUT R21, R21, 0x10000000, RZ, 0xfc, !PT ;  /* 0x1000000015152812 */ /* 0x000fe400078efcff */
[----:B----4-:R-:W-:Y:S01]  /*544f0*/  ISETP.LT.AND P0, PT, R17, UR4, !P6 ;  /* 0x0000000411007c0c */ /* 0x010fe2000f701270 */
[----:B------:R-:W-:Y:S01]  /*54500*/  ULDC UR4, c[0x0][0x22c] ;  /* 0x00008b0000047ab9 */ /* 0x000fe20000000800 */
[----:B------:R-:W-:Y:S01]  /*54510*/  LOP3.LUT R21, R21, 0xf7ffffff, RZ, 0xc0, !PT ;  /* 0xf7ffffff15157812 */ /* 0x000fe200078ec0ff */
[----:B------:R-:W4:Y:S03]  /*54520*/  LDL.LU R17, [R1+0x604] ;  /* 0x0006040001117983 */ /* 0x000f260000300800 */
        /* <DEDUP_REMOVED lines=9> */
[----:B------:R-:W-:-:S03]  /*545c0*/  LOP3.LUT R21, R21, 0xfdffffff, RZ, 0xc0, !PT ;  /* 0xfdffffff15157812 */ /* 0x000fc600078ec0ff */
[----:B------:R-:W4:Y:S03]  /*545d0*/  LDL.LU R10, [R1+0x610] ;  /* 0x00061000010a7983 */ /* 0x000f260000300800 */
[----:B------:R-:W-:Y:S02]  /*545e0*/  @P0 LOP3.LUT R21, R21, 0x2000000, RZ, 0xfc, !PT ;  /* 0x0200000015150812 */ /* 0x000fe400078efcff */
[----:B------:R-:W-:Y:S01]  /*545f0*/  ISETP.LT.AND P0, PT, R2, UR4, !P6 ;  /* 0x0000000402007c0c */ /* 0x000fe2000f701270 */
[----:B------:R-:W-:Y:S01]  /*54600*/  ULDC UR4, c[0x0][0x22c] ;  /* 0x00008b0000047ab9 */ /* 0x000fe20000000800 */
[----:B------:R-:W4:Y:S01]  /*54610*/  LDL.LU R2, [R1+0x7e4] ;  /* 0x0007e40001027983 */ /* 0x000f220000300800 */
[----:B------:R-:W-:Y:S01]  /*54620*/  ISETP.LT.AND P2, PT, R29, UR32, !P6 ;  /* 0x000000201d007c0c */ /* 0x000fe2000f741270 */
[----:B------:R-:W-:Y:S02]  /*54630*/  ULDC UR32, c[0x0][0x22c] ;  /* 0x00008b0000207ab9 */ /* 0x000fe40000000800 */
[----:B------:R-:W4:Y:S04]  /*54640*/  LDL.LU R9, [R1+0x614] ;  /* 0x0006140001097983 */ /* 0x000f280000300800 */
[----:B------:R-:W4:Y:S01]  /*54650*/  LDL.LU R29, [R1+0xeb8] ;  /* 0x000eb800011d7983 */ /* 0x000f220000300800 */
[----:B------:R-:W-:-:S03]  /*54660*/  LOP3.LUT R21, R21, 0xfeffffff, RZ, 0xc0, !PT ;  /* 0xfeffffff15157812 */ /* 0x000fc600078ec0ff */
[----:B------:R-:W4:Y:S02]  /*54670*/  LDL.LU R8, [R1+0x618] ;  /* 0x0006180001087983 */ /* 0x000f240000300800 */
[----:B------:R-:W-:-:S04]  /*54680*/  @P2 LOP3.LUT R21, R21, 0x1000000, RZ, 0xfc, !PT ;  /* 0x0100000015152812 */ /* 0x000fc800078efcff */
[----:B------:R-:W-:-:S04]  /*54690*/  LOP3.LUT R21, R21, 0xff7fffff, RZ, 0xc0, !PT ;  /* 0xff7fffff15157812 */ /* 0x000fc800078ec0ff */
[----:B------:R-:W-:-:S04]  /*546a0*/  @P1 LOP3.LUT R21, R21, 0x800000, RZ, 0xfc, !PT ;  /* 0x0080000015151812 */ /* 0x000fc800078efcff */
[----:B------:R-:W-:-:S04]  /*546b0*/  LOP3.LUT R21, R21, 0xffbfffff, RZ, 0xc0, !PT ;  /* 0xffbfffff15157812 */ /* 0x000fc800078ec0ff */
[----:B------:R-:W-:-:S04]  /*546c0*/  @P0 LOP3.LUT R21, R21, 0x400000, RZ, 0xfc, !PT ;  /* 0x0040000015150812 */ /* 0x000fc800078efcff */
[----:B------:R-:W-:Y:S02]  /*546d0*/  LOP3.LUT R21, R21, 0xffdfffff, RZ, 0xc0, !PT ;  /* 0xffdfffff15157812 */ /* 0x000fe400078ec0ff */
[----:B--2---:R-:W-:Y:S02]  /*546e0*/  ISETP.LT.AND P1, PT, R18, UR61, !P6 ;  /* 0x0000003d12007c0c */ /* 0x004fe4000f721270 */
[----:B------:R-:W2:Y:S01]  /*546f0*/  LDL.LU R18, [R1+0xe90] ;  /* 0x000e900001127983 */ /* 0x000ea20000300800 */
[----:B---3--:R-:W-:-:S03]  /*54700*/  R2UR UR61, R28 ;  /* 0x000000001c3d72ca */ /* 0x008fc600000e0000 */
[----:B------:R-:W3:Y:S07]  /*54710*/  LDL.LU R28, [R1+0x61c] ;  /* 0x00061c00011c7983 */ /* 0x000eee0000300800 */
[----:B------:R-:W-:Y:S02]  /*54720*/  @P1 LOP3.LUT R21, R21, 0x200000, RZ, 0xfc, !PT ;  /* 0x0020000015151812 */ /* 0x000fe400078efcff */
[----:B----4-:R-:W-:Y:S02]  /*54730*/  ISETP.LT.AND P0, PT, R17, UR32, !P6 ;  /* 0x0000002011007c0c */ /* 0x010fe4000f701270 */
[----:B------:R-:W-:-:S02]  /*54740*/  R2UR UR32, R3 ;  /* 0x00000000032072ca */ /* 0x000fc400000e0000 */
[----:B------:R-:W4:Y:S04]  /*54750*/  LDL.LU R3, [R1+0x169c] ;  /* 0x00169c0001037983 */ /* 0x000f280000300800 */
[----:B------:R-:W4:Y:S01]  /*54760*/  LDL.LU R17, [R1+0x620] ;  /* 0x0006200001117983 */ /* 0x000f220000300800 */
[----:B------:R-:W-:Y:S02]  /*54770*/  ISETP.LT.AND P1, PT, R7, UR33, !P6 ;  /* 0x0000002107007c0c */ /* 0x000fe4000f721270 */
[----:B------:R-:W-:Y:S02]  /*54780*/  R2UR UR33, R19 ;  /* 0x00000000132172ca */ /* 0x000fe400000e0000 */
[----:B------:R-:W4:Y:S04]  /*54790*/  LDL.LU R19, [R1+0x1698] ;  /* 0x0016980001137983 */ /* 0x000f280000300800 */
[----:B------:R-:W4:Y:S01]  /*547a0*/  LDL.LU R7, [R1+0x624] ;  /* 0x0006240001077983 */ /* 0x000f220000300800 */
[----:B------:R-:W-:-:S04]  /*547b0*/  LOP3.LUT R21, R21, 0xffefffff, RZ, 0xc0, !PT ;  /* 0xffefffff15157812 */ /* 0x000fc800078ec0ff */
[----:B------:R-:W-:Y:S02]  /*547c0*/  @P0 LOP3.LUT R21, R21, 0x100000, RZ, 0xfc, !PT ;  /* 0x0010000015150812 */ /* 0x000fe400078efcff */
[----:B------:R-:W-:Y:S02]  /*547d0*/  ISETP.LT.AND P0, PT, R16, UR4, !P6 ;  /* 0x0000000410007c0c */ /* 0x000fe4000f701270 */
[----:B------:R-:W-:Y:S02]  /*547e0*/  R2UR UR4, R20 ;  /* 0x00000000140472ca */ /* 0x000fe400000e0000 */
[----:B------:R-:W4:Y:S01]  /*547f0*/  LDL.LU R20, [R1+0x1694] ;  /* 0x0016940001147983 */ /* 0x000f220000300800 */
[----:B------:R-:W-:-:S03]  /*54800*/  LOP3.LUT R21, R21, 0xfff7ffff, RZ, 0xc0, !PT ;  /* 0xfff7ffff15157812 */ /* 0x000fc600078ec0ff */
[----:B------:R-:W4:Y:S01]  /*54810*/  LDL.LU R16, [R1+0x628] ;  /* 0x0006280001107983 */ /* 0x000f220000300800 */
[----:B------:R-:W-:-:S06]  /*54820*/  @P1 LOP3.LUT R21, R21, 0x80000, RZ, 0xfc, !PT ;  /* 0x0008000015151812 */ /* 0x000fcc00078efcff */
[----:B------:R-:W-:Y:S02]  /*54830*/  ISETP.LT.AND P1, PT, R10, UR4, !P6 ;  /* 0x000000040a007c0c */ /* 0x000fe4000f721270 */
[----:B------:R-:W-:Y:S02]  /*54840*/  R2UR UR4, R2 ;  /* 0x00000000020472ca */ /* 0x000fe400000e0000 */
[----:B------:R-:W4:Y:S01]  /*54850*/  LDL.LU R2, [R1+0x62c] ;  /* 0x00062c0001027983 */ /* 0x000f220000300800 */
[----:B------:R-:W-:-:S04]  /*54860*/  LOP3.LUT R21, R21, 0xfffbffff, RZ, 0xc0, !PT ;  /* 0xfffbffff15157812 */ /* 0x000fc800078ec0ff */
[----:B------:R-:W-:Y:S02]  /*54870*/  @P0 LOP3.LUT R21, R21, 0x40000, RZ, 0xfc, !PT ;  /* 0x0004000015150812 */ /* 0x000fe400078efcff */
[----:B------:R-:W-:Y:S02]  /*54880*/  ISETP.LT.AND P0, PT, R9, UR33, !P6 ;  /* 0x0000002109007c0c */ /* 0x000fe4000f701270 */
[----:B------:R-:W-:Y:S02]  /*54890*/  R2UR UR33, R29 ;  /* 0x000000001d2172ca */ /* 0x000fe400000e0000 */
[----:B------:R-:W4:Y:S01]  /*548a0*/  LDL.LU R29, [R1+0x630] ;  /* 0x00063000011d7983 */ /* 0x000f220000300800 */
[----:B------:R-:W-:-:S04]  /*548b0*/  LOP3.LUT R21, R21, 0xfffdffff, RZ, 0xc0, !PT ;  /* 0xfffdffff15157812 */ /* 0x000fc800078ec0ff */
[----:B------:R-:W-:Y:S02]  /*548c0*/  @P1 LOP3.LUT R21, R21, 0x20000, RZ, 0xfc, !PT ;  /* 0x0002000015151812 */ /* 0x000fe400078efcff */
[----:B------:R-:W-:Y:S02]  /*548d0*/  ISETP.LT.AND P1, PT, R8, UR32, !P6 ;  /* 0x0000002008007c0c */ /* 0x000fe4000f721270 */
[----:B------:R-:W-:-:S04]  /*548e0*/  LOP3.LUT R21, R21, 0xfffeffff, RZ, 0xc0, !PT ;  /* 0xfffeffff15157812 */ /* 0x000fc800078ec0ff */
[----:B------:R-:W-:-:S04]  /*548f0*/  @P0 LOP3.LUT R21, R21, 0x10000, RZ, 0xfc, !PT ;  /* 0x0001000015150812 */ /* 0x000fc800078efcff */
[----:B------:R-:W-:-:S04]  /*54900*/  LOP3.LUT R21, R21, 0xffff7fff, RZ, 0xc0, !PT ;  /* 0xffff7fff15157812 */ /* 0x000fc800078ec0ff */
[----:B------:R-:W-:-:S04]  /*54910*/  @P1 LOP3.LUT R21, R21, 0x8000, RZ, 0xfc, !PT ;  /* 0x0000800015151812 */ /* 0x000fc800078efcff */
[----:B------:R-:W-:Y:S02]  /*54920*/  LOP3.LUT R21, R21, 0xffffbfff, RZ, 0xc0, !PT ;  /* 0xffffbfff15157812 */ /* 0x000fe400078ec0ff */
[----:B--2---:R-:W-:Y:S02]  /*54930*/  R2UR UR32, R18 ;  /* 0x00000000122072ca */ /* 0x004fe400000e0000 */
[----:B------:R-:W2:Y:S01]  /*54940*/  LDL.LU R18, [R1+0x634] ;  /* 0x0006340001127983 */ /* 0x000ea20000300800 */
[----:B---3--:R-:W-:Y:S01]  /*54950*/  ISETP.LT.AND P0, PT, R28, UR61, !P6 ;  /* 0x0000003d1c007c0c */ /* 0x008fe2000f701270 */
[----:B------:R-:W-:Y:S02]  /*54960*/  VIADD R5, R0, 0x1fe ;  /* 0x000001fe00057836 */ /* 0x000fe40000000000 */
[----:B------:R-:W3:Y:S01]  /*54970*/  LDL.LU R28, [R1+0x638] ;  /* 0x00063800011c7983 */ /* 0x000ee20000300800 */
[----:B------:R-:W-:Y:S01]  /*54980*/  LOP3.LUT R4, R4, 0x7fffffff, RZ, 0xc0, !PT ;  /* 0x7fffffff04047812 */ /* 0x000fe200078ec0ff */
[----:B------:R-:W-:-:S08]  /*54990*/  ULDC UR61, c[0x0][0x22c] ;  /* 0x00008b00003d7ab9 */ /* 0x000fd00000000800 */
[----:B------:R-:W-:Y:S02]  /*549a0*/  @P0 LOP3.LUT R21, R21, 0x4000, RZ, 0xfc, !PT ;  /* 0x0000400015150812 */ /* 0x000fe400078efcff */
[----:B----4-:R-:W-:Y:S01]  /*549b0*/  ISETP.LT.AND P1, PT, R17, UR60, !P6 ;  /* 0x0000003c11007c0c */ /* 0x010fe2000f721270 */
        /* <DEDUP_REMOVED lines=11> */
[----:B------:R-:W-:-:S04]  /*54a70*/  @P0 LOP3.LUT R21, R21, 0x1000, RZ, 0xfc, !PT ;  /* 0x0000100015150812 */ /* 0x000fc800078efcff */
[----:B------:R-:W-:Y:S02]  /*54a80*/  LOP3.LUT R21, R21, 0xfffff7ff, RZ, 0xc0, !PT ;  /* 0xfffff7ff15157812 */ /* 0x000fe400078ec0ff */
[----:B------:R-:W-:Y:S01]  /*54a90*/  ISETP.LT.AND P0, PT, R2, UR57, !P6 ;  /* 0x0000003902007c0c */ /* 0x000fe2000f701270 */
[----:B------:R-:W-:Y:S01]  /*54aa0*/  ULDC UR57, c[0x0][0x22c] ;  /* 0x00008b0000397ab9 */ /* 0x000fe20000000800 */
[----:B------:R-:W4:Y:S02]  /*54ab0*/  LDL.LU R2, [R1+0x648] ;  /* 0x0006480001027983 */ /* 0x000f240000300800 */
        /* <DEDUP_REMOVED lines=13> */
[----:B------:R-:W-:-:S09]  /*54b90*/  ULDC UR54, c[0x0][0x22c] ;  /* 0x00008b0000367ab9 */ /* 0x000fd20000000800 */
[----:B------:R-:W-:-:S04]  /*54ba0*/  @P0 LOP3.LUT R21, R21, 0x100, RZ, 0xfc, !PT ;  /* 0x0000010015150812 */ /* 0x000fc800078efcff */
[----:B------:R-:W-:-:S04]  /*54bb0*/  LOP3.LUT R21, R21, 0xffffff7f, RZ, 0xc0, !PT ;  /* 0xffffff7f15157812 */ /* 0x000fc800078ec0ff */
[----:B------:R-:W-:Y:S02]  /*54bc0*/  @P1 LOP3.LUT R21, R21, 0x80, RZ, 0xfc, !PT ;  /* 0x0000008015151812 */ /* 0x000fe400078efcff */
[----:B----4-:R-:W-:Y:S01]  /*54bd0*/  ISETP.LT.AND P0, PT, R17, UR53, !P6 ;  /* 0x0000003511007c0c */ /* 0x010fe2000f701270 */
[----:B------:R-:W-:Y:S01]  /*54be0*/  ULDC UR53, c[0x0][0x22c] ;  /* 0x00008b0000357ab9 */ /* 0x000fe20000000800 */
[----:B------:R-:W3:Y:S01]  /*54bf0*/  LDL.LU R17, [R1+0x658] ;  /* 0x0006580001117983 */ /* 0x000ee20000300800 */
        /* <DEDUP_REMOVED lines=8> */
[----:B------:R-:W-:Y:S01]  /*54c80*/  @P1 LOP3.LUT R21, R21, 0x20, RZ, 0xfc, !PT ;  /* 0x0000002015151812 */ /* 0x000fe200078efcff */
[----:B------:R-:W4:Y:S03]  /*54c90*/  LDL.LU R16, [R1+0x660] ;  /* 0x0006600001107983 */ /* 0x000f260000300800 */
[----:B------:R-:W-:Y:S02]  /*54ca0*/  LOP3.LUT R21, R21, 0xffffffef, RZ, 0xc0, !PT ;  /* 0xffffffef15157812 */ /* 0x000fe400078ec0ff */
[----:B------:R-:W-:Y:S01]  /*54cb0*/  ISETP.LT.AND P1, PT, R2, UR50, !P6 ;  /* 0x0000003202007c0c */ /* 0x000fe2000f721270 */
[----:B------:R-:W-:-:S04]  /*54cc0*/  ULDC UR50, c[0x0][0x22c] ;  /* 0x00008b0000327ab9 */ /* 0x000fc80000000800 */
[----:B------:R-:W-:Y:S01]  /*54cd0*/  @P0 LOP3.LUT R21, R21, 0x10, RZ, 0xfc, !PT ;  /* 0x0000001015150812 */ /* 0x000fe200078efcff */
[----:B------:R-:W4:Y:S03]  /*54ce0*/  LDL.LU R2, [R1+0x664] ;  /* 0x0006640001027983 */ /* 0x000f260000300800 */
[----:B------:R-:W-:Y:S02]  /*54cf0*/  LOP3.LUT R21, R21, 0xfffffff7, RZ, 0xc0, !PT ;  /* 0xfffffff715157812 */ /* 0x000fe400078ec0ff */
[----:B------:R-:W-:Y:S01]  /*54d00*/  ISETP.LT.AND P0, PT, R29, UR49, !P6 ;  /* 0x000000311d007c0c */ /* 0x000fe2000f701270 */
[----:B------:R-:W-:Y:S01]  /*54d10*/  ULDC UR49, c[0x0][0x22c] ;  /* 0x00008b0000317ab9 */ /* 0x000fe20000000800 */
[----:B------:R-:W-:Y:S01]  /*54d20*/  @P1 LOP3.LUT R21, R21, 0x8, RZ, 0xfc, !PT ;  /* 0x0000000815151812 */ /* 0x000fe200078efcff */
[----:B------:R-:W4:Y:S03]  /*54d30*/  LDL.LU R29, [R1+0x668] ;  /* 0x00066800011d7983 */ /* 0x000f260000300800 */
[----:B------:R-:W-:Y:S01]  /*54d40*/  LOP3.LUT R21, R21, 0xfffffffb, RZ, 0xc0, !PT ;  /* 0xfffffffb15157812 */ /* 0x000fe200078ec0ff */
[----:B------:R-:W4:Y:S06]  /*54d50*/  LDL.LU R28, [R1+0x66c] ;  /* 0x00066c00011c7983 */ /* 0x000f2c0000300800 */
[----:B------:R-:W-:-:S02]  /*54d60*/  @P0 LOP3.LUT R21, R21, 0x4, RZ, 0xfc, !PT ;  /* 0x0000000415150812 */ /* 0x000fc400078efcff */
[----:B------:R-:W-:Y:S01]  /*54d70*/  ISETP.LT.AND P0, PT, R20, UR47, !P6 ;  /* 0x0000002f14007c0c */ /* 0x000fe2000f701270 */
[----:B------:R-:W-:Y:S01]  /*54d80*/  ULDC UR47, c[0x0][0x22c] ;  /* 0x00008b00002f7ab9 */ /* 0x000fe20000000800 */
[----:B------:R-:W4:Y:S01]  /*54d90*/  LDL.LU R20, [R1+0x1690] ;  /* 0x0016900001147983 */ /* 0x000f220000300800 */
[----:B------:R-:W-:Y:S02]  /*54da0*/  LOP3.LUT R21, R21, 0xfffffffd, RZ, 0xc0, !PT ;  /* 0xfffffffd15157812 */ /* 0x000fe400078ec0ff */
[----:B--2---:R-:W-:Y:S01]  /*54db0*/  ISETP.LT.AND P1, PT, R18, UR48, !P6 ;  /* 0x0000003012007c0c */ /* 0x004fe2000f721270 */
[----:B------:R-:W-:Y:S01]  /*54dc0*/  ULDC UR48, c[0x0][0x22c] ;  /* 0x00008b0000307ab9 */ /* 0x000fe20000000800 */
[----:B------:R-:W2:Y:S11]  /*54dd0*/  LDL.LU R18, [R1+0x670] ;  /* 0x0006700001127983 */ /* 0x000eb60000300800 */
[----:B------:R-:W-:-:S04]  /*54de0*/  @P1 LOP3.LUT R21, R21, 0x2, RZ, 0xfc, !PT ;  /* 0x0000000215151812 */ /* 0x000fc800078efcff */
[----:B------:R-:W-:-:S04]  /*54df0*/  LOP3.LUT R21, R21, 0xfffffffe, RZ, 0xc0, !PT ;  /* 0xfffffffe15157812 */ /* 0x000fc800078ec0ff */
[----:B------:R-:W-:Y:S02]  /*54e00*/  @P0 LOP3.LUT R21, R21, 0x1, RZ, 0xfc, !PT ;  /* 0x0000000115150812 */ /* 0x000fe400078efcff */
[----:B---3--:R-:W-:Y:S01]  /*54e10*/  ISETP.LT.AND P1, PT, R17, UR46, !P6 ;  /* 0x0000002e11007c0c */ /* 0x008fe2000f721270 */
[----:B------:R-:W-:Y:S01]  /*54e20*/  ULDC UR46, c[0x0][0x22c] ;  /* 0x00008b00002e7ab9 */ /* 0x000fe20000000800 */
[----:B------:R-:W3:Y:S01]  /*54e30*/  LDL.LU R17, [R1+0x674] ;  /* 0x0006740001117983 */ /* 0x000ee20000300800 */
[----:B----4-:R-:W-:Y:S01]  /*54e40*/  ISETP.LT.AND P0, PT, R7, UR45, !P6 ;  /* 0x0000002d07007c0c */ /* 0x010fe2000f701270 */
        /* <DEDUP_REMOVED lines=29> */
[----:B------:R-:W2:Y:S11]  /*55020*/  LDL.LU R18, [R1+0x68c] ;  /* 0x00068c0001127983 */ /* 0x000eb60000300800 */
[----:B------:R-:W-:-:S02]  /*55030*/  @P1 LOP3.LUT R20, R20, 0x2000000, RZ, 0xfc, !PT ;  /* 0x0200000014141812 */ /* 0x000fc400078efcff */
[----:B---3--:R-:W-:Y:S01]  /*55040*/  ISETP.LT.AND P0, PT, R17, UR39, !P6 ;  /* 0x0000002711007c0c */ /* 0x008fe2000f701270 */
[----:B------:R-:W-:Y:S01]  /*55050*/  ULDC UR39, c[0x0][0x22c] ;  /* 0x00008b0000277ab9 */ /* 0x000fe20000000800 */
[----:B------:R-:W3:Y:S01]  /*55060*/  LDL.LU R17, [R1+0x690] ;  /* 0x0006900001117983 */ /* 0x000ee20000300800 */
[----:B----4-:R-:W-:Y:S01]  /*55070*/  ISETP.LT.AND P1, PT, R7, UR38, !P6 ;  /* 0x0000002607007c0c */ /* 0x010fe2000f721270 */
[----:B------:R-:W-:Y:S02]  /*55080*/  ULDC UR38, c[0x0][0x22c] ;  /* 0x00008b0000267ab9 */ /* 0x000fe40000000800 */
[----:B------:R-:W4:Y:S01]  /*55090*/  LDL.LU R7, [R1+0x694] ;  /* 0x0006940001077983 */ /* 0x000f220000300800 */
[----:B------:R-:W-:-:S06]  /*550a0*/  LOP3.LUT R20, R20, 0xfeffffff, RZ, 0xc0, !PT ;  /* 0xfeffffff14147812 */ /* 0x000fcc00078ec0ff */
        /* <DEDUP_REMOVED lines=9> */
[----:B------:R-:W4:Y:S07]  /*55140*/  LDL.LU R2, [R1+0x69c] ;  /* 0x00069c0001027983 */ /* 0x000f2e0000300800 */
        /* <DEDUP_REMOVED lines=10> */
[----:B------:R-:W-:-:S04]  /*551f0*/  @P0 LOP3.LUT R20, R20, 0x100000, RZ, 0xfc, !PT ;  /* 0x0010000014140812 */ /* 0x000fc800078efcff */
[----:B------:R-:W-:-:S05]  /*55200*/  LOP3.LUT R20, R20, 0xfff7ffff, RZ, 0xc0, !PT ;  /* 0xfff7ffff14147812 */ /* 0x000fca00078ec0ff */
        /* <DEDUP_REMOVED lines=66> */
[----:B------:R-:W-:-:S03]  /*55630*/  ULDC UR18, c[0x0][0x22c] ;  /* 0x00008b0000127ab9 */ /* 0x000fc60000000800 */
        /* <DEDUP_REMOVED lines=25> */
[----:B------:R-:W-:Y:S01]  /*557d0*/  @P1 LOP3.LUT R20, R20, 0x2, RZ, 0xfc, !PT ;  /* 0x0000000214141812 */ /* 0x000fe200078efcff */
[----:B------:R-:W4:Y:S03]  /*557e0*/  LDL.LU R28, [R1+0x6f0] ;  /* 0x0006f000011c7983 */ /* 0x000f260000300800 */
[----:B------:R-:W-:-:S04]  /*557f0*/  LOP3.LUT R20, R20, 0xfffffffe, RZ, 0xc0, !PT ;  /* 0xfffffffe14147812 */ /* 0x000fc800078ec0ff */
[----:B------:R-:W-:Y:S01]  /*55800*/  @P0 LOP3.LUT R20, R20, 0x1, RZ, 0xfc, !PT ;  /* 0x0000000114140812 */ /* 0x000fe200078efcff */
[----:B------:R-:W-:Y:S01]  /*55810*/  STL.64 [R1+0x1610], R22 ;  /* 0x0016101601007387 */ /* 0x000fe20000100a00 */
[----:B------:R-:W-:Y:S01]  /*55820*/  ISETP.LT.AND P1, PT, R29, UR12, !P6 ;  /* 0x0000000c1d007c0c */ /* 0x000fe2000f721270 */
[----:B------:R-:W-:Y:S02]  /*55830*/  ULDC UR12, c[0x0][0x22c] ;  /* 0x00008b00000c7ab9 */ /* 0x000fe40000000800 */
[----:B------:R-:W-:Y:S04]  /*55840*/  STL.64 [R1+0x1608], R20 ;  /* 0x0016081401007387 */ /* 0x000fe80000100a00 */
[----:B------:R-:W4:Y:S01]  /*55850*/  LDL.LU R29, [R1+0x6f4] ;  /* 0x0006f400011d7983 */ /* 0x000f220000300800 */
[----:B------:R-:W-:-:S05]  /*55860*/  LOP3.LUT R0, R0, 0x7fffffff, RZ, 0xc0, !PT ;  /* 0x7fffffff00007812 */ /* 0x000fca00078ec0ff */
[----:B------:R-:W-:-:S04]  /*55870*/  @P1 LOP3.LUT R0, R0, 0x80000000, RZ, 0xfc, !PT ;  /* 0x8000000000001812 */ /* 0x000fc800078efcff */
[----:B------:R-:W-:Y:S02]  /*55880*/  LOP3.LUT R0, R0, 0xbfffffff, RZ, 0xc0, !PT ;  /* 0xbfffffff00007812 */ /* 0x000fe400078ec0ff */
[----:B--2---:R-:W-:Y:S01]  /*55890*/  ISETP.LT.AND P0, PT, R18, UR11, !P6 ;  /* 0x0000000b12007c0c */ /* 0x004fe2000f701270 */
[----:B------:R-:W-:Y:S01]  /*558a0*/  ULDC UR11, c[0x0][0x22c] ;  /* 0x00008b00000b7ab9 */ /* 0x000fe20000000800 */
[----:B------:R-:W2:Y:S04]  /*558b0*/  LDL.LU R18, [R1+0x6f8] ;  /* 0x0006f80001127983 */ /* 0x000ea80000300800 */
[----:B------:R-:W2:Y:S07]  /*558c0*/  LDL.LU R9, [R1+0x6fc] ;  /* 0x0006fc0001097983 */ /* 0x000eae0000300800 */
        /* <DEDUP_REMOVED lines=18> */
[----:B------:R-:W-:-:S02]  /*559f0*/  @P1 LOP3.LUT R0, R0, 0x8000000, RZ, 0xfc, !PT ;  /* 0x0800000000001812 */ /* 0x000fc400078efcff */
[----:B------:R-:W-:Y:S01]  /*55a00*/  ISETP.LT.AND P1, PT, R28, UR6, !P6 ;  /* 0x000000061c007c0c */ /* 0x000fe2000f721270 */
[----:B------:R-:W4:Y:S01]  /*55a10*/  LDL.LU R8, [R1+0x710] ;  /* 0x0007100001087983 */ /* 0x000f220000300800 */
[----:B------:R-:W-:Y:S01]  /*55a20*/  LOP3.LUT R0, R0, 0xfbffffff, RZ, 0xc0, !PT ;  /* 0xfbffffff00007812 */ /* 0x000fe200078ec0ff */
[----:B------:R-:W-:Y:S02]  /*55a30*/  ULDC UR6, c[0x0][0x22c] ;  /* 0x00008b0000067ab9 */ /* 0x000fe40000000800 */
[----:B------:R-:W4:Y:S01]  /*55a40*/  LDL.LU R28, [R1+0x714] ;  /* 0x00071400011c7983 */ /* 0x000f220000300800 */
[----:B------:R-:W-:-:S04]  /*55a50*/  @P0 LOP3.LUT R0, R0, 0x4000000, RZ, 0xfc, !PT ;  /* 0x0400000000000812 */ /* 0x000fc800078efcff */
[----:B------:R-:W-:Y:S02]  /*55a60*/  LOP3.LUT R0, R0, 0xfdffffff, RZ, 0xc0, !PT ;  /* 0xfdffffff00007812 */ /* 0x000fe400078ec0ff */
[----:B------:R-:W-:Y:S01]  /*55a70*/  ISETP.LT.AND P0, PT, R29, UR5, !P6 ;  /* 0x000000051d007c0c */ /* 0x000fe2000f701270 */
[----:B------:R-:W-:Y:S01]  /*55a80*/  ULDC UR5, c[0x0][0x22c] ;  /* 0x00008b0000057ab9 */ /* 0x000fe20000000800 */
[----:B------:R-:W-:Y:S01]  /*55a90*/  @P1 LOP3.LUT R0, R0, 0x2000000, RZ, 0xfc, !PT ;  /* 0x0200000000001812 */ /* 0x000fe200078efcff */
[----:B------:R-:W4:Y:S03]  /*55aa0*/  LDL.LU R29, [R1+0x718] ;  /* 0x00071800011d7983 */ /* 0x000f260000300800 */
[----:B------:R-:W-:-:S07]  /*55ab0*/  LOP3.LUT R0, R0, 0xfeffffff, RZ, 0xc0, !PT ;  /* 0xfeffffff00007812 */ /* 0x000fce00078ec0ff */
[----:B------:R-:W-:-:S04]  /*55ac0*/  @P0 LOP3.LUT R0, R0, 0x1000000, RZ, 0xfc, !PT ;  /* 0x0100000000000812 */ /* 0x000fc800078efcff */
[----:B------:R-:W-:Y:S02]  /*55ad0*/  LOP3.LUT R0, R0, 0xff7fffff, RZ, 0xc0, !PT ;  /* 0xff7fffff00007812 */ /* 0x000fe400078ec0ff */
[----:B--2---:R-:W-:Y:S01]  /*55ae0*/  ISETP.LT.AND P1, PT, R18, UR5, !P6 ;  /* 0x0000000512007c0c */ /* 0x004fe2000f721270 */
[----:B------:R-:W-:Y:S01]  /*55af0*/  ULDC UR5, c[0x0][0x248] ;  /* 0x0000920000057ab9 */ /* 0x000fe20000000800 */
[----:B------:R-:W2:Y:S11]  /*55b00*/  LDL.LU R18, [R1+0x71c] ;  /* 0x00071c0001127983 */ /* 0x000eb60000300800 */
[----:B------:R-:W-:-:S02]  /*55b10*/  @P1 LOP3.LUT R0, R0, 0x800000, RZ, 0xfc, !PT ;  /* 0x0080000000001812 */ /* 0x000fc400078efcff */
[----:B---3--:R-:W-:Y:S02]  /*55b20*/  ISETP.LT.AND P2, PT, R17, UR7, !P6 ;  /* 0x0000000711007c0c */ /* 0x008fe4000f741270 */
[----:B------:R-:W3:Y:S01]  /*55b30*/  LDL.LU R17, [R1+0x720] ;  /* 0x0007200001117983 */ /* 0x000ee20000300800 */
[----:B----4-:R-:W-:-:S03]  /*55b40*/  ISETP.LT.AND P1, PT, R7, UR8, !P6 ;  /* 0x0000000807007c0c */ /* 0x010fc6000f721270 */
[----:B------:R-:W4:Y:S01]  /*55b50*/  LDL.LU R7, [R1+0x724] ;  /* 0x0007240001077983 */ /* 0x000f220000300800 */
[----:B------:R-:W-:Y:S02]  /*55b60*/  ISETP.LT.AND P0, PT, R9, UR6, !P6 ;  /* 0x0000000609007c0c */ /* 0x000fe4000f701270 */
[----:B------:R-:W-:-:S11]  /*55b70*/  LOP3.LUT R0, R0, 0xffbfffff, RZ, 0xc0, !PT ;  /* 0xffbfffff00007812 */ /* 0x000fd600078ec0ff */
[----:B------:R-:W-:-:S04]  /*55b80*/  @P0 LOP3.LUT R0, R0, 0x400000, RZ, 0xfc, !PT ;  /* 0x0040000000000812 */ /* 0x000fc800078efcff */
[----:B------:R-:W-:-:S04]  /*55b90*/  LOP3.LUT R0, R0, 0xffdfffff, RZ, 0xc0, !PT ;  /* 0xffdfffff00007812 */ /* 0x000fc800078ec0ff */
[----:B------:R-:W-:-:S04]  /*55ba0*/  @P2 LOP3.LUT R0, R0, 0x200000, RZ, 0xfc, !PT ;  /* 0x0020000000002812 */ /* 0x000fc800078efcff */
[----:B------:R-:W-:-:S04]  /*55bb0*/  LOP3.LUT R0, R0, 0xffefffff, RZ, 0xc0, !PT ;  /* 0xffefffff00007812 */ /* 0x000fc800078ec0ff */
[----:B------:R-:W-:Y:S02]  /*55bc0*/  @P1 LOP3.LUT R0, R0, 0x100000, RZ, 0xfc, !PT ;  /* 0x0010000000001812 */ /* 0x000fe400078efcff */
[----:B------:R-:W-:Y:S02]  /*55bd0*/  ISETP.LT.AND P0, PT, R16, UR9, !P6 ;  /* 0x0000000910007c0c */ /* 0x000fe4000f701270 */
[----:B------:R-:W4:Y:S01]  /*55be0*/  LDL.LU R16, [R1+0x728] ;  /* 0x0007280001107983 */ /* 0x000f220000300800 */
[----:B------:R-:W-:-:S03]  /*55bf0*/  ISETP.LT.AND P2, PT, R2, UR10, !P6 ;  /* 0x0000000a02007c0c */ /* 0x000fc6000f741270 */
[----:B------:R-:W4:Y:S01]  /*55c00*/  LDL.LU R2, [R1+0x72c] ;  /* 0x00072c0001027983 */ /* 0x000f220000300800 */
[----:B------:R-:W-:-:S06]  /*55c10*/  LOP3.LUT R0, R0, 0xfff7ffff, RZ, 0xc0, !PT ;  /* 0xfff7ffff00007812 */ /* 0x000fcc00078ec0ff */
[----:B------:R-:W-:Y:S02]  /*55c20*/  @P0 LOP3.LUT R0, R0, 0x80000, RZ, 0xfc, !PT ;  /* 0x0008000000000812 */ /* 0x000fe400078efcff */
[----:B------:R-:W-:Y:S02]  /*55c30*/  ISETP.LT.AND P1, PT, R8, UR11, !P6 ;  /* 0x0000000b08007c0c */ /* 0x000fe4000f721270 */
[----:B------:R-:W4:Y:S01]  /*55c40*/  LDL.LU R8, [R1+0x730] ;  /* 0x0007300001087983 */ /* 0x000f220000300800 */
[----:B------:R-:W-:-:S04]  /*55c50*/  LOP3.LUT R0, R0, 0xfffbffff, RZ, 0xc0, !PT ;  /* 0xfffbffff00007812 */ /* 0x000fc800078ec0ff */
        /* <DEDUP_REMOVED lines=8> */
[----:B------:R-:W-:-:S04]  /*55ce0*/  @P0 LOP3.LUT R0, R0, 0x10000, RZ, 0xfc, !PT ;  /* 0x0001000000000812 */ /* 0x000fc800078efcff */
[----:B------:R-:W-:-:S04]  /*55cf0*/  LOP3.LUT R0, R0, 0xffff7fff, RZ, 0xc0, !PT ;  /* 0xffff7fff00007812 */ /* 0x000fc800078ec0ff */
[----:B------:R-:W-:Y:S02]  /*55d00*/  @P2 LOP3.LUT R0, R0, 0x8000, RZ, 0xfc, !PT ;  /* 0x0000800000002812 */ /* 0x000fe400078efcff */
[----:B--2---:R-:W-:Y:S02]  /*55d10*/  ISETP.LT.AND P1, PT, R18, UR14, !P6 ;  /* 0x0000000e12007c0c */ /* 0x004fe4000f721270 */
[----:B------:R-:W2:Y:S01]  /*55d20*/  LDL.LU R18, [R1+0x73c] ;  /* 0x00073c0001127983 */ /* 0x000ea20000300800 */
[----:B---3--:R-:W-:-:S03]  /*55d30*/  ISETP.LT.AND P0, PT, R17, UR15, !P6 ;  /* 0x0000000f11007c0c */ /* 0x008fc6000f701270 */
[----:B------:R-:W3:Y:S01]  /*55d40*/  LDL.LU R17, [R1+0x740] ;  /* 0x0007400001117983 */ /* 0x000ee20000300800 */
[----:B----4-:R-:W-:-:S03]  /*55d50*/  ISETP.LT.AND P2, PT, R7, UR16, !P6 ;  /* 0x0000001007007c0c */ /* 0x010fc6000f741270 */
[----:B------:R-:W4:Y:S01]  /*55d60*/  LDL.LU R7, [R1+0x744] ;  /* 0x0007440001077983 */ /* 0x000f220000300800 */
[----:B------:R-:W-:-:S04]  /*55d70*/  LOP3.LUT R0, R0, 0xffffbfff, RZ, 0xc0, !PT ;  /* 0xffffbfff00007812 */ /* 0x000fc800078ec0ff */
[----:B------:R-:W-:-:S04]  /*55d80*/  @P1 LOP3.LUT R0, R0, 0x4000, RZ, 0xfc, !PT ;  /* 0x0000400000001812 */ /* 0x000fc800078efcff */
[----:B------:R-:W-:-:S04]  /*55d90*/  LOP3.LUT R0, R0, 0xffffdfff, RZ, 0xc0, !PT ;  /* 0xffffdfff00007812 */ /* 0x000fc800078ec0ff */
[----:B------:R-:W-:-:S04]  /*55da0*/  @P0 LOP3.LUT R0, R0, 0x2000, RZ, 0xfc, !PT ;  /* 0x0000200000000812 */ /* 0x000fc800078efcff */
[----:B------:R-:W-:-:S04]  /*55db0*/  LOP3.LUT R0, R0, 0xffffefff, RZ, 0xc0, !PT ;  /* 0xffffefff00007812 */ /* 0x000fc800078ec0ff */
[----:B------:R-:W-:-:S04]  /*55dc0*/  @P2 LOP3.LUT R0, R0, 0x1000, RZ, 0xfc, !PT ;  /* 0x0000100000002812 */ /* 0x000fc800078efcff */
[----:B------:R-:W-:Y:S02]  /*55dd0*/  LOP3.LUT R0, R0, 0xfffff7ff, RZ, 0xc0, !PT ;  /* 0xfffff7ff00007812 */ /* 0x000fe400078ec0ff */
[----:B------:R-:W-:Y:S02]  /*55de0*/  ISETP.LT.AND P1, PT, R16, UR17, !P6 ;  /* 0x0000001110007c0c */ /* 0x000fe4000f721270 */
[----:B------:R-:W4:Y:S01]  /*55df0*/  LDL.LU R16, [R1+0x748] ;  /* 0x0007480001107983 */ /* 0x000f220000300800 */
[----:B------:R-:W-:-:S03]  /*55e00*/  ISETP.LT.AND P0, PT, R2, UR18, !P6 ;  /* 0x0000001202007c0c */ /* 0x000fc6000f701270 */
[----:B------:R-:W4:Y:S07]  /*55e10*/  LDL.LU R2, [R1+0x74c] ;  /* 0x00074c0001027983 */ /* 0x000f2e0000300800 */
[----:B------:R-:W-:-:S04]  /*55e20*/  @P1 LOP3.LUT R0, R0, 0x800, RZ, 0xfc, !PT ;  /* 0x0000080000001812 */ /* 0x000fc800078efcff */
[----:B------:R-:W-:Y:S02]  /*55e30*/  LOP3.LUT R0, R0, 0xfffffbff, RZ, 0xc0, !PT ;  /* 0xfffffbff00007812 */ /* 0x000fe400078ec0ff */
[----:B------:R-:W-:Y:S02]  /*55e40*/  ISETP.LT.AND P2, PT, R8, UR19, !P6 ;  /* 0x0000001308007c0c */ /* 0x000fe4000f741270 */
[----:B------:R-:W4:Y:S01]  /*55e50*/  LDL.LU R8, [R1+0x750] ;  /* 0x0007500001087983 */ /* 0x000f220000300800 */
[----:B------:R-:W-:-:S04]  /*55e60*/  @P0 LOP3.LUT R0, R0, 0x400, RZ, 0xfc, !PT ;  /* 0x0000040000000812 */ /* 0x000fc800078efcff */
[----:B------:R-:W-:Y:S02]  /*55e70*/  LOP3.LUT R0, R0, 0xfffffdff, RZ, 0xc0, !PT ;  /* 0xfffffdff00007812 */ /* 0x000fe400078ec0ff */
[----:B------:R-:W-:Y:S02]  /*55e80*/  ISETP.LT.AND P1, PT, R28, UR20, !P6 ;  /* 0x000000141c007c0c */ /* 0x000fe4000f721270 */
[----:B------:R-:W4:Y:S02]  /*55e90*/  LDL.LU R28, [R1+0x754] ;  /* 0x00075400011c7983 */ /* 0x000f240000300800 */
        /* <DEDUP_REMOVED lines=23> */
[----:B------:R-:W-:Y:S02]  /*56010*/  LOP3.LUT R0, R0, 0xfffffff7, RZ, 0xc0, !PT ;  /* 0xfffffff700007812 */ /* 0x000fe400078ec0ff */
[----:B------:R-:W-:Y:S02]  /*56020*/  ISETP.LT.AND P0, PT, R8, UR27, !P6 ;  /* 0x0000001b08007c0c */ /* 0x000fe4000f701270 */
[----:B------:R-:W4:Y:S02]  /*56030*/  LDL.LU R8, [R1+0x770] ;  /* 0x0007700001087983 */ /* 0x000f240000300800 */
[----:B------:R-:W-:-:S04]  /*56040*/  @P2 LOP3.LUT R0, R0, 0x8, RZ, 0xfc, !PT ;  /* 0x0000000800002812 */ /* 0x000fc800078efcff */
[----:B------:R-:W-:Y:S02]  /*56050*/  LOP3.LUT R0, R0, 0xfffffffb, RZ, 0xc0, !PT ;  /* 0xfffffffb00007812 */ /* 0x000fe400078ec0ff */
[----:B------:R-:W-:Y:S02]  /*56060*/  ISETP.LT.AND P2, PT, R28, UR28, !P6 ;  /* 0x0000001c1c007c0c */ /* 0x000fe4000f741270 */
[----:B------:R-:W4:Y:S01]  /*56070*/  LDL.LU R28, [R1+0x774] ;  /* 0x00077400011c7983 */ /* 0x000f220000300800 */
[----:B------:R-:W-:-:S04]  /*56080*/  @P1 LOP3.LUT R0, R0, 0x4, RZ, 0xfc, !PT ;  /* 0x0000000400001812 */ /* 0x000fc800078efcff */
[----:B------:R-:W-:Y:S02]  /*56090*/  LOP3.LUT R0, R0, 0xfffffffd, RZ, 0xc0, !PT ;  /* 0xfffffffd00007812 */ /* 0x000fe400078ec0ff */
[----:B------:R-:W-:Y:S02]  /*560a0*/  ISETP.LT.AND P1, PT, R29, UR29, !P6 ;  /* 0x0000001d1d007c0c */ /* 0x000fe4000f721270 */
[----:B------:R-:W4:Y:S01]  /*560b0*/  LDL.LU R29, [R1+0x778] ;  /* 0x00077800011d7983 */ /* 0x000f220000300800 */
[----:B------:R-:W-:-:S04]  /*560c0*/  @P0 LOP3.LUT R0, R0, 0x2, RZ, 0xfc, !PT ;  /* 0x0000000200000812 */ /* 0x000fc800078efcff */
[----:B------:R-:W-:-:S04]  /*560d0*/  LOP3.LUT R0, R0, 0xfffffffe, RZ, 0xc0, !PT ;  /* 0xfffffffe00007812 */ /* 0x000fc800078ec0ff */
[----:B------:R-:W-:Y:S02]  /*560e0*/  @P2 LOP3.LUT R0, R0, 0x1, RZ, 0xfc, !PT ;  /* 0x0000000100002812 */ /* 0x000fe400078efcff */
        /* <DEDUP_REMOVED lines=17> */
[----:B------:R-:W4:Y:S04]  /*56200*/  LDL.LU R2, [R1+0x78c] ;  /* 0x00078c0001027983 */ /* 0x000f280000300800 */
[----:B------:R-:W4:Y:S04]  /*56210*/  LDL.LU R10, [R1+0x790] ;  /* 0x00079000010a7983 */ /* 0x000f280000300800 */
[----:B------:R-:W4:Y:S01]  /*56220*/  LDL.LU R9, [R1+0x794] ;  /* 0x0007940001097983 */ /* 0x000f220000300800 */
[----:B------:R-:W-:Y:S02]  /*56230*/  @P0 LOP3.LUT R4, R4, 0x8000000, RZ, 0xfc, !PT ;  /* 0x0800000004040812 */ /* 0x000fe400078efcff */
[----:B------:R-:W-:-:S02]  /*56240*/  ISETP.LT.AND P1, PT, R8, UR37, !P6 ;  /* 0x0000002508007c0c */ /* 0x000fc4000f721270 */
[----:B------:R-:W-:Y:S01]  /*56250*/  LOP3.LUT R4, R4, 0xfbffffff, RZ, 0xc0, !PT ;  /* 0xfbffffff04047812 */ /* 0x000fe200078ec0ff */
[----:B------:R-:W4:Y:S03]  /*56260*/  LDL.LU R8, [R1+0x798] ;  /* 0x0007980001087983 */ /* 0x000f260000300800 */
        /* <DEDUP_REMOVED lines=25> */
[----:B------:R-:W3:Y:S01]  /*56400*/  LDL.LU R16, [R1+0x7b0] ;  /* 0x0007b00001107983 */ /* 0x000ee20000300800 */
[----:B------:R-:W-:-:S03]  /*56410*/  ISETP.LT.AND P0, PT, R2, UR44, !P6 ;  /* 0x0000002c02007c0c */ /* 0x000fc6000f701270 */
[----:B------:R-:W3:Y:S07]  /*56420*/  LDL.LU R2, [R1+0x7b4] ;  /* 0x0007b40001027983 */ /* 0x000eee0000300800 */
[----:B------:R-:W-:Y:S02]  /*56430*/  @P1 LOP3.LUT R4, R4, 0x80000, RZ, 0xfc, !PT ;  /* 0x0008000004041812 */ /* 0x000fe400078efcff */
[----:B------:R-:W-:Y:S01]  /*56440*/  ISETP.LT.AND P2, PT, R10, UR45, !P6 ;  /* 0x0000002d0a007c0c */ /* 0x000fe2000f741270 */
[----:B0-----:R-:W3:Y:S01]  /*56450*/  LDL.LU R25, [R1+0x7bc] ;  /* 0x0007bc0001197983 */ /* 0x001ee20000300800 */
[----:B------:R-:W-:-:S02]  /*56460*/  LOP3.LUT R4, R4, 0xfffbffff, RZ, 0xc0, !PT ;  /* 0xfffbffff04047812 */ /* 0x000fc400078ec0ff */
[----:B------:R-:W-:Y:S02]  /*56470*/  ISETP.LT.AND P1, PT, R9, UR46, !P6 ;  /* 0x0000002e09007c0c */ /* 0x000fe4000f721270 */
[----:B------:R-:W-:-:S04]  /*56480*/  @P0 LOP3.LUT R4, R4, 0x40000, RZ, 0xfc, !PT ;  /* 0x0004000004040812 */ /* 0x000fc800078efcff */
[----:B------:R-:W-:-:S04]  /*56490*/  LOP3.LUT R4, R4, 0xfffdffff, RZ, 0xc0, !PT ;  /* 0xfffdffff04047812 */ /* 0x000fc800078ec0ff */
[----:B------:R-:W-:Y:S02]  /*564a0*/  @P2 LOP3.LUT R4, R4, 0x20000, RZ, 0xfc, !PT ;  /* 0x0002000004042812 */ /* 0x000fe400078efcff */
[----:B------:R-:W-:Y:S02]  /*564b0*/  ISETP.LT.AND P0, PT, R8, UR47, !P6 ;  /* 0x0000002f08007c0c */ /* 0x000fe4000f701270 */
[----:B------:R-:W-:-:S04]  /*564c0*/  LOP3.LUT R4, R4, 0xfffeffff, RZ, 0xc0, !PT ;  /* 0xfffeffff04047812 */ /* 0x000fc800078ec0ff */
[----:B------:R-:W-:Y:S02]  /*564d0*/  @P1 LOP3.LUT R4, R4, 0x10000, RZ, 0xfc, !PT ;  /* 0x0001000004041812 */ /* 0x000fe400078efcff */
[----:B------:R-:W-:Y:S02]  /*564e0*/  ISETP.LT.AND P2, PT, R28, UR48, !P6 ;  /* 0x000000301c007c0c */ /* 0x000fe4000f741270 */
[----:B------:R-:W-:-:S04]  /*564f0*/  LOP3.LUT R4, R4, 0xffff7fff, RZ, 0xc0, !PT ;  /* 0xffff7fff04047812 */ /* 0x000fc800078ec0ff */
[----:B------:R-:W-:Y:S02]  /*56500*/  @P0 LOP3.LUT R4, R4, 0x8000, RZ, 0xfc, !PT ;  /* 0x0000800004040812 */ /* 0x000fe400078efcff */
[----:B------:R-:W-:Y:S02]  /*56510*/  ISETP.LT.AND P1, PT, R29, UR49, !P6 ;  /* 0x000000311d007c0c */ /* 0x000fe4000f721270 */
[----:B------:R-:W-:-:S04]  /*56520*/  LOP3.LUT R4, R4, 0xffffbfff, RZ, 0xc0, !PT ;  /* 0xffffbfff04047812 */ /* 0x000fc800078ec0ff */
[----:B------:R-:W-:-:S04]  /*56530*/  @P2 LOP3.LUT R4, R4, 0x4000, RZ, 0xfc, !PT ;  /* 0x0000400004042812 */ /* 0x000fc800078efcff */
[----:B------:R-:W-:-:S04]  /*56540*/  LOP3.LUT R4, R4, 0xffffdfff, RZ, 0xc0, !PT ;  /* 0xffffdfff04047812 */ /* 0x000fc800078ec0ff */
[----:B------:R-:W-:Y:S02]  /*56550*/  @P1 LOP3.LUT R4, R4, 0x2000, RZ, 0xfc, !PT ;  /* 0x0000200004041812 */ /* 0x000fe400078efcff */
[----:B----4-:R-:W-:Y:S02]  /*56560*/  ISETP.LT.AND P1, PT, R7, UR52, !P6 ;  /* 0x0000003407007c0c */ /* 0x010fe4000f721270 */
[----:B------:R-:W4:Y:S04]  /*56570*/  LDL.LU R7, [R1+0x7c0] ;  /* 0x0007c00001077983 */ /* 0x000f280000300800 */
[----:B------:R-:W4:Y:S04]  /*56580*/  LDL.LU R26, [R1+0x7c8] ;  /* 0x0007c800011a7983 */ /* 0x000f280000300800 */
[----:B------:R-:W4:Y:S01]  /*56590*/  LDL.LU R27, [R1+0x7cc] ;  /* 0x0007cc00011b7983 */ /* 0x000f220000300800 */
[----:B--2---:R-:W-:-:S02]  /*565a0*/  ISETP.LT.AND P0, PT, R18, UR50, !P6 ;  /* 0x0000003212007c0c */ /* 0x004fc4000f701270 */
[----:B---3--:R-:W-:Y:S01]  /*565b0*/  ISETP.LT.AND P2, PT, R17, UR51, !P6 ;  /* 0x0000003311007c0c */ /* 0x008fe2000f741270 */
[----:B------:R-:W2:Y:S01]  /*565c0*/  LDL.LU R15, [R1+0x878] ;  /* 0x00087800010f7983 */ /* 0x000ea20000300800 */
[----:B------:R-:W-:-:S03]  /*565d0*/  LOP3.LUT R4, R4, 0xffffefff, RZ, 0xc0, !PT ;  /* 0xffffefff04047812 */ /* 0x000fc600078ec0ff */
[----:B------:R-:W2:Y:S06]  /*565e0*/  LDL.LU R8, [R1+0x884] ;  /* 0x0008840001087983 */ /* 0x000eac0000300800 */
[----:B------:R-:W-:-:S04]  /*565f0*/  @P0 LOP3.LUT R4, R4, 0x1000, RZ, 0xfc, !PT ;  /* 0x0000100004040812 */ /* 0x000fc800078efcff */
[----:B------:R-:W-:-:S04]  /*56600*/  LOP3.LUT R4, R4, 0xfffff7ff, RZ, 0xc0, !PT ;  /* 0xfffff7ff04047812 */ /* 0x000fc800078ec0ff */
[----:B------:R-:W-:-:S04]  /*56610*/  @P2 LOP3.LUT R4, R4, 0x800, RZ, 0xfc, !PT ;  /* 0x0000080004042812 */ /* 0x000fc800078efcff */
[----:B------:R-:W-:-:S04]  /*56620*/  LOP3.LUT R4, R4, 0xfffffbff, RZ, 0xc0, !PT ;  /* 0xfffffbff04047812 */ /* 0x000fc800078ec0ff */
[----:B------:R-:W-:-:S04]  /*56630*/  @P1 LOP3.LUT R4, R4, 0x400, RZ, 0xfc, !PT ;  /* 0x0000040004041812 */ /* 0x000fc800078efcff */
[----:B------:R-:W-:Y:S02]  /*56640*/  LOP3.LUT R4, R4, 0xfffffdff, RZ, 0xc0, !PT ;  /* 0xfffffdff04047812 */ /* 0x000fe400078ec0ff */
[----:B------:R-:W-:Y:S02]  /*56650*/  ISETP.LT.AND P0, PT, R16, UR53, !P6 ;  /* 0x0000003510007c0c */ /* 0x000fe4000f701270 */
[----:B------:R-:W-:Y:S02]  /*56660*/  ISETP.LT.AND P2, PT, R2, UR54, !P6 ;  /* 0x0000003602007c0c */ /* 0x000fe4000f741270 */
[----:B------:R-:W-:Y:S01]  /*56670*/  ISETP.LT.AND P1, PT, R19, UR55, !P6 ;  /* 0x0000003713007c0c */ /* 0x000fe2000f721270 */
[----:B------:R-:W3:Y:S08]  /*56680*/  LDL R2, [R1+0xefc] ;  /* 0x000efc0001027983 */ /* 0x000ef00000100800 */
[----:B------:R-:W-:Y:S01]  /*56690*/  @P0 LOP3.LUT R4, R4, 0x200, RZ, 0xfc, !PT ;  /* 0x0000020004040812 */ /* 0x000fe200078efcff */
[----:B------:R-:W3:Y:S03]  /*566a0*/  LDL.LU R14, [R1+0x874] ;  /* 0x00087400010e7983 */ /* 0x000ee60000300800 */
[----:B------:R-:W-:-:S02]  /*566b0*/  LOP3.LUT R4, R4, 0xfffffeff, RZ, 0xc0, !PT ;  /* 0xfffffeff04047812 */ /* 0x000fc400078ec0ff */
[----:B------:R-:W-:Y:S01]  /*566c0*/  ISETP.LT.AND P0, PT, R25, UR56, !P6 ;  /* 0x0000003819007c0c */ /* 0x000fe2000f701270 */
[----:B------:R-:W3:Y:S01]  /*566d0*/  LDL.LU R9, [R1+0x880] ;  /* 0x0008800001097983 */ /* 0x000ee20000300800 */
[----:B------:R-:W-:-:S03]  /*566e0*/  @P2 LOP3.LUT R4, R4, 0x100, RZ, 0xfc, !PT ;  /* 0x0000010004042812 */ /* 0x000fc600078efcff */
[----:B------:R-:W3:Y:S01]  /*566f0*/  LDL.LU R13, [R1+0x7ec] ;  /* 0x0007ec00010d7983 */ /* 0x000ee20000300800 */
[----:B------:R-:W-:-:S03]  /*56700*/  LOP3.LUT R4, R4, 0xffffff7f, RZ, 0xc0, !PT ;  /* 0xffffff7f04047812 */ /* 0x000fc600078ec0ff */
[----:B------:R-:W3:Y:S01]  /*56710*/  LDL.LU R10, [R1+0x7f4] ;  /* 0x0007f400010a7983 */ /* 0x000ee20000300800 */
[----:B------:R-:W-:-:S03]  /*56720*/  @P1 LOP3.LUT R4, R4, 0x80, RZ, 0xfc, !PT ;  /* 0x0000008004041812 */ /* 0x000fc600078efcff */
[----:B------:R-:W3:Y:S01]  /*56730*/  LDL.LU R12, [R1+0x7e8] ;  /* 0x0007e800010c7983 */ /* 0x000ee20000300800 */
[----:B------:R-:W-:-:S03]  /*56740*/  LOP3.LUT R4, R4, 0xffffffbf, RZ, 0xc0, !PT ;  /* 0xffffffbf04047812 */ /* 0x000fc600078ec0ff */
[----:B------:R-:W3:Y:S04]  /*56750*/  LDL.LU R11, [R1+0x7f0] ;  /* 0x0007f000010b7983 */ /* 0x000ee80000300800 */
[----:B------:R-:W3:Y:S04]  /*56760*/  LDL.LU R28, [R1+0xf08] ;  /* 0x000f0800011c7983 */ /* 0x000ee80000300800 */
[----:B------:R-:W3:Y:S01]  /*56770*/  LDL.LU R29, [R1+0xf1c] ;  /* 0x000f1c00011d7983 */ /* 0x000ee20000300800 */
[----:B------:R-:W-:-:S03]  /*56780*/  @P0 LOP3.LUT R4, R4, 0x40, RZ, 0xfc, !PT ;  /* 0x0000004004040812 */ /* 0x000fc600078efcff */
[----:B------:R-:W3:Y:S01]  /*56790*/  LDL.LU R18, [R1+0xe94] ;  /* 0x000e940001127983 */ /* 0x000ee20000300800 */
[----:B------:R-:W-:-:S03]  /*567a0*/  ISETP.LT.AND P2, PT, R3, UR58, !P6 ;  /* 0x0000003a03007c0c */ /* 0x000fc6000f741270 */
[----:B------:R-:W3:Y:S04]  /*567b0*/  LDL.LU R17, [R1+0xf0c] ;  /* 0x000f0c0001117983 */ /* 0x000ee80000300800 */
[----:B------:R-:W3:Y:S04]  /*567c0*/  LDL.LU R16, [R1+0x9a4] ;  /* 0x0009a40001107983 */ /* 0x000ee80000300800 */
[----:B------:R-:W3:Y:S01]  /*567d0*/  LDL.LU R19, [R1+0x9ac] ;  /* 0x0009ac0001137983 */ /* 0x000ee20000300800 */
[----:B----4-:R-:W-:-:S03]  /*567e0*/  ISETP.LT.AND P3, PT, R7, UR57, !P6 ;  /* 0x0000003907007c0c */ /* 0x010fc6000f761270 */
[----:B------:R-:W4:Y:S01]  /*567f0*/  LDL.LU R7, [R1+0x9a0] ;  /* 0x0009a00001077983 */ /* 0x000f220000300800 */
[----:B------:R-:W-:-:S03]  /*56800*/  ISETP.LT.AND P1, PT, R26, UR59, !P6 ;  /* 0x0000003b1a007c0c */ /* 0x000fc6000f721270 */
[----:B------:R-:W4:Y:S01]  /*56810*/  LDL.LU R3, [R1+0x9a8] ;  /* 0x0009a80001037983 */ /* 0x000f220000300800 */
[----:B------:R-:W-:Y:S02]  /*56820*/  ISETP.LT.AND P0, PT, R27, UR60, !P6 ;  /* 0x0000003c1b007c0c */ /* 0x000fe4000f701270 */
[----:B------:R-:W-:Y:S02]  /*56830*/  ISETP.LT.AND P6, PT, R5, UR61, !P6 ;  /* 0x0000003d05007c0c */ /* 0x000fe4000f7c1270 */
[----:B------:R-:W4:Y:S01]  /*56840*/  LDL.LU R5, [R1+0x168c] ;  /* 0x00168c0001057983 */ /* 0x000f220000300800 */
[----:B--2---:R-:W-:Y:S02]  /*56850*/  PRMT R8, R8, 0x5410, R15 ;  /* 0x0000541008087816 */ /* 0x004fe4000000000f */
[----:B---3--:R-:W-:Y:S02]  /*56860*/  PRMT R9, R9, 0x5410, R14 ;  /* 0x0000541009097816 */ /* 0x008fe4000000000e */
[----:B------:R-:W-:-:S02]  /*56870*/  PRMT R10, R10, 0x5410, R13 ;  /* 0x000054100a0a7816 */ /* 0x000fc4000000000d */
[----:B------:R-:W-:Y:S01]  /*56880*/  PRMT R11, R11, 0x5410, R12 ;  /* 0x000054100b0b7816 */ /* 0x000fe2000000000c */
[----:B------:R-:W-:Y:S01]  /*56890*/  VIADD R2, R2, UR5 ;  /* 0x0000000502027c36 */ /* 0x000fe20008000000 */
        /* <DEDUP_REMOVED lines=8> */
[----:B------:R-:W2:Y:S04]  /*56920*/  LDL.LU R23, [R1+0x89c] ;  /* 0x00089c0001177983 */ /* 0x000ea80000300800 */
[----:B------:R-:W2:Y:S01]  /*56930*/  LDL.LU R24, [R1+0x8a4] ;  /* 0x0008a40001187983 */ /* 0x000ea20000300800 */
[----:B0-----:R-:W-:Y:S01]  /*56940*/  VIADD R2, R2, UR5 ;  /* 0x0000000502027c36 */ /* 0x001fe20008000000 */
[----:B------:R-:W-:-:S04]  /*56950*/  ULDC UR5, c[0x0][0x248] ;  /* 0x0000920000057ab9 */ /* 0x000fc80000000800 */
[----:B------:R0:W-:Y:S04]  /*56960*/  STL [R1+0xe94], R2 ;  /* 0x000e940201007387 */ /* 0x0001e80000100800 */
[----:B------:R-:W3:Y:S04]  /*56970*/  LDL.LU R25, [R1+0x898] ;  /* 0x0008980001197983 */ /* 0x000ee80000300800 */
[----:B------:R-:W3:Y:S01]  /*56980*/  LDL.LU R26, [R1+0x8a0] ;  /* 0x0008a000011a7983 */ /* 0x000ee20000300800 */
[----:B0-----:R-:W-:Y:S01]  /*56990*/  VIADD R2, R2, UR5 ;  /* 0x0000000502027c36 */ /* 0x001fe20008000000 */
[----:B------:R-:W-:-:S02]  /*569a0*/  ULDC UR5, c[0x0][0x248] ;  /* 0x0000920000057ab9 */ /* 0x000fc40000000800 */
[----:B------:R-:W3:Y:S04]  /*569b0*/  LDL.LU R27, [R1+0x7fc] ;  /* 0x0007fc00011b7983 */ /* 0x000ee80000300800 */
[----:B------:R-:W3:Y:S04]  /*569c0*/  LDL.LU R15, [R1+0x804] ;  /* 0x00080400010f7983 */ /* 0x000ee80000300800 */
[----:B------:R-:W3:Y:S04]  /*569d0*/  LDL.LU R14, [R1+0x7f8] ;  /* 0x0007f800010e7983 */ /* 0x000ee80000300800 */
[----:B------:R-:W3:Y:S04]  /*569e0*/  LDL.LU R13, [R1+0x800] ;  /* 0x00080000010d7983 */ /* 0x000ee80000300800 */
[----:B----4-:R0:W-:Y:S02]  /*569f0*/  STSM.16.M88.4 [R5+0x200], R8 ;  /* 0x0002000805007844 */ /* 0x0101e40000000200 */
[----:B0-----:R-:W-:-:S02]  /*56a00*/  PRMT R10, R19, 0x5410, R16 ;  /* 0x00005410130a7816 */ /* 0x001fc40000000010 */
[----:B------:R-:W0:Y:S01]  /*56a10*/  S2R R19, SR_TID.X ;  /* 0x0000000000137919 */ /* 0x000e220000002100 */
[----:B------:R-:W-:Y:S02]  /*56a20*/  PRMT R9, R17, 0x5410, R18 ;  /* 0x0000541011097816 */ /* 0x000fe40000000012 */
[----:B0-----:R-:W-:-:S04]  /*56a30*/  LOP3.LUT R19, R19, 0x3f, RZ, 0xc0, !PT ;  /* 0x0000003f13137812 */ /* 0x001fc800078ec0ff */
[----:B------:R-:W-:Y:S01]  /*56a40*/  LEA R12, R19, UR4, 0x4 ;  /* 0x00000004130c7c11 */ /* 0x000fe2000f8e20ff */
[----:B------:R-:W-:Y:S01]  /*56a50*/  BAR.SYNC.DEFER_BLOCKING 0x0 ;  /* 0x0000000000007b1d */ /* 0x000fe20000010000 */
[----:B------:R-:W-:-:S05]  /*56a60*/  PRMT R8, R29, 0x5410, R28 ;  /* 0x000054101d087816 */ /* 0x000fca000000001c */
[----:B------:R-:W-:Y:S01]  /*56a70*/  ULDC UR4, c[0x0][0x248] ;  /* 0x0000920000047ab9 */ /* 0x000fe20000000800 */
[----:B------:R-:W4:Y:S04]  /*56a80*/  LDL.LU R28, [R1+0xf20] ;  /* 0x000f2000011c7983 */ /* 0x000f280000300800 */
[----:B------:R-:W4:Y:S04]  /*56a90*/  LDL.LU R29, [R1+0xf6c] ;  /* 0x000f6c00011d7983 */ /* 0x000f280000300800 */
[----:B------:R-:W0:Y:S04]  /*56aa0*/  LDS.128 R16, [R12] ;  /* 0x000000000c107984 */ /* 0x000e280000000c00 */
[----:B------:R1:W-:Y:S04]  /*56ab0*/  STL [R1+0xf08], R2 ;  /* 0x000f080201007387 */ /* 0x0003e80000100800 */
[----:B------:R-:W-:Y:S01]  /*56ac0*/  STL [R1+0x548], R12 ;  /* 0x0005480c01007387 */ /* 0x000fe20000100800 */
[----:B-1----:R-:W-:Y:S01]  /*56ad0*/  VIADD R2, R2, UR4 ;  /* 0x0000000402027c36 */ /* 0x002fe20008000000 */
[----:B------:R-:W-:Y:S01]  /*56ae0*/  PRMT R11, R3, 0x5410, R7 ;  /* 0x00005410030b7816 */ /* 0x000fe20000000007 */
[----:B------:R-:W-:-:S03]  /*56af0*/  ULDC UR4, c[0x0][0x248] ;  /* 0x0000920000047ab9 */ /* 0x000fc60000000800 */
[----:B------:R1:W-:Y:S04]  /*56b00*/  STL [R1+0xf1c], R2 ;  /* 0x000f1c0201007387 */ /* 0x0003e80000100800 */
[----:B0-----:R-:W-:Y:S04]  /*56b10*/  STL.64 [R1+0x50], R16 ;  /* 0x0000501001007387 */ /* 0x001fe80000100a00 */
[----:B------:R-:W-:Y:S04]  /*56b20*/  STL.64 [R1+0x58], R18 ;  /* 0x0000581201007387 */ /* 0x000fe80000100a00 */
[----:B------:R-:W0:Y:S01]  /*56b30*/  LDS.128 R16, [R12+0x400] ;  /* 0x000400000c107984 */ /* 0x000e220000000c00 */
[----:B-1----:R-:W-:Y:S01]  /*56b40*/  VIADD R2, R2, UR5 ;  /* 0x0000000502027c36 */ /* 0x002fe20008000000 */
[----:B------:R-:W-:Y:S01]  /*56b50*/  ULDC UR5, c[0x0][0x248] ;  /* 0x0000920000057ab9 */ /* 0x000fe20000000800 */
[----:B------:R-:W-:Y:S06]  /*56b60*/  BAR.SYNC.DEFER_BLOCKING 0x0 ;  /* 0x0000000000007b1d */ /* 0x000fec0000010000 */
[----:B0-----:R-:W-:Y:S04]  /*56b70*/  STL.64 [R1+0x40], R16 ;  /* 0x0000401001007387 */ /* 0x001fe80000100a00 */
[----:B------:R0:W-:Y:S04]  /*56b80*/  STL.64 [R1+0x48], R18 ;  /* 0x0000481201007387 */ /* 0x0001e80000100a00 */
[----:B0-----:R-:W4:Y:S04]  /*56b90*/  LDL.LU R18, [R1+0xf5c] ;  /* 0x000f5c0001127983 */ /* 0x001f280000300800 */
[----:B------:R-:W4:Y:S04]  /*56ba0*/  LDL.LU R17, [R1+0xf68] ;  /* 0x000f680001117983 */ /* 0x000f280000300800 */
[----:B------:R0:W-:Y:S04]  /*56bb0*/  STL [R1+0xf2c], R2 ;  /* 0x000f2c0201007387 */ /* 0x0001e80000100800 */
[----:B------:R-:W4:Y:S04]  /*56bc0*/  LDL.LU R16, [R1+0x9bc] ;  /* 0x0009bc0001107983 */ /* 0x000f280000300800 */
[----:B------:R-:W4:Y:S04]  /*56bd0*/  LDL.LU R7, [R1+0xf38] ;  /* 0x000f380001077983 */ /* 0x000f280000300800 */
[----:B------:R2:W-:Y:S01]  /*56be0*/  STSM.16.M88.4 [R5], R8 ;  /* 0x0000000805007844 */ /* 0x0005e20000000200 */
[----:B0-----:R-:W-:Y:S01]  /*56bf0*/  VIADD R2, R2, UR4 ;  /* 0x0000000402027c36 */ /* 0x001fe20008000000 */
[----:B------:R-:W-:-:S02]  /*56c00*/  ULDC UR4, c[0x0][0x248] ;  /* 0x0000920000047ab9 */ /* 0x000fc40000000800 */
[----:B------:R-:W4:Y:S04]  /*56c10*/  LDL.LU R3, [R1+0x9b8] ;  /* 0x0009b80001037983 */ /* 0x000f280000300800 */
[----:B------:R-:W4:Y:S01]  /*56c20*/  LDL.LU R19, [R1+0xf58] ;  /* 0x000f580001137983 */ /* 0x000f220000300800 */
[----:B--2---:R-:W-:Y:S02]  /*56c30*/  PRMT R8, R24, 0x5410, R23 ;  /* 0x0000541018087816 */ /* 0x004fe40000000017 */
[----:B---3--:R-:W-:Y:S02]  /*56c40*/  PRMT R9, R26, 0x5410, R25 ;  /* 0x000054101a097816 */ /* 0x008fe40000000019 */
[----:B------:R-:W-:Y:S02]  /*56c50*/  PRMT R10, R15, 0x5410, R27 ;  /* 0x000054100f0a7816 */ /* 0x000fe4000000001b */
[----:B------:R-:W-:-:S05]  /*56c60*/  PRMT R11, R13, 0x5410, R14 ;  /* 0x000054100d0b7816 */ /* 0x000fca000000000e */
[----:B------:R-:W-:Y:S04]  /*56c70*/  STSM.16.M88.4 [R5+0x200], R8 ;  /* 0x0002000805007844 */ /* 0x000fe80000000200 */
[----:B------:R0:W-:Y:S02]  /*56c80*/  STL [R1+0xf0c], R2 ;  /* 0x000f0c0201007387 */ /* 0x0001e40000100800 */
[----:B0-----:R-:W-:Y:S01]  /*56c90*/  VIADD R2, R2, UR4 ;  /* 0x0000000402027c36 */ /* 0x001fe20008000000 */
[----:B------:R-:W-:-:S04]  /*56ca0*/  ULDC UR4, c[0x0][0x248] ;  /* 0x0000920000047ab9 */ /* 0x000fc80000000800 */
[----:B------:R0:W-:Y:S04]  /*56cb0*/  STL [R1+0xf24], R2 ;  /* 0x000f240201007387 */ /* 0x0001e80000100800 */
[----:B------:R-:W-:Y:S04]  /*56cc0*/  STL [R1+0x1688], R6 ;  /* 0x0016880601007387 */ /* 0x000fe80000100800 */
[----:B------:R-:W-:Y:S01]  /*56cd0*/  STL.64 [R1+0x1680], R4 ;  /* 0x0016800401007387 */ /* 0x000fe20000100a00 */
[----:B0-----:R-:W-:Y:S01]  /*56ce0*/  VIADD R2, R2, UR4 ;  /* 0x0000000402027c36 */ /* 0x001fe20008000000 */
[----:B------:R-:W-:-:S04]  /*56cf0*/  ULDC UR4, c[0x0][0x248] ;  /* 0x0000920000047ab9 */ /* 0x000fc80000000800 */
[----:B------:R0:W-:Y:S04]  /*56d00*/  STL [R1+0xf3c], R2 ;  /* 0x000f3c0201007387 */ /* 0x0001e80000100800 */
[----:B------:R-:W2:Y:S04]  /*56d10*/  LDL.LU R23, [R1+0x8bc] ;  /* 0x0008bc0001177983 */ /* 0x000ea80000300800 */
[----:B------:R-:W2:Y:S01]  /*56d20*/  LDL.LU R24, [R1+0x8c4] ;  /* 0x0008c40001187983 */ /* 0x000ea20000300800 */
[----:B0-----:R-:W-:Y:S01]  /*56d30*/  VIADD R2, R2, UR4 ;  /* 0x0000000402027c36 */ /* 0x001fe20008000000 */
[----:B------:R-:W-:-:S02]  /*56d40*/  ULDC UR4, c[0x0][0x248] ;  /* 0x0000920000047ab9 */ /* 0x000fc40000000800 */
[----:B------:R-:W3:Y:S04]  /*56d50*/  LDL.LU R25, [R1+0x8b8] ;  /* 0x0008b80001197983 */ /* 0x000ee80000300800 */
[----:B------:R0:W-:Y:S04]  /*56d60*/  STL [R1+0xf20], R2 ;  /* 0x000f200201007387 */ /* 0x0001e80000100800 */
[----:B------:R-:W3:Y:S04]  /*56d70*/  LDL.LU R26, [R1+0x8c0] ;  /* 0x0008c000011a7983 */ /* 0x000ee80000300800 */
[----:B------:R-:W3:Y:S01]  /*56d80*/  LDL.LU R27, [R1+0x80c] ;  /* 0x00080c00011b7983 */ /* 0x000ee20000300800 */
[----:B0-----:R-:W-:Y:S01]  /*56d90*/  VIADD R2, R2, UR4 ;  /* 0x0000000402027c36 */ /* 0x001fe20008000000 */
[----:B------:R-:W-:-:S02]  /*56da0*/  ULDC UR4, c[0x0][0x248] ;  /* 0x0000920000047ab9 */ /* 0x000fc40000000800 */
[----:B------:R-:W3:Y:S04]  /*56db0*/  LDL.LU R15, [R1+0x814] ;  /* 0x00081400010f7983 */ /* 0x000ee80000300800 */
[----:B------:R-:W3:Y:S04]  /*56dc0*/  LDL.LU R14, [R1+0x808] ;  /* 0x00080800010e7983 */ /* 0x000ee80000300800 */
[----:B------:R-:W3:Y:S01]  /*56dd0*/  LDL.LU R13, [R1+0x810] ;  /* 0x00081000010d7983 */ /* 0x000ee20000300800 */
[----:B----4-:R-:W-:-:S03]  /*56de0*/  PRMT R8, R29, 0x5410, R28 ;  /* 0x000054101d087816 */ /* 0x010fc6000000001c */
[----:B------:R-:W4:Y:S04]  /*56df0*/  LDL.LU R28, [R1+0xfcc] ;  /* 0x000fcc00011c7983 */ /* 0x000f280000300800 */
[----:B------:R-:W4:Y:S04]  /*56e00*/  LDL.LU R29, [R1+0xffc] ;  /* 0x000ffc00011d7983 */ /* 0x000f280000300800 */
[----:B------:R0:W-:Y:S02]  /*56e10*/  STL [R1+0xf38], R2 ;  /* 0x000f380201007387 */ /* 0x0001e40000100800 */
[----:B0-----:R-:W-:Y:S01]  /*56e20*/  VIADD R2, R2, UR4 ;  /* 0x0000000402027c36 */ /* 0x001fe20008000000 */
[----:B------:R-:W-:-:S04]  /*56e30*/  ULDC UR4, c[0x0][0x248] ;  /* 0x0000920000047ab9 */ /* 0x000fc80000000800 */
[----:B------:R-:W-:Y:S01]  /*56e40*/  STL [R1+0xf5c], R2 ;  /* 0x000f5c0201007387 */ /* 0x000fe20000100800 */
[----:B------:R-:W-:Y:S01]  /*56e50*/  PRMT R10, R7, 0x5410, R16 ;  /* 0x00005410070a7816 */ /* 0x000fe20000000010 */
[----:B------:R-:W-:Y:S06]  /*56e60*/  BAR.SYNC.DEFER_BLOCKING 0x0 ;  /* 0x0000000000007b1d */ /* 0x000fec0000010000 */
[----:B------:R-:W0:Y:S01]  /*56e70*/  LDS.128 R4, [R12] ;  /* 0x000000000c047984 */ /* 0x000e220000000c00 */
[----:B------:R-:W-:-:S03]  /*56e80*/  PRMT R9, R17, 0x5410, R18 ;  /* 0x0000541011097816 */ /* 0x000fc60000000012 */
[----:B0-----:R-:W-:Y:S04]  /*56e90*/  STL.64 [R1+0x30], R4 ;  /* 0x0000300401007387 */ /* 0x001fe80000100a00 */
[----:B------:R-:W-:Y:S04]  /*56ea0*/  STL.64 [R1+0x38], R6 ;  /* 0x0000380601007387 */ /* 0x000fe80000100a00 */
[----:B------:R-:W0:Y:S04]  /*56eb0*/  LDS.128 R4, [R12+0x400] ;  /* 0x000400000c047984 */ /* 0x000e280000000c00 */
[----:B------:R-:W4:Y:S04]  /*56ec0*/  LDL.LU R18, [R1+0xfc8] ;  /* 0x000fc80001127983 */ /* 0x000f280000300800 */
[----:B------:R-:W4:Y:S04]  /*56ed0*/  LDL.LU R17, [R1+0xfd4] ;  /* 0x000fd40001117983 */ /* 0x000f280000300800 */
[----:B0-----:R-:W-:Y:S04]  /*56ee0*/  STL.64 [R1+0x20], R4 ;  /* 0x0000200401007387 */ /* 0x001fe80000100a00 */
[----:B------:R0:W-:Y:S04]  /*56ef0*/  STL.64 [R1+0x28], R6 ;  /* 0x0000280601007387 */ /* 0x0001e80000100a00 */
[----:B0-----:R-:W4:Y:S04]  /*56f00*/  LDL.LU R6, [R1+0x1688] ;  /* 0x0016880001067983 */ /* 0x001f280000300800 */
[----:B------:R-:W2:Y:S01]  /*56f10*/  LDL.LU.64 R4, [R1+0x1680] ;  /* 0x0016800001047983 */ /* 0x000ea20000300a00 */
[----:B------:R-:W-:Y:S01]  /*56f20*/  VIADD R2, R2, UR5 ;  /* 0x0000000502027c36 */ /* 0x000fe20008000000 */
[----:B------:R-:W-:Y:S01]  /*56f30*/  PRMT R11, R19, 0x5410, R3 ;  /* 0x00005410130b7816 */ /* 0x000fe20000000003 */
[----:B------:R-:W-:Y:S01]  /*56f40*/  ULDC UR5, c[0x0][0x248] ;  /* 0x0000920000057ab9 */ /* 0x000fe20000000800 */
[----:B------:R-:W-:Y:S06]  /*56f50*/  BAR.SYNC.DEFER_BLOCKING 0x0 ;  /* 0x0000000000007b1d */ /* 0x000fec0000010000 */
[----:B------:R0:W-:Y:S04]  /*56f60*/  STL [R1+0xf7c], R2 ;  /* 0x000f7c0201007387 */ /* 0x0001e80000100800 */
[----:B------:R-:W4:Y:S04]  /*56f70*/  LDL.LU R16, [R1+0xf80] ;  /* 0x000f800001107983 */ /* 0x000f280000300800 */
[----:B------:R-:W4:Y:S01]  /*56f80*/  LDL.LU R7, [R1+0xfb4] ;  /* 0x000fb40001077983 */ /* 0x000f220000300800 */
[----:B0-----:R-:W-:Y:S01]  /*56f90*/  VIADD R2, R2, UR4 ;  /* 0x0000000402027c36 */ /* 0x001fe20008000000 */
[----:B------:R-:W-:-:S02]  /*56fa0*/  ULDC UR4, c[0x0][0x248] ;  /* 0x0000920000047ab9 */ /* 0x000fc40000000800 */
[----:B------:R-:W4:Y:S04]  /*56fb0*/  LDL.LU R3, [R1+0xf90] ;  /* 0x000f900001037983 */ /* 0x000f280000300800 */
[----:B------:R-:W4:Y:S04]  /*56fc0*/  LDL.LU R19, [R1+0xf94] ;  /* 0x000f940001137983 */ /* 0x000f280000300800 */
[----:B------:R0:W-:Y:S02]  /*56fd0*/  STL [R1+0xf58], R2 ;  /* 0x000f580201007387 */ /* 0x0001e40000100800 */
[----:B0-----:R-:W-:Y:S01]  /*56fe0*/  VIADD R2, R2, UR4 ;  /* 0x0000000402027c36 */ /* 0x001fe20008000000 */
[----:B------:R-:W-:-:S04]  /*56ff0*/  ULDC UR4, c[0x0][0x248] ;  /* 0x0000920000047ab9 */ /* 0x000fc80000000800 */
[----:B------:R0:W-:Y:S02]  /*57000*/  STL [R1+0xf6c], R2 ;  /* 0x000f6c0201007387 */ /* 0x0001e40000100800 */
[----:B0-----:R-:W-:Y:S01]  /*57010*/  VIADD R2, R2, UR4 ;  /* 0x0000000402027c36 */ /* 0x001fe20008000000 */
[----:B------:R-:W-:-:S04]  /*57020*/  ULDC UR4, c[0x0][0x248] ;  /* 0x0000920000047ab9 */ /* 0x000fc80000000800 */
[----:B------:R-:W-:Y:S04]  /*57030*/  STL [R1+0xf84], R2 ;  /* 0x000f840201007387 */ /* 0x000fe80000100800 */
[----:B--2---:R0:W-:Y:S02]  /*57040*/  STSM.16.M88.4 [R5], R8 ;  /* 0x0000000805007844 */ /* 0x0041e40000000200 */
[----:B0-----:R-:W-:Y:S02]  /*57050*/  PRMT R8, R24, 0x5410, R23 ;  /* 0x0000541018087816 */ /* 0x001fe40000000017 */
[----:B------:R-:W2:Y:S01]  /*57060*/  LDL.LU R23, [R1+0x8dc] ;  /* 0x0008dc0001177983 */ /* 0x000ea20000300800 */
[----:B---3--:R-:W-:Y:S02]  /*57070*/  PRMT R9, R26, 0x5410, R25 ;  /* 0x000054101a097816 */ /* 0x008fe40000000019 */
[----:B------:R-:W-:-:S02]  /*57080*/  PRMT R10, R15, 0x5410, R27 ;  /* 0x000054100f0a7816 */ /* 0x000fc4000000001b */
[----:B------:R-:W-:-:S05]  /*57090*/  PRMT R11, R13, 0x5410, R14 ;  /* 0x000054100d0b7816 */ /* 0x000fca000000000e */
[----:B------:R4:W-:Y:S01]  /*570a0*/  STSM.16.M88.4 [R5+0x200], R8 ;  /* 0x0002000805007844 */ /* 0x0009e20000000200 */
[----:B------:R-:W-:Y:S01]  /*570b0*/  VIADD R2, R2, UR4 ;  /* 0x0000000402027c36 */ /* 0x000fe20008000000 */
[----:B------:R-:W-:Y:S01]  /*570c0*/  ULDC UR4, c[0x0][0x248] ;  /* 0x0000920000047ab9 */ /* 0x000fe20000000800 */
[----:B----4-:R-:W-:Y:S02]  /*570d0*/  PRMT R8, R29, 0x5410, R28 ;  /* 0x000054101d087816 */ /* 0x010fe4000000001c */
[----:B------:R-:W-:Y:S02]  /*570e0*/  PRMT R9, R17, 0x5410, R18 ;  /* 0x0000541011097816 */ /* 0x000fe40000000012 */
[----:B------:R-:W-:Y:S01]  /*570f0*/  PRMT R10, R7, 0x5410, R16 ;  /* 0x00005410070a7816 */ /* 0x000fe20000000010 */
[----:B------:R-:W-:Y:S06]  /*57100*/  BAR.SYNC.DEFER_BLOCKING 0x0 ;  /* 0x0000000000007b1d */ /* 0x000fec0000010000 */
[----:B--2---:R-:W-:Y:S04]  /*57110*/  STL [R1+0x1678], R23 ;  /* 0x0016781701007387 */ /* 0x004fe80000100800 */
[----:B------:R-:W0:Y:S04]  /*57120*/  LDS.128 R20, [R12] ;  /* 0x000000000c147984 */ /* 0x000e280000000c00 */
[----:B------:R-:W2:Y:S04]  /*57130*/  LDL.LU R24, [R1+0x8e4] ;  /* 0x0008e40001187983 */ /* 0x000ea80000300800 */
[----:B------:R1:W-:Y:S04]  /*57140*/  STL [R1+0xf68], R2 ;  /* 0x000f680201007387 */ /* 0x0003e80000100800 */
[----:B------:R-:W3:Y:S04]  /*57150*/  LDL.LU R25, [R1+0x8d8] ;  /* 0x0008d80001197983 */ /* 0x000ee80000300800 */
[----:B------:R-:W3:Y:S04]  /*57160*/  LDL.LU R26, [R1+0x8e0] ;  /* 0x0008e000011a7983 */ /* 0x000ee80000300800 */
[----:B------:R-:W4:Y:S01]  /*57170*/  LDL.LU R27, [R1+0x81c] ;  /* 0x00081c00011b7983 */ /* 0x000f220000300800 */
[----:B-1----:R-:W-:Y:S01]  /*57180*/  VIADD R2, R2, UR4 ;  /* 0x0000000402027c36 */ /* 0x002fe20008000000 */
[----:B------:R-:W-:-:S02]  /*57190*/  ULDC UR4, c[0x0][0x248] ;  /* 0x0000920000047ab9 */ /* 0x000fc40000000800 */
[----:B------:R-:W4:Y:S04]  /*571a0*/  LDL.LU R15, [R1+0x824] ;  /* 0x00082400010f7983 */ /* 0x000f280000300800 */
[----:B------:R-:W4:Y:S04]  /*571b0*/  LDL.LU R14, [R1+0x818] ;  /* 0x00081800010e7983 */ /* 0x000f280000300800 */
[----:B------:R-:W4:Y:S04]  /*571c0*/  LDL.LU R13, [R1+0x820] ;  /* 0x00082000010d7983 */ /* 0x000f280000300800 */
[----:B------:R-:W4:Y:S04]  /*571d0*/  LDL.LU R28, [R1+0x100c] ;  /* 0x00100c00011c7983 */ /* 0x000f280000300800 */
[----:B------:R-:W4:Y:S04]  /*571e0*/  LDL.LU R29, [R1+0x103c] ;  /* 0x00103c00011d7983 */ /* 0x000f280000300800 */
[----:B------:R-:W4:Y:S04]  /*571f0*/  LDL.LU R18, [R1+0x1000] ;  /* 0x0010000001127983 */ /* 0x000f280000300800 */
[----:B------:R-:W4:Y:S04]  /*57200*/  LDL.LU R17, [R1+0x1034] ;  /* 0x0010340001117983 */ /* 0x000f280000300800 */
[----:B------:R1:W-:Y:S02]  /*57210*/  STL [R1+0xf80], R2 ;  /* 0x000f800201007387 */ /* 0x0003e40000100800 */
[----:B-1----:R-:W-:Y:S01]  /*57220*/  VIADD R2, R2, UR4 ;  /* 0x0000000402027c36 */ /* 0x002fe20008000000 */
[----:B------:R-:W-:-:S04]  /*57230*/  ULDC UR4, c[0x0][0x248] ;  /* 0x0000920000047ab9 */ /* 0x000fc80000000800 */
[----:B------:R-:W-:Y:S04]  /*57240*/  STL [R1+0xf90], R2 ;  /* 0x000f900201007387 */ /* 0x000fe80000100800 */
[----:B0-----:R-:W-:Y:S04]  /*57250*/  STL.64 [R1+0x10], R20 ;  /* 0x0000101401007387 */ /* 0x001fe80000100a00 */
[----:B------:R-:W-:Y:S04]  /*57260*/  STL.64 [R1+0x18], R22 ;  /* 0x0000181601007387 */ /* 0x000fe80000100a00 */
[----:B------:R-:W0:Y:S04]  /*57270*/  LDS.128 R20, [R12+0x400] ;  /* 0x000400000c147984 */ /* 0x000e280000000c00 */
[----:B------:R-:W4:Y:S04]  /*57280*/  LDL.LU R16, [R1+0xfdc] ;  /* 0x000fdc0001107983 */ /* 0x000f280000300800 */
[----:B------:R-:W4:Y:S04]  /*57290*/  LDL.LU R7, [R1+0xff4] ;  /* 0x000ff40001077983 */ /* 0x000f280000300800 */
[----:B0-----:R-:W-:Y:S04]  /*572a0*/  STL.64 [R1+0xa0], R20 ;  /* 0x0000a01401007387 */ /* 0x001fe80000100a00 */
[----:B------:R0:W-:Y:S04]  /*572b0*/  STL.64 [R1+0xa8], R22 ;  /* 0x0000a81601007387 */ /* 0x0001e80000100a00 */
[----:B0-----:R-:W2:Y:S01]  /*572c0*/  LDL.LU R23, [R1+0x1678] ;  /* 0x0016780001177983 */ /* 0x001ea20000300800 */
        /* <DEDUP_REMOVED lines=8> */
[----:B------:R-:W-:-:S04]  /*57350*/  ULDC UR4, c[0x0][0x248] ;  /* 0x0000920000047ab9 */ /* 0x000fc80000000800 */
[----:B------:R0:W-:Y:S02]  /*57360*/  STL [R1+0xf94], R2 ;  /* 0x000f940201007387 */ /* 0x0001e40000100800 */
[----:B0-----:R-:W-:Y:S01]  /*57370*/  VIADD R2, R2, UR4 ;  /* 0x0000000402027c36 */ /* 0x001fe20008000000 */
[----:B------:R-:W-:-:S04]  /*57380*/  ULDC UR4, c[0x0][0x248] ;  /* 0x0000920000047ab9 */ /* 0x000fc80000000800 */
[----:B------:R0:W-:Y:S04]  /*57390*/  STL [R1+0xfc8], R2 ;  /* 0x000fc80201007387 */ /* 0x0001e80000100800 */
[----:B------:R2:W-:Y:S01]  /*573a0*/  STSM.16.M88.4 [R5], R8 ;  /* 0x0000000805007844 */ /* 0x0005e20000000200 */
[----:B0-----:R-:W-:Y:S01]  /*573b0*/  VIADD R2, R2, UR4 ;  /* 0x0000000402027c36 */ /* 0x001fe20008000000 */
[----:B------:R-:W-:-:S04]  /*573c0*/  ULDC UR4, c[0x0][0x248] ;  /* 0x0000920000047ab9 */ /* 0x000fc80000000800 */
[----:B------:R0:W-:Y:S04]  /*573d0*/  STL [R1+0xfcc], R2 ;  /* 0x000fcc0201007387 */ /* 0x0001e80000100800 */
[----:B------:R-:W4:Y:S01]  /*573e0*/  LDL.LU R22, [R1+0x900] ;  /* 0x0009000001167983 */ /* 0x000f220000300800 */
[----:B--2---:R-:W-:-:S03]  /*573f0*/  PRMT R8, R24, 0x5410, R23 ;  /* 0x0000541018087816 */ /* 0x004fc60000000017 */
[----:B------:R-:W2:Y:S01]  /*57400*/  LDL.LU R23, [R1+0x910] ;  /* 0x0009100001177983 */ /* 0x000ea20000300800 */
[----:B---3--:R-:W-:Y:S02]  /*57410*/  PRMT R9, R26, 0x5410, R25 ;  /* 0x000054101a097816 */ /* 0x008fe40000000019 */
[----:B----4-:R-:W-:Y:S02]  /*57420*/  PRMT R10, R15, 0x5410, R27 ;  /* 0x000054100f0a7816 */ /* 0x010fe4000000001b */
[----:B------:R-:W-:-:S05]  /*57430*/  PRMT R11, R13, 0x5410, R14 ;  /* 0x000054100d0b7816 */ /* 0x000fca000000000e */
[----:B------:R-:W-:Y:S01]  /*57440*/  STSM.16.M88.4 [R5+0x200], R8 ;  /* 0x0002000805007844 */ /* 0x000fe20000000200 */
[----:B0-----:R-:W-:Y:S01]  /*57450*/  VIADD R2, R2, UR4 ;  /* 0x0000000402027c36 */ /* 0x001fe20008000000 */
[----:B------:R-:W-:-:S04]  /*57460*/  ULDC UR4, c[0x0][0x248] ;  /* 0x0000920000047ab9 */ /* 0x000fc80000000800 */
[----:B------:R0:W-:Y:S02]  /*57470*/  STL [R1+0xfd4], R2 ;  /* 0x000fd40201007387 */ /* 0x0001e40000100800 */
[----:B0-----:R-:W-:Y:S01]  /*57480*/  VIADD R2, R2, UR4 ;  /* 0x0000000402027c36 */ /* 0x001fe20008000000 */
[----:B------:R-:W-:Y:S01]  /*57490*/  PRMT R8, R29, 0x5410, R28 ;  /* 0x000054101d087816 */ /* 0x000fe2000000001c */
[----:B------:R-:W-:Y:S01]  /*574a0*/  ULDC UR4, c[0x0][0x248] ;  /* 0x0000920000047ab9 */ /* 0x000fe20000000800 */
[----:B------:R-:W-:Y:S02]  /*574b0*/  PRMT R9, R17, 0x5410, R18 ;  /* 0x0000541011097816 */ /* 0x000fe40000000012 */
[----:B------:R-:W-:Y:S02]  /*574c0*/  PRMT R10, R7, 0x5410, R16 ;  /* 0x00005410070a7816 */ /* 0x000fe40000000010 */
[----:B------:R-:W-:Y:S01]  /*574d0*/  PRMT R11, R19, 0x5410, R3 ;  /* 0x00005410130b7816 */ /* 0x000fe20000000003 */
[----:B------:R-:W-:Y:S06]  /*574e0*/  BAR.SYNC.DEFER_BLOCKING 0x0 ;  /* 0x0000000000007b1d */ /* 0x000fec0000010000 */
[----:B--2---:R-:W-:Y:S04]  /*574f0*/  STL.64 [R1+0x1670], R22 ;  /* 0x0016701601007387 */ /* 0x004fe80000100a00 */
[----:B------:R-:W0:Y:S04]  /*57500*/  LDS.128 R20, [R12] ;  /* 0x000000000c147984 */ /* 0x000e280000000c00 */
[----:B------:R-:W2:Y:S04]  /*57510*/  LDL.LU R24, [R1+0x8f8] ;  /* 0x0008f80001187983 */ /* 0x000ea80000300800 */
        /* <DEDUP_REMOVED lines=8> */
[----:B------:R-:W4:Y:S01]  /*575a0*/  LDL.LU R17, [R1+0x1084] ;  /* 0x0010840001117983 */ /* 0x000f220000300800 */
[----:B0-----:R-:W-:-:S03]  /*575b0*/  IMAD.MOV.U32 R28, RZ, RZ, R22 ;  /* 0x000000ffff1c7224 */ /* 0x001fc600078e0016 */
[----:B------:R0:W-:Y:S04]  /*575c0*/  STL [R1+0xfdc], R2 ;  /* 0x000fdc0201007387 */ /* 0x0001e80000100800 */
[----:B------:R-:W-:Y:S04]  /*575d0*/  STL.64 [R1+0x90], R20 ;  /* 0x0000901401007387 */ /* 0x000fe80000100a00 */
[----:B------:R-:W-:Y:S04]  /*575e0*/  STL.64 [R1+0x98], R22 ;  /* 0x0000981601007387 */ /* 0x000fe80000100a00 */
[----:B------:R-:W1:Y:S01]  /*575f0*/  LDS.128 R20, [R12+0x400] ;  /* 0x000400000c147984 */ /* 0x000e620000000c00 */
[----:B0-----:R-:W-:Y:S01]  /*57600*/  VIADD R2, R2, UR4 ;  /* 0x0000000402027c36 */ /* 0x001fe20008000000 */
[----:B------:R-:W-:Y:S01]  /*57610*/  ULDC UR4, c[0x0][0x248] ;  /* 0x0000920000047ab9 */ /* 0x000fe20000000800 */
[----:B------:R-:W-:Y:S06]  /*57620*/  BAR.SYNC.DEFER_BLOCKING 0x0 ;  /* 0x0000000000007b1d */ /* 0x000fec0000010000 */
[----:B------:R-:W-:Y:S04]  /*57630*/  STL [R1+0xfe4], R2 ;  /* 0x000fe40201007387 */ /* 0x000fe80000100800 */
[----:B------:R-:W4:Y:S04]  /*57640*/  LDL.LU R16, [R1+0x1004] ;  /* 0x0010040001107983 */ /* 0x000f280000300800 */
[----:B------:R-:W4:Y:S04]  /*57650*/  LDL.LU R7, [R1+0x1030] ;  /* 0x0010300001077983 */ /* 0x000f280000300800 */
[----:B------:R-:W4:Y:S04]  /*57660*/  LDL.LU R3, [R1+0x1018] ;  /* 0x0010180001037983 */ /* 0x000f280000300800 */
[----:B------:R-:W4:Y:S04]  /*57670*/  LDL.LU R19, [R1+0x101c] ;  /* 0x00101c0001137983 */ /* 0x000f280000300800 */
[----:B-1----:R-:W-:Y:S04]  /*57680*/  STL.64 [R1+0x80], R20 ;  /* 0x0000801401007387 */ /* 0x002fe80000100a00 */
[----:B------:R0:W-:Y:S04]  /*57690*/  STL.64 [R1+0x88], R22 ;  /* 0x0000881601007387 */ /* 0x0001e80000100a00 */
[----:B0-----:R-:W2:Y:S01]  /*576a0*/  LDL.LU.64 R22, [R1+0x1670] ;  /* 0x0016700001167983 */ /* 0x001ea20000300a00 */
        /* <DEDUP_REMOVED lines=12> */
[----:B------:R-:W4:Y:S04]  /*57770*/  LDL.LU R20, [R1+0x92c] ;  /* 0x00092c0001147983 */ /* 0x000f280000300800 */
[----:B------:R-:W-:Y:S01]  /*57780*/  STSM.16.M88.4 [R5], R8 ;  /* 0x0000000805007844 */ /* 0x000fe20000000200 */
[----:B0-----:R-:W-:Y:S01]  /*57790*/  VIADD R2, R2, UR4 ;  /* 0x0000000402027c36 */ /* 0x001fe20008000000 */
[----:B------:R-:W-:-:S02]  /*577a0*/  ULDC UR4, c[0x0][0x248] ;  /* 0x0000920000047ab9 */ /* 0x000fc40000000800 */
[----:B------:R-:W4:Y:S04]  /*577b0*/  LDL.LU R21, [R1+0x93c] ;  /* 0x00093c0001157983 */ /* 0x000f280000300800 */
[----:B------:R0:W-:Y:S02]  /*577c0*/  STL [R1+0x1000], R2 ;  /* 0x0010000201007387 */ /* 0x0001e40000100800 */
[----:B0-----:R-:W-:Y:S01]  /*577d0*/  VIADD R2, R2, UR4 ;  /* 0x0000000402027c36 */ /* 0x001fe20008000000 */
[----:B------:R-:W-:Y:S01]  /*577e0*/  ULDC UR4, c[0x0][0x248] ;  /* 0x0000920000047ab9 */ /* 0x000fe20000000800 */
[----:B--2---:R-:W-:Y:S02]  /*577f0*/  PRMT R8, R23, 0x5410, R22 ;  /* 0x0000541017087816 */ /* 0x004fe40000000016 */
[----:B------:R-:W2:Y:S04]  /*57800*/  LDL.LU R22, [R1+0x928] ;  /* 0x0009280001167983 */ /* 0x000ea80000300800 */
[----:B------:R-:W2:Y:S01]  /*57810*/  LDL.LU R23, [R1+0x938] ;  /* 0x0009380001177983 */ /* 0x000ea20000300800 */
[----:B------:R-:W-:-:S02]  /*57820*/  PRMT R9, R25, 0x5410, R24 ;  /* 0x0000541019097816 */ /* 0x000fc40000000018 */
[----:B---3--:R-:W-:Y:S01]  /*57830*/  PRMT R10, R27, 0x5410, R26 ;  /* 0x000054101b0a7816 */ /* 0x008fe2000000001a */
[----:B------:R-:W3:Y:S01]  /*57840*/  LDL.LU R24, [R1+0x83c] ;  /* 0x00083c0001187983 */ /* 0x000ee20000300800 */
[----:B----4-:R-:W-:-:S03]  /*57850*/  PRMT R11, R14, 0x5410, R15 ;  /* 0x000054100e0b7816 */ /* 0x010fc6000000000f */
[----:B------:R-:W3:Y:S04]  /*57860*/  LDL.LU R25, [R1+0x844] ;  /* 0x0008440001197983 */ /* 0x000ee80000300800 */
[----:B------:R0:W-:Y:S04]  /*57870*/  STSM.16.M88.4 [R5+0x200], R8 ;  /* 0x0002000805007844 */ /* 0x0001e80000000200 */
[----:B------:R-:W4:Y:S04]  /*57880*/  LDL.LU R26, [R1+0x838] ;  /* 0x00083800011a7983 */ /* 0x000f280000300800 */
[----:B------:R-:W4:Y:S04]  /*57890*/  LDL.LU R27, [R1+0x840] ;  /* 0x00084000011b7983 */ /* 0x000f280000300800 */
[----:B------:R-:W4:Y:S01]  /*578a0*/  LDL.LU R15, [R1+0x10a4] ;  /* 0x0010a400010f7983 */ /* 0x000f220000300800 */
[----:B0-----:R-:W-:-:S03]  /*578b0*/  PRMT R9, R17, 0x5410, R18 ;  /* 0x0000541011097816 */ /* 0x001fc60000000012 */
[----:B------:R-:W4:Y:S01]  /*578c0*/  LDL.LU R14, [R1+0x10d8] ;  /* 0x0010d800010e7983 */ /* 0x000f220000300800 */
[----:B------:R-:W-:Y:S02]  /*578d0*/  PRMT R10, R7, 0x5410, R16 ;  /* 0x00005410070a7816 */ /* 0x000fe40000000010 */
[----:B------:R-:W-:Y:S01]  /*578e0*/  PRMT R11, R19, 0x5410, R3 ;  /* 0x00005410130b7816 */ /* 0x000fe20000000003 */
[----:B------:R-:W-:Y:S06]  /*578f0*/  BAR.SYNC.DEFER_BLOCKING 0x0 ;  /* 0x0000000000007b1d */ /* 0x000fec0000010000 */
[----:B------:R-:W0:Y:S04]  /*57900*/  LDS.128 R16, [R12] ;  /* 0x000000000c107984 */ /* 0x000e280000000c00 */
[----:B------:R1:W-:Y:S02]  /*57910*/  STL [R1+0x1004], R2 ;  /* 0x0010040201007387 */ /* 0x0003e40000100800 */
        /* <DEDUP_REMOVED lines=11> */
[----:B------:R0:W-:Y:S01]  /*579d0*/  STL.64 [R1+0x68], R18 ;  /* 0x0000681201007387 */ /* 0x0001e20000100a00 */
[----:B------:R-:W-:-:S03]  /*579e0*/  IMAD.MOV.U32 R29, RZ, RZ, R17 ;  /* 0x000000ffff1d7224 */ /* 0x000fc600078e0011 */
[----:B0-----:R-:W4:Y:S04]  /*579f0*/  LDL.LU R18, [R1+0x1668] ;  /* 0x0016680001127983 */ /* 0x001f280000300800 */
[----:B------:R-:W4:Y:S04]  /*57a00*/  LDL.LU R13, [R1+0x10a0] ;  /* 0x0010a000010d7983 */ /* 0x000f280000300800 */
[----:B------:R0:W-:Y:S04]  /*57a10*/  STL [R1+0x103c], R2 ;  /* 0x00103c0201007387 */ /* 0x0001e80000100800 */
[----:B------:R-:W4:Y:S04]  /*57a20*/  LDL.LU R17, [R1+0x10ac] ;  /* 0x0010ac0001117983 */ /* 0x000f280000300800 */
[----:B------:R-:W4:Y:S01]  /*57a30*/  LDL.LU R16, [R1+0x105c] ;  /* 0x00105c0001107983 */ /* 0x000f220000300800 */
[----:B0-----:R-:W-:Y:S01]  /*57a40*/  VIADD R2, R2, UR4 ;  /* 0x0000000402027c36 */ /* 0x001fe20008000000 */
[----:B------:R-:W-:-:S02]  /*57a50*/  ULDC UR4, c[0x0][0x248] ;  /* 0x0000920000047ab9 */ /* 0x000fc40000000800 */
[----:B------:R-:W4:Y:S04]  /*57a60*/  LDL.LU R7, [R1+0x1070] ;  /* 0x0010700001077983 */ /* 0x000f280000300800 */
[----:B------:R-:W4:Y:S04]  /*57a70*/  LDL.LU R3, [R1+0x1068] ;  /* 0x0010680001037983 */ /* 0x000f280000300800 */
[----:B------:R0:W-:Y:S04]  /*57a80*/  STL [R1+0x1018], R2 ;  /* 0x0010180201007387 */ /* 0x0001e80000100800 */
[----:B------:R-:W4:Y:S01]  /*57a90*/  LDL.LU R19, [R1+0x106c] ;  /* 0x00106c0001137983 */ /* 0x000f220000300800 */
[----:B0-----:R-:W-:Y:S01]  /*57aa0*/  VIADD R2, R2, UR4 ;  /* 0x0000000402027c36 */ /* 0x001fe20008000000 */
[----:B------:R-:W-:-:S04]  /*57ab0*/  ULDC UR4, c[0x0][0x248] ;  /* 0x0000920000047ab9 */ /* 0x000fc80000000800 */
[----:B------:R0:W-:Y:S04]  /*57ac0*/  STL [R1+0x1034], R2 ;  /* 0x0010340201007387 */ /* 0x0001e80000100800 */
[----:B------:R1:W-:Y:S01]  /*57ad0*/  STSM.16.M88.4 [R5], R8 ;  /* 0x0000000805007844 */ /* 0x0003e20000000200 */
[----:B0-----:R-:W-:Y:S01]  /*57ae0*/  VIADD R2, R2, UR4 ;  /* 0x0000000402027c36 */ /* 0x001fe20008000000 */
[----:B------:R-:W-:-:S04]  /*57af0*/  ULDC UR4, c[0x0][0x248] ;  /* 0x0000920000047ab9 */ /* 0x000fc80000000800 */
[----:B------:R0:W-:Y:S01]  /*57b00*/  STL [R1+0x1054], R2 ;  /* 0x0010540201007387 */ /* 0x0001e20000100800 */
[----:B-1----:R-:W-:-:S03]  /*57b10*/  PRMT R8, R21, 0x5410, R20 ;  /* 0x0000541015087816 */ /* 0x002fc60000000014 */
[----:B------:R-:W4:Y:S01]  /*57b20*/  LDL.LU R20, [R1+0x94c] ;  /* 0x00094c0001147983 */ /* 0x000f220000300800 */
[----:B0-----:R-:W-:-:S03]  /*57b30*/  VIADD R2, R2, UR4 ;  /* 0x0000000402027c36 */ /* 0x001fc60008000000 */
[----:B------:R-:W4:Y:S01]  /*57b40*/  LDL.LU R21, [R1+0x954] ;  /* 0x0009540001157983 */ /* 0x000f220000300800 */
[----:B------:R-:W-:Y:S01]  /*57b50*/  ULDC UR4, c[0x0][0x248] ;  /* 0x0000920000047ab9 */ /* 0x000fe20000000800 */
[----:B--2---:R-:W-:Y:S02]  /*57b60*/  PRMT R9, R23, 0x5410, R22 ;  /* 0x0000541017097816 */ /* 0x004fe40000000016 */
[----:B------:R-:W2:Y:S04]  /*57b70*/  LDL.LU R22, [R1+0x948] ;  /* 0x0009480001167983 */ /* 0x000ea80000300800 */
[----:B------:R0:W-:Y:S04]  /*57b80*/  STL [R1+0x1030], R2 ;  /* 0x0010300201007387 */ /* 0x0001e80000100800 */
[----:B------:R-:W2:Y:S01]  /*57b90*/  LDL.LU R23, [R1+0x950] ;  /* 0x0009500001177983 */ /* 0x000ea20000300800 */
[----:B---3--:R-:W-:-:S02]  /*57ba0*/  PRMT R10, R25, 0x5410, R24 ;  /* 0x00005410190a7816 */ /* 0x008fc40000000018 */
[----:B----4-:R-:W-:-:S05]  /*57bb0*/  PRMT R11, R27, 0x5410, R26 ;  /* 0x000054101b0b7816 */ /* 0x010fca000000001a */
[----:B------:R1:W-:Y:S01]  /*57bc0*/  STSM.16.M88.4 [R5+0x200], R8 ;  /* 0x0002000805007844 */ /* 0x0003e20000000200 */
[----:B0-----:R-:W-:Y:S01]  /*57bd0*/  VIADD R2, R2, UR4 ;  /* 0x0000000402027c36 */ /* 0x001fe20008000000 */
[----:B------:R-:W-:Y:S01]  /*57be0*/  ULDC UR4, c[0x0][0x248] ;  /* 0x0000920000047ab9 */ /* 0x000fe20000000800 */
[----:B-1----:R-:W-:Y:S02]  /*57bf0*/  PRMT R8, R14, 0x5410, R15 ;  /* 0x000054100e087816 */ /* 0x002fe4000000000f */
[----:B------:R-:W-:Y:S02]  /*57c00*/  PRMT R9, R17, 0x5410, R13 ;  /* 0x0000541011097816 */ /* 0x000fe4000000000d */
[----:B------:R-:W-:Y:S01]  /*57c10*/  PRMT R10, R7, 0x5410, R16 ;  /* 0x00005410070a7816 */ /* 0x000fe20000000010 */
[----:B--2---:R-:W-:Y:S04]  /*57c20*/  STL.64 [R1+0x1660], R22 ;  /* 0x0016601601007387 */ /* 0x004fe80000100a00 */
[----:B------:R-:W-:Y:S01]  /*57c30*/  STL.64 [R1+0x1658], R20 ;  /* 0x0016581401007387 */ /* 0x000fe20000100a00 */
[----:B------:R-:W-:Y:S06]  /*57c40*/  BAR.SYNC.DEFER_BLOCKING 0x0 ;  /* 0x0000000000007b1d */ /* 0x000fec0000010000 */
[----:B------:R-:W2:Y:S04]  /*57c50*/  LDL.LU R24, [R1+0x84c] ;  /* 0x00084c0001187983 */ /* 0x000ea80000300800 */
[----:B------:R-:W2:Y:S04]  /*57c60*/  LDL.LU R25, [R1+0x854] ;  /* 0x0008540001197983 */ /* 0x000ea80000300800 */
[----:B------:R-:W3:Y:S04]  /*57c70*/  LDL.LU R26, [R1+0x848] ;  /* 0x00084800011a7983 */ /* 0x000ee80000300800 */
[----:B------:R-:W3:Y:S04]  /*57c80*/  LDL.LU R27, [R1+0x850] ;  /* 0x00085000011b7983 */ /* 0x000ee80000300800 */
[----:B------:R-:W0:Y:S04]  /*57c90*/  LDS.128 R20, [R12] ;  /* 0x000000000c147984 */ /* 0x000e280000000c00 */
        /* <DEDUP_REMOVED lines=15> */
[----:B0-----:R-:W2:Y:S04]  /*57d90*/  LDL.LU.64 R22, [R1+0x1660] ;  /* 0x0016600001167983 */ /* 0x001ea80000300a00 */
[----:B------:R-:W3:Y:S01]  /*57da0*/  LDL.LU.64 R20, [R1+0x1658] ;  /* 0x0016580001147983 */ /* 0x000ee20000300a00 */
        /* <DEDUP_REMOVED lines=15> */
[----:B------:R-:W-:Y:S04]  /*57ea0*/  STSM.16.M88.4 [R5], R8 ;  /* 0x0000000805007844 */ /* 0x000fe80000000200 */
[----:B------:R0:W-:Y:S02]  /*57eb0*/  STL [R1+0x1084], R2 ;  /* 0x0010840201007387 */ /* 0x0001e40000100800 */
[----:B0-----:R-:W-:Y:S01]  /*57ec0*/  VIADD R2, R2, UR4 ;  /* 0x0000000402027c36 */ /* 0x001fe20008000000 */
[----:B------:R-:W-:Y:S01]  /*57ed0*/  ULDC UR4, c[0x0][0x248] ;  /* 0x0000920000047ab9 */ /* 0x000fe20000000800 */
[----:B--2---:R-:W-:-:S02]  /*57ee0*/  PRMT R9, R23, 0x5410, R22 ;  /* 0x0000541017097816 */ /* 0x004fc40000000016 */
[----:B---3--:R-:W-:Y:S02]  /*57ef0*/  PRMT R8, R21, 0x5410, R20 ;  /* 0x0000541015087816 */ /* 0x008fe40000000014 */
[----:B------:R-:W2:Y:S04]  /*57f00*/  LDL.LU R20, [R1+0x984] ;  /* 0x0009840001147983 */ /* 0x000ea80000300800 */
[----:B------:R-:W2:Y:S04]  /*57f10*/  LDL.LU R21, [R1+0x958] ;  /* 0x0009580001157983 */ /* 0x000ea80000300800 */
[----:B------:R0:W-:Y:S04]  /*57f20*/  STL [R1+0x108c], R2 ;  /* 0x00108c0201007387 */ /* 0x0001e80000100800 */
[----:B------:R-:W3:Y:S04]  /*57f30*/  LDL.LU R22, [R1+0x980] ;  /* 0x0009800001167983 */ /* 0x000ee80000300800 */
[----:B------:R-:W3:Y:S01]  /*57f40*/  LDL.LU R23, [R1+0x85c] ;  /* 0x00085c0001177983 */ /* 0x000ee20000300800 */
[----:B------:R-:W-:-:S02]  /*57f50*/  PRMT R10, R25, 0x5410, R24 ;  /* 0x00005410190a7816 */ /* 0x000fc40000000018 */
[----:B------:R-:W-:-:S05]  /*57f60*/  PRMT R11, R27, 0x5410, R26 ;  /* 0x000054101b0b7816 */ /* 0x000fca000000001a */
[----:B------:R4:W-:Y:S01]  /*57f70*/  STSM.16.M88.4 [R5+0x200], R8 ;  /* 0x0002000805007844 */ /* 0x0009e20000000200 */
[----:B0-----:R-:W-:Y:S01]  /*57f80*/  VIADD R2, R2, UR4 ;  /* 0x0000000402027c36 */ /* 0x001fe20008000000 */
[----:B------:R-:W-:Y:S01]  /*57f90*/  ULDC UR4, c[0x0][0x248] ;  /* 0x0000920000047ab9 */ /* 0x000fe20000000800 */
[----:B----4-:R-:W-:Y:S02]  /*57fa0*/  PRMT R8, R14, 0x5410, R15 ;  /* 0x000054100e087816 */ /* 0x010fe4000000000f */
[----:B------:R-:W-:Y:S02]  /*57fb0*/  PRMT R9, R17, 0x5410, R13 ;  /* 0x0000541011097816 */ /* 0x000fe4000000000d */
[----:B------:R-:W-:Y:S02]  /*57fc0*/  PRMT R10, R7, 0x5410, R16 ;  /* 0x00005410070a7816 */ /* 0x000fe40000000010 */
[----:B------:R-:W-:Y:S01]  /*57fd0*/  PRMT R11, R19, 0x5410, R3 ;  /* 0x00005410130b7816 */ /* 0x000fe20000000003 */
[----:B------:R-:W-:Y:S06]  /*57fe0*/  BAR.SYNC.DEFER_BLOCKING 0x0 ;  /* 0x0000000000007b1d */ /* 0x000fec0000010000 */
[----:B---3--:R-:W-:Y:S04]  /*57ff0*/  STL.64 [R1+0x1650], R22 ;  /* 0x0016501601007387 */ /* 0x008fe80000100a00 */
[----:B--2---:R-:W-:Y:S04]  /*58000*/  STL.64 [R1+0x1648], R20 ;  /* 0x0016481401007387 */ /* 0x004fe80000100a00 */
[----:B------:R-:W0:Y:S04]  /*58010*/  LDS.128 R20, [R12] ;  /* 0x000000000c147984 */ /* 0x000e280000000c00 */
[----:B------:R-:W2:Y:S04]  /*58020*/  LDL.LU R24, [R1+0x864] ;  /* 0x0008640001187983 */ /* 0x000ea80000300800 */
[----:B------:R-:W3:Y:S04]  /*58030*/  LDL.LU R25, [R1+0x858] ;  /* 0x0008580001197983 */ /* 0x000ee80000300800 */
[----:B------:R-:W3:Y:S04]  /*58040*/  LDL.LU R26, [R1+0x860] ;  /* 0x00086000011a7983 */ /* 0x000ee80000300800 */
[----:B------:R-:W4:Y:S04]  /*58050*/  LDL.LU R27, [R1+0x1218] ;  /* 0x00121800011b7983 */ /* 0x000f280000300800 */
[----:B------:R-:W4:Y:S04]  /*58060*/  LDL.LU R15, [R1+0x1220] ;  /* 0x00122000010f7983 */ /* 0x000f280000300800 */
[----:B------:R-:W4:Y:S04]  /*58070*/  LDL.LU R14, [R1+0x1124] ;  /* 0x00112400010e7983 */ /* 0x000f280000300800 */
[----:B------:R-:W4:Y:S04]  /*58080*/  LDL.LU R17, [R1+0x121c] ;  /* 0x00121c0001117983 */ /* 0x000f280000300800 */
[----:B------:R1:W-:Y:S04]  /*58090*/  STL [R1+0x1090], R2 ;  /* 0x0010900201007387 */ /* 0x0003e80000100800 */
[----:B0-----:R-:W-:Y:S01]  /*580a0*/  STL.64 [R1+0xc0], R20 ;  /* 0x0000c01401007387 */ /* 0x001fe20000100a00 */
[----:B------:R-:W-:-:S03]  /*580b0*/  IMAD.MOV.U32 R13, RZ, RZ, R21 ;  /* 0x000000ffff0d7224 */ /* 0x000fc600078e0015 */
[----:B------:R-:W-:Y:S04]  /*580c0*/  STL.64 [R1+0xc8], R22 ;  /* 0x0000c81601007387 */ /* 0x000fe80000100a00 */
[----:B------:R-:W0:Y:S01]  /*580d0*/  LDS.128 R20, [R12+0x400] ;  /* 0x000400000c147984 */ /* 0x000e220000000c00 */
[----:B------:R-:W-:Y:S01]  /*580e0*/  BAR.SYNC.DEFER_BLOCKING 0x0 ;  /* 0x0000000000007b1d */ /* 0x000fe20000010000 */
[----:B-1----:R-:W-:-:S05]  /*580f0*/  VIADD R2, R2, UR4 ;  /* 0x0000000402027c36 */ /* 0x002fca0008000000 */
[----:B------:R-:W-:Y:S01]  /*58100*/  ULDC UR4, c[0x0][0x248] ;  /* 0x0000920000047ab9 */ /* 0x000fe20000000800 */
[----:B------:R1:W-:Y:S04]  /*58110*/  STL [R1+0x1098], R2 ;  /* 0x0010980201007387 */ /* 0x0003e80000100800 */
[----:B------:R-:W4:Y:S04]  /*58120*/  LDL.LU R16, [R1+0x10a8] ;  /* 0x0010a80001107983 */ /* 0x000f280000300800 */
[----:B------:R-:W4:Y:S01]  /*58130*/  LDL.LU R7, [R1+0x10bc] ;  /* 0x0010bc0001077983 */ /* 0x000f220000300800 */
[----:B-1----:R-:W-:Y:S01]  /*58140*/  VIADD R2, R2, UR5 ;  /* 0x0000000502027c36 */ /* 0x002fe20008000000 */
[----:B------:R-:W-:-:S02]  /*58150*/  ULDC UR5, c[0x0][0x248] ;  /* 0x0000920000057ab9 */ /* 0x000fc40000000800 */
[----:B------:R-:W4:Y:S04]  /*58160*/  LDL.LU R3, [R1+0x10b0] ;  /* 0x0010b00001037983 */ /* 0x000f280000300800 */
[----:B------:R-:W4:Y:S04]  /*58170*/  LDL.LU R19, [R1+0x10b4] ;  /* 0x0010b40001137983 */ /* 0x000f280000300800 */
[----:B------:R-:W-:Y:S04]  /*58180*/  STSM.16.M88.4 [R5], R8 ;  /* 0x0000000805007844 */ /* 0x000fe80000000200 */
[----:B0-----:R-:W-:Y:S04]  /*58190*/  STL.64 [R1+0xb0], R20 ;  /* 0x0000b01401007387 */ /* 0x001fe80000100a00 */
[----:B------:R0:W-:Y:S04]  /*581a0*/  STL.64 [R1+0xb8], R22 ;  /* 0x0000b81601007387 */ /* 0x0001e80000100a00 */
[----:B0-----:R-:W2:Y:S04]  /*581b0*/  LDL.LU.64 R22, [R1+0x1650] ;  /* 0x0016500001167983 */ /* 0x001ea80000300a00 */
[----:B------:R-:W3:Y:S04]  /*581c0*/  LDL.LU.64 R20, [R1+0x1648] ;  /* 0x0016480001147983 */ /* 0x000ee80000300a00 */
[----:B------:R0:W-:Y:S04]  /*581d0*/  STL [R1+0x10a4], R2 ;  /* 0x0010a40201007387 */ /* 0x0001e80000100800 */
        /* <DEDUP_REMOVED lines=12> */
[----:B--2---:R-:W-:Y:S02]  /*582a0*/  PRMT R10, R24, 0x5410, R23 ;  /* 0x00005410180a7816 */ /* 0x004fe40000000017 */
[----:B---3--:R-:W-:Y:S02]  /*582b0*/  PRMT R9, R22, 0x5410, R21 ;  /* 0x0000541016097816 */ /* 0x008fe40000000015 */
[----:B----4-:R-:W-:Y:S02]  /*582c0*/  PRMT R8, R20, 0x5410, R11 ;  /* 0x0000541014087816 */ /* 0x010fe4000000000b */
[----:B------:R-:W2:Y:S04]  /*582d0*/  LDL.LU R20, [R1+0x988] ;  /* 0x0009880001147983 */ /* 0x000ea80000300800 */
[----:B------:R-:W2:Y:S04]  /*582e0*/  LDL.LU R21, [R1+0x990] ;  /* 0x0009900001157983 */ /* 0x000ea80000300800 */
[----:B------:R0:W-:Y:S04]  /*582f0*/  STL [R1+0x109c], R2 ;  /* 0x00109c0201007387 */ /* 0x0001e80000100800 */
[----:B------:R-:W3:Y:S04]  /*58300*/  LDL.LU R22, [R1+0x86c] ;  /* 0x00086c0001167983 */ /* 0x000ee80000300800 */
[----:B------:R-:W3:Y:S01]  /*58310*/  LDL.LU R23, [R1+0x87c] ;  /* 0x00087c0001177983 */ /* 0x000ee20000300800 */
[----:B------:R-:W-:-:S05]  /*58320*/  PRMT R11, R26, 0x5410, R25 ;  /* 0x000054101a0b7816 */ /* 0x000fca0000000019 */
[----:B------:R1:W-:Y:S01]  /*58330*/  STSM.16.M88.4 [R5+0x200], R8 ;  /* 0x0002000805007844 */ /* 0x0003e20000000200 */
[----:B0-----:R-:W-:Y:S01]  /*58340*/  VIADD R2, R2, UR4 ;  /* 0x0000000402027c36 */ /* 0x001fe20008000000 */
[----:B------:R-:W-:Y:S01]  /*58350*/  ULDC UR4, c[0x0][0x248] ;  /* 0x0000920000047ab9 */ /* 0x000fe20000000800 */
[----:B-1----:R-:W-:Y:S02]  /*58360*/  PRMT R9, R17, 0x5410, R14 ;  /* 0x0000541011097816 */ /* 0x002fe4000000000e */
        /* <DEDUP_REMOVED lines=8> */
[----:B------:R-:W2:Y:S04]  /*583f0*/  LDL.LU R25, [R1+0x870] ;  /* 0x0008700001197983 */ /* 0x000ea80000300800 */
[----:B------:R-:W3:Y:S04]  /*58400*/  LDL.LU R17, [R1+0x1228] ;  /* 0x0012280001117983 */ /* 0x000ee80000300800 */
[----:B------:R-:W3:Y:S04]  /*58410*/  LDL.LU R16, [R1+0x1230] ;  /* 0x0012300001107983 */ /* 0x000ee80000300800 */
[----:B------:R1:W-:Y:S02]  /*58420*/  STL [R1+0x10a8], R2 ;  /* 0x0010a80201007387 */ /* 0x0003e40000100800 */
[----:B-1----:R-:W-:Y:S01]  /*58430*/  VIADD R2, R2, UR4 ;  /* 0x0000000402027c36 */ /* 0x002fe20008000000 */
[----:B------:R-:W-:-:S04]  /*58440*/  ULDC UR4, c[0x0][0x248] ;  /* 0x0000920000047ab9 */ /* 0x000fc80000000800 */
[----:B------:R1:W-:Y:S04]  /*58450*/  STL [R1+0x10b0], R2 ;  /* 0x0010b00201007387 */ /* 0x0003e80000100800 */
[----:B0-----:R-:W-:Y:S04]  /*58460*/  STL.64 [R1+0x140], R20 ;  /* 0x0001401401007387 */ /* 0x001fe80000100a00 */
[----:B------:R-:W-:Y:S04]  /*58470*/  STL.64 [R1+0x148], R22 ;  /* 0x0001481601007387 */ /* 0x000fe80000100a00 */
[----:B------:R-:W0:Y:S01]  /*58480*/  LDS.128 R20, [R12+0x400] ;  /* 0x000400000c147984 */ /* 0x000e220000000c00 */
[----:B------:R-:W-:Y:S01]  /*58490*/  BAR.SYNC.DEFER_BLOCKING 0x0 ;  /* 0x0000000000007b1d */ /* 0x000fe20000010000 */
[----:B-1----:R-:W-:-:S05]  /*584a0*/  VIADD R2, R2, UR5 ;  /* 0x0000000502027c36 */ /* 0x002fca0008000000 */
[----:B------:R-:W-:Y:S01]  /*584b0*/  ULDC UR5, c[0x0][0x248] ;  /* 0x0000920000057ab9 */ /* 0x000fe20000000800 */
[----:B------:R-:W4:Y:S04]  /*584c0*/  LDL.LU R7, [R1+0x1224] ;  /* 0x0012240001077983 */ /* 0x000f280000300800 */
[----:B------:R-:W4:Y:S04]  /*584d0*/  LDL.LU R3, [R1+0x122c] ;  /* 0x00122c0001037983 */ /* 0x000f280000300800 */
[----:B------:R-:W-:Y:S04]  /*584e0*/  STSM.16.M88.4 [R5], R8 ;  /* 0x0000000805007844 */ /* 0x000fe80000000200 */
[----:B0-----:R-:W-:Y:S01]  /*584f0*/  STL.64 [R1+0x130], R20 ;  /* 0x0001301401007387 */ /* 0x001fe20000100a00 */
[----:B------:R-:W-:-:S03]  /*58500*/  IMAD.MOV.U32 R14, RZ, RZ, R20 ;  /* 0x000000ffff0e7224 */ /* 0x000fc600078e0014 */
[----:B------:R0:W-:Y:S04]  /*58510*/  STL.64 [R1+0x138], R22 ;  /* 0x0001381601007387 */ /* 0x0001e80000100a00 */
[----:B0-----:R-:W2:Y:S04]  /*58520*/  LDL.LU.64 R22, [R1+0x1640] ;  /* 0x0016400001167983 */ /* 0x001ea80000300a00 */
[----:B------:R-:W3:Y:S04]  /*58530*/  LDL.LU.64 R20, [R1+0x1638] ;  /* 0x0016380001147983 */ /* 0x000ee80000300a00 */
[----:B------:R0:W-:Y:S04]  /*58540*/  STL [R1+0x10bc], R2 ;  /* 0x0010bc0201007387 */ /* 0x0001e80000100800 */
[----:B------:R-:W4:Y:S04]  /*58550*/  LDL.LU R26, [R1+0x10e0] ;  /* 0x0010e000011a7983 */ /* 0x000f280000300800 */
[----:B------:R-:W4:Y:S04]  /*58560*/  LDL.LU R27, [R1+0x1104] ;  /* 0x00110400011b7983 */ /* 0x000f280000300800 */
[----:B------:R-:W4:Y:S04]  /*58570*/  LDL.LU R15, [R1+0x10e8] ;  /* 0x0010e800010f7983 */ /* 0x000f280000300800 */
[----:B------:R-:W4:Y:S04]  /*58580*/  LDL.LU R19, [R1+0x10ec] ;  /* 0x0010ec0001137983 */ /* 0x000f280000300800 */
[----:B------:R-:W2:Y:S04]  /*58590*/  LDL.LU R10, [R1+0x98c] ;  /* 0x00098c00010a7983 */ /* 0x000ea80000300800 */
[----:B------:R-:W2:Y:S01]  /*585a0*/  LDL.LU R11, [R1+0x994] ;  /* 0x00099400010b7983 */ /* 0x000ea20000300800 */
        /* <DEDUP_REMOVED lines=11> */
[----:B---3--:R-:W-:Y:S02]  /*58660*/  PRMT R9, R21, 0x5410, R20 ;  /* 0x0000541015097816 */ /* 0x008fe40000000014 */
[----:B------:R-:W3:Y:S04]  /*58670*/  LDL.LU R20, [R1+0x998] ;  /* 0x0009980001147983 */ /* 0x000ee80000300800 */
[----:B------:R-:W3:Y:S01]  /*58680*/  LDL.LU R21, [R1+0x9b0] ;  /* 0x0009b00001157983 */ /* 0x000ee20000300800 */
[----:B--2---:R-:W-:-:S02]  /*58690*/  PRMT R8, R11, 0x5410, R10 ;  /* 0x000054100b087816 */ /* 0x004fc4000000000a */
[----:B------:R-:W-:Y:S02]  /*586a0*/  PRMT R10, R23, 0x5410, R22 ;  /* 0x00005410170a7816 */ /* 0x000fe40000000016 */
[----:B------:R-:W2:Y:S04]  /*586b0*/  LDL.LU R22, [R1+0x88c] ;  /* 0x00088c0001167983 */ /* 0x000ea80000300800 */
[----:B------:R0:W-:Y:S04]  /*586c0*/  STL [R1+0x10d8], R2 ;  /* 0x0010d80201007387 */ /* 0x0001e80000100800 */
[----:B------:R-:W2:Y:S01]  /*586d0*/  LDL.LU R23, [R1+0x894] ;  /* 0x0008940001177983 */ /* 0x000ea20000300800 */
[----:B------:R-:W-:-:S05]  /*586e0*/  PRMT R11, R25, 0x5410, R24 ;  /* 0x00005410190b7816 */ /* 0x000fca0000000018 */
[----:B------:R1:W-:Y:S01]  /*586f0*/  STSM.16.M88.4 [R5+0x200], R8 ;  /* 0x0002000805007844 */ /* 0x0003e20000000200 */
[----:B0-----:R-:W-:Y:S01]  /*58700*/  VIADD R2, R2, UR4 ;  /* 0x0000000402027c36 */ /* 0x001fe20008000000 */
[----:B------:R-:W-:Y:S01]  /*58710*/  ULDC UR4, c[0x0][0x248] ;  /* 0x0000920000047ab9 */ /* 0x000fe20000000800 */
[----:B-1----:R-:W-:Y:S02]  /*58720*/  PRMT R8, R16, 0x5410, R17 ;  /* 0x0000541010087816 */ /* 0x002fe40000000011 */
[----:B----4-:R-:W-:Y:S02]  /*58730*/  PRMT R9, R3, 0x5410, R7 ;  /* 0x0000541003097816 */ /* 0x010fe40000000007 */
[----:B------:R-:W-:Y:S02]  /*58740*/  PRMT R10, R27, 0x5410, R26 ;  /* 0x000054101b0a7816 */ /* 0x000fe4000000001a */
[----:B------:R-:W-:Y:S01]  /*58750*/  PRMT R11, R19, 0x5410, R15 ;  /* 0x00005410130b7816 */ /* 0x000fe2000000000f */
[----:B------:R-:W-:Y:S06]  /*58760*/  BAR.SYNC.DEFER_BLOCKING 0x0 ;  /* 0x0000000000007b1d */ /* 0x000fec0000010000 */
[----:B--2---:R-:W-:Y:S04]  /*58770*/  STL.64 [R1+0x1630], R22 ;  /* 0x0016301601007387 */ /* 0x004fe80000100a00 */
[----:B---3--:R-:W-:Y:S04]  /*58780*/  STL.64 [R1+0x1628], R20 ;  /* 0x0016281401007387 */ /* 0x008fe80000100a00 */
[----:B------:R-:W0:Y:S04]  /*58790*/  LDS.128 R20, [R12] ;  /* 0x000000000c147984 */ /* 0x000e280000000c00 */
[----:B------:R-:W2:Y:S04]  /*587a0*/  LDL.LU R24, [R1+0x888] ;  /* 0x0008880001187983 */ /* 0x000ea80000300800 */
[----:B------:R-:W2:Y:S04]  /*587b0*/  LDL.LU R25, [R1+0x890] ;  /* 0x0008900001197983 */ /* 0x000ea80000300800 */
[----:B------:R-:W3:Y:S04]  /*587c0*/  LDL.LU R17, [R1+0x1238] ;  /* 0x0012380001117983 */ /* 0x000ee80000300800 */
[----:B------:R-:W3:Y:S04]  /*587d0*/  LDL.LU R16, [R1+0x1240] ;  /* 0x0012400001107983 */ /* 0x000ee80000300800 */
[----:B------:R-:W4:Y:S04]  /*587e0*/  LDL.LU R7, [R1+0x1234] ;  /* 0x0012340001077983 */ /* 0x000f280000300800 */
[----:B------:R-:W4:Y:S04]  /*587f0*/  LDL.LU R3, [R1+0x123c] ;  /* 0x00123c0001037983 */ /* 0x000f280000300800 */
[----:B------:R1:W-:Y:S04]  /*58800*/  STL [R1+0x10e0], R2 ;  /* 0x0010e00201007387 */ /* 0x0003e80000100800 */
[----:B------:R-:W4:Y:S04]  /*58810*/  LDL.LU R26, [R1+0x1120] ;  /* 0x00112000011a7983 */ /* 0x000f280000300800 */
[----:B------:R-:W4:Y:S01]  /*58820*/  LDL.LU R27, [R1+0x115c] ;  /* 0x00115c00011b7983 */ /* 0x000f220000300800 */
[----:B-1----:R-:W-:Y:S01]  /*58830*/  VIADD R2, R2, UR4 ;  /* 0x0000000402027c36 */ /* 0x002fe20008000000 */
[----:B------:R-:W-:-:S02]  /*58840*/  ULDC UR4, c[0x0][0x248] ;  /* 0x0000920000047ab9 */ /* 0x000fc40000000800 */
[----:B------:R-:W4:Y:S04]  /*58850*/  LDL.LU R15, [R1+0x1138] ;  /* 0x00113800010f7983 */ /* 0x000f280000300800 */
[----:B------:R1:W-:Y:S04]  /*58860*/  STL [R1+0x10ec], R2 ;  /* 0x0010ec0201007387 */ /* 0x0003e80000100800 */
[----:B------:R-:W4:Y:S04]  /*58870*/  LDL.LU R19, [R1+0x113c] ;  /* 0x00113c0001137983 */ /* 0x000f280000300800 */
[----:B0-----:R-:W-:Y:S04]  /*58880*/  STL.64 [R1+0x120], R20 ;  /* 0x0001201401007387 */ /* 0x001fe80000100a00 */
[----:B------:R-:W-:Y:S04]  /*58890*/  STL.64 [R1+0x128], R22 ;  /* 0x0001281601007387 */ /* 0x000fe80000100a00 */
[----:B------:R-:W0:Y:S01]  /*588a0*/  LDS.128 R20, [R12+0x400] ;  /* 0x000400000c147984 */ /* 0x000e220000000c00 */
[----:B------:R-:W-:Y:S01]  /*588b0*/  BAR.SYNC.DEFER_BLOCKING 0x0 ;  /* 0x0000000000007b1d */ /* 0x000fe20000010000 */
[----:B-1----:R-:W-:-:S05]  /*588c0*/  VIADD R2, R2, UR5 ;  /* 0x0000000502027c36 */ /* 0x002fca0008000000 */
[----:B------:R-:W-:Y:S01]  /*588d0*/  ULDC UR5, c[0x0][0x248] ;  /* 0x0000920000057ab9 */ /* 0x000fe20000000800 */
[----:B------:R-:W-:Y:S04]  /*588e0*/  STSM.16.M88.4 [R5], R8 ;  /* 0x0000000805007844 */ /* 0x000fe80000000200 */
[----:B0-----:R-:W-:Y:S04]  /*588f0*/  STL.64 [R1+0x110], R20 ;  /* 0x0001101401007387 */ /* 0x001fe80000100a00 */
[----:B------:R0:W-:Y:S04]  /*58900*/  STL.64 [R1+0x118], R22 ;  /* 0x0001181601007387 */ /* 0x0001e80000100a00 */
[----:B0-----:R-:W2:Y:S04]  /*58910*/  LDL.LU.64 R22, [R1+0x1630] ;  /* 0x0016300001167983 */ /* 0x001ea80000300a00 */
[----:B------:R-:W3:Y:S04]  /*58920*/  LDL.LU.64 R20, [R1+0x1628] ;  /* 0x0016280001147983 */ /* 0x000ee80000300a00 */
        /* <DEDUP_REMOVED lines=15> */
[----:B----4-:R-:W-:Y:S02]  /*58a20*/  PRMT R8, R11, 0x5410, R10 ;  /* 0x000054100b087816 */ /* 0x010fe4000000000a */
[----:B--2---:R-:W-:Y:S02]  /*58a30*/  PRMT R10, R23, 0x5410, R22 ;  /* 0x00005410170a7816 */ /* 0x004fe40000000016 */
[----:B------:R-:W-:-:S02]  /*58a40*/  PRMT R11, R25, 0x5410, R24 ;  /* 0x00005410190b7816 */ /* 0x000fc40000000018 */
[----:B------:R-:W2:Y:S04]  /*58a50*/  LDL.LU R24, [R1+0x1160] ;  /* 0x0011600001187983 */ /* 0x000ea80000300800 */
[----:B------:R0:W-:Y:S02]  /*58a60*/  STSM.16.M88.4 [R5+0x200], R8 ;  /* 0x0002000805007844 */ /* 0x0001e40000000200 */
[----:B0-----:R-:W-:Y:S02]  /*58a70*/  PRMT R8, R16, 0x5410, R17 ;  /* 0x0000541010087816 */ /* 0x001fe40000000011 */
[----:B------:R-:W3:Y:S01]  /*58a80*/  LDL.LU R17, [R1+0x8ac] ;  /* 0x0008ac0001117983 */ /* 0x000ee20000300800 */
[----:B------:R-:W-:-:S03]  /*58a90*/  PRMT R9, R3, 0x5410, R7 ;  /* 0x0000541003097816 */ /* 0x000fc60000000007 */
[----:B------:R0:W-:Y:S04]  /*58aa0*/  STL [R1+0x1108], R2 ;  /* 0x0011080201007387 */ /* 0x0001e80000100800 */
[----:B------:R-:W3:Y:S04]  /*58ab0*/  LDL.LU R16, [R1+0x8b4] ;  /* 0x0008b40001107983 */ /* 0x000ee80000300800 */
[----:B------:R-:W4:Y:S01]  /*58ac0*/  LDL.LU R7, [R1+0x8a8] ;  /* 0x0008a80001077983 */ /* 0x000f220000300800 */
[----:B0-----:R-:W-:Y:S01]  /*58ad0*/  VIADD R2, R2, UR4 ;  /* 0x0000000402027c36 */ /* 0x001fe20008000000 */
[----:B------:R-:W-:Y:S01]  /*58ae0*/  PRMT R10, R27, 0x5410, R26 ;  /* 0x000054101b0a7816 */ /* 0x000fe2000000001a */
[----:B------:R-:W-:Y:S01]  /*58af0*/  ULDC UR4, c[0x0][0x248] ;  /* 0x0000920000047ab9 */ /* 0x000fe20000000800 */
[----:B------:R-:W-:Y:S01]  /*58b00*/  PRMT R11, R19, 0x5410, R15 ;  /* 0x00005410130b7816 */ /* 0x000fe2000000000f */
[----:B------:R-:W-:Y:S06]  /*58b10*/  BAR.SYNC.DEFER_BLOCKING 0x0 ;  /* 0x0000000000007b1d */ /* 0x000fec0000010000 */
[----:B----4-:R-:W-:Y:S04]  /*58b20*/  STL.64 [R1+0x1620], R6 ;  /* 0x0016200601007387 */ /* 0x010fe80000100a00 */
[----:B------:R-:W-:Y:S04]  /*58b30*/  STL.64 [R1+0x1618], R4 ;  /* 0x0016180401007387 */ /* 0x000fe80000100a00 */
[----:B------:R-:W0:Y:S04]  /*58b40*/  LDS.128 R4, [R12] ;  /* 0x000000000c047984 */ /* 0x000e280000000c00 */
[----:B------:R-:W4:Y:S04]  /*58b50*/  LDL.LU R3, [R1+0x8b0] ;  /* 0x0008b00001037983 */ /* 0x000f280000300800 */
[----:B------:R-:W4:Y:S04]  /*58b60*/  LDL.LU R25, [R1+0x1248] ;  /* 0x0012480001197983 */ /* 0x000f280000300800 */
[----:B------:R-:W4:Y:S04]  /*58b70*/  LDL.LU R26, [R1+0x1250] ;  /* 0x00125000011a7983 */ /* 0x000f280000300800 */
[----:B------:R1:W-:Y:S04]  /*58b80*/  STL [R1+0x1120], R2 ;  /* 0x0011200201007387 */ /* 0x0003e80000100800 */
[----:B------:R-:W4:Y:S04]  /*58b90*/  LDL.LU R27, [R1+0x1244] ;  /* 0x00124400011b7983 */ /* 0x000f280000300800 */
[----:B------:R-:W4:Y:S04]  /*58ba0*/  LDL.LU R19, [R1+0x124c] ;  /* 0x00124c0001137983 */ /* 0x000f280000300800 */
[----:B0-----:R-:W-:Y:S01]  /*58bb0*/  STL.64 [R1+0x100], R4 ;  /* 0x0001000401007387 */ /* 0x001fe20000100a00 */
[----:B------:R-:W-:-:S03]  /*58bc0*/  IMAD.MOV.U32 R15, RZ, RZ, R4 ;  /* 0x000000ffff0f7224 */ /* 0x000fc600078e0004 */
[----:B------:R-:W-:Y:S04]  /*58bd0*/  STL.64 [R1+0x108], R6 ;  /* 0x0001080601007387 */ /* 0x000fe80000100a00 */
[----:B------:R-:W0:Y:S01]  /*58be0*/  LDS.128 R4, [R12+0x400] ;  /* 0x000400000c047984 */ /* 0x000e220000000c00 */
[----:B-1----:R-:W-:Y:S01]  /*58bf0*/  VIADD R2, R2, UR4 ;  /* 0x0000000402027c36 */ /* 0x002fe20008000000 */
[----:B------:R-:W-:-:S04]  /*58c00*/  ULDC UR4, c[0x0][0x248] ;  /* 0x0000920000047ab9 */ /* 0x000fc80000000800 */
[----:B------:R-:W-:Y:S04]  /*58c10*/  STL [R1+0x113c], R2 ;  /* 0x00113c0201007387 */ /* 0x000fe80000100800 */
[----:B------:R-:W4:Y:S04]  /*58c20*/  LDL.LU R20, [R1+0x118c] ;  /* 0x00118c0001147983 */ /* 0x000f280000300800 */
[----:B------:R-:W4:Y:S04]  /*58c30*/  LDL.LU R21, [R1+0x11a4] ;  /* 0x0011a40001157983 */ /* 0x000f280000300800 */
[----:B------:R-:W4:Y:S04]  /*58c40*/  LDL.LU R22, [R1+0x1188] ;  /* 0x0011880001167983 */ /* 0x000f280000300800 */
[----:B------:R-:W4:Y:S04]  /*58c50*/  LDL.LU R23, [R1+0x1198] ;  /* 0x0011980001177983 */ /* 0x000f280000300800 */
[----:B0-----:R-:W-:Y:S04]  /*58c60*/  STL.64 [R1+0x1b0], R4 ;  /* 0x0001b00401007387 */ /* 0x001fe80000100a00 */
[----:B------:R0:W-:Y:S04]  /*58c70*/  STL.64 [R1+0x1b8], R6 ;  /* 0x0001b80601007387 */ /* 0x0001e80000100a00 */
[----:B0-----:R-:W4:Y:S04]  /*58c80*/  LDL.LU.64 R6, [R1+0x1620] ;  /* 0x0016200001067983 */ /* 0x001f280000300a00 */
[----:B------:R-:W2:Y:S01]  /*58c90*/  LDL.LU.64 R4, [R1+0x1618] ;  /* 0x0016180001047983 */ /* 0x000ea20000300a00 */
[----:B------:R-:W-:Y:S01]  /*58ca0*/  BAR.SYNC.DEFER_BLOCKING 0x0 ;  /* 0x0000000000007b1d */ /* 0x000fe20000010000 */
[----:B------:R-:W-:-:S05]  /*58cb0*/  VIADD R2, R2, UR5 ;  /* 0x0000000502027c36 */ /* 0x000fca0008000000 */
[----:B------:R-:W-:Y:S01]  /*58cc0*/  ULDC UR5, c[0x0][0x248] ;  /* 0x0000920000057ab9 */ /* 0x000fe20000000800 */
[----:B------:R-:W-:Y:S04]  /*58cd0*/  STL [R1+0x115c], R2 ;  /* 0x00115c0201007387 */ /* 0x000fe80000100800 */
[----:B--2---:R0:W-:Y:S04]  /*58ce0*/  STSM.16.M88.4 [R5], R8 ;  /* 0x0000000805007844 */ /* 0x0041e80000000200 */
[----:B0-----:R-:W2:Y:S04]  /*58cf0*/  LDL.LU R9, [R1+0x114c] ;  /* 0x00114c0001097983 */ /* 0x001ea80000300800 */
[----:B------:R-:W2:Y:S04]  /*58d00*/  LDL.LU R10, [R1+0x1164] ;  /* 0x00116400010a7983 */ /* 0x000ea80000300800 */
[----:B------:R-:W4:Y:S01]  /*58d10*/  LDL.LU R11, [R1+0x1148] ;  /* 0x00114800010b7983 */ /* 0x000f220000300800 */
[----:B------:R-:W-:Y:S01]  /*58d20*/  VIADD R2, R2, UR4 ;  /* 0x0000000402027c36 */ /* 0x000fe20008000000 */
[----:B------:R-:W-:-:S04]  /*58d30*/  ULDC UR4, c[0x0][0x248] ;  /* 0x0000920000047ab9 */ /* 0x000fc80000000800 */
[----:B------:R0:W-:Y:S02]  /*58d40*/  STL [R1+0x1138], R2 ;  /* 0x0011380201007387 */ /* 0x0001e40000100800 */
[----:B0-----:R-:W-:Y:S01]  /*58d50*/  VIADD R2, R2, UR4 ;  /* 0x0000000402027c36 */ /* 0x001fe20008000000 */
[----:B------:R-:W-:-:S04]  /*58d60*/  ULDC UR4, c[0x0][0x248] ;  /* 0x0000920000047ab9 */ /* 0x000fc80000000800 */
[----:B------:R-:W-:Y:S01]  /*58d70*/  STL [R1+0x114c], R2 ;  /* 0x00114c0201007387 */ /* 0x000fe20000100800 */
[----:B--2---:R-:W-:Y:S02]  /*58d80*/  PRMT R8, R10, 0x5410, R9 ;  /* 0x000054100a087816 */ /* 0x004fe40000000009 */
[----:B---3--:R-:W-:Y:S02]  /*58d90*/  PRMT R10, R16, 0x5410, R17 ;  /* 0x00005410100a7816 */ /* 0x008fe40000000011 */
[----:B----4-:R-:W-:Y:S01]  /*58da0*/  PRMT R9, R24, 0x5410, R11 ;  /* 0x0000541018097816 */ /* 0x010fe2000000000b */
[----:B------:R-:W2:Y:S01]  /*58db0*/  LDL.LU R17, [R1+0x1194] ;  /* 0x0011940001117983 */ /* 0x000ea20000300800 */
[----:B------:R-:W-:-:S03]  /*58dc0*/  PRMT R11, R3, 0x5410, R7 ;  /* 0x00005410030b7816 */ /* 0x000fc60000000007 */
[----:B------:R-:W3:Y:S04]  /*58dd0*/  LDL.LU R16, [R1+0x1190] ;  /* 0x0011900001107983 */ /* 0x000ee80000300800 */
[----:B------:R0:W-:Y:S01]  /*58de0*/  STSM.16.M88.4 [R5+0x200], R8 ;  /* 0x0002000805007844 */ /* 0x0001e20000000200 */
[----:B------:R-:W-:Y:S01]  /*58df0*/  VIADD R3, R2, UR4 ;  /* 0x0000000402037c36 */ /* 0x000fe20008000000 */
[----:B------:R-:W-:Y:S02]  /*58e00*/  ULDC UR4, c[0x0][0x248] ;  /* 0x0000920000047ab9 */ /* 0x000fe40000000800 */
[----:B------:R-:W4:Y:S01]  /*58e10*/  LDL.LU R7, [R1+0x8cc] ;  /* 0x0008cc0001077983 */ /* 0x000f220000300800 */
[----:B0-----:R-:W-:Y:S02]  /*58e20*/  PRMT R10, R21, 0x5410, R20 ;  /* 0x00005410150a7816 */ /* 0x001fe40000000014 */
[----:B------:R-:W-:Y:S01]  /*58e30*/  PRMT R11, R23, 0x5410, R22 ;  /* 0x00005410170b7816 */ /* 0x000fe20000000016 */
[----:B------:R-:W-:Y:S06]  /*58e40*/  BAR.SYNC.DEFER_BLOCKING 0x0 ;  /* 0x0000000000007b1d */ /* 0x000fec0000010000 */
[----:B------:R-:W0:Y:S04]  /*58e50*/  LDS.128 R20, [R12] ;  /* 0x000000000c147984 */ /* 0x000e280000000c00 */
[----:B------:R1:W-:Y:S01]  /*58e60*/  STL [R1+0x1160], R3 ;  /* 0x0011600301007387 */ /* 0x0003e20000100800 */
[----:B------:R-:W-:-:S03]  /*58e70*/  PRMT R8, R26, 0x5410, R25 ;  /* 0x000054101a087816 */ /* 0x000fc60000000019 */
[----:B------:R-:W4:Y:S04]  /*58e80*/  LDL.LU R2, [R1+0x8c8] ;  /* 0x0008c80001027983 */ /* 0x000f280000300800 */
[----:B------:R-:W4:Y:S01]  /*58e90*/  LDL.LU R24, [R1+0x125c] ;  /* 0x00125c0001187983 */ /* 0x000f220000300800 */
[----:B-1----:R-:W-:Y:S01]  /*58ea0*/  VIADD R3, R3, UR4 ;  /* 0x0000000403037c36 */ /* 0x002fe20008000000 */
[----:B------:R-:W-:Y:S02]  /*58eb0*/  ULDC UR4, c[0x0][0x248] ;  /* 0x0000920000047ab9 */ /* 0x000fe40000000800 */
[----:B------:R-:W4:Y:S01]  /*58ec0*/  LDL.LU R25, [R1+0x11dc] ;  /* 0x0011dc0001197983 */ /* 0x000f220000300800 */
[----:B------:R-:W-:-:S03]  /*58ed0*/  PRMT R9, R19, 0x5410, R27 ;  /* 0x0000541013097816 */ /* 0x000fc6000000001b */
[----:B------:R1:W-:Y:S04]  /*58ee0*/  STL [R1+0x1148], R3 ;  /* 0x0011480301007387 */ /* 0x0003e80000100800 */
[----:B------:R-:W4:Y:S04]  /*58ef0*/  LDL.LU R19, [R1+0x11e4] ;  /* 0x0011e40001137983 */ /* 0x000f280000300800 */
[----:B------:R-:W4:Y:S01]  /*58f00*/  LDL.LU R26, [R1+0x11a8] ;  /* 0x0011a800011a7983 */ /* 0x000f220000300800 */
[----:B-1----:R-:W-:Y:S01]  /*58f10*/  VIADD R3, R3, UR4 ;  /* 0x0000000403037c36 */ /* 0x002fe20008000000 */
[----:B------:R-:W-:-:S02]  /*58f20*/  ULDC UR4, c[0x0][0x248] ;  /* 0x0000920000047ab9 */ /* 0x000fc40000000800 */
[----:B------:R-:W4:Y:S04]  /*58f30*/  LDL.LU R27, [R1+0x11e0] ;  /* 0x0011e000011b7983 */ /* 0x000f280000300800 */
        /* <DEDUP_REMOVED lines=13> */
[----:B0-----:R-:W4:Y:S04]  /*59010*/  LDL.LU.64 R22, [R1+0x1610] ;  /* 0x0016100001167983 */ /* 0x001f280000300a00 */
[----:B------:R-:W4:Y:S04]  /*59020*/  LDL.LU.64 R20, [R1+0x1608] ;  /* 0x0016080001147983 */ /* 0x000f280000300a00 */
[----:B------:R0:W-:Y:S04]  /*59030*/  STL [R1+0x1198], R3 ;  /* 0x0011980301007387 */ /* 0x0001e80000100800 */
[----:B------:R-:W2:Y:S04]  /*59040*/  LDL.LU R8, [R1+0x11a0] ;  /* 0x0011a00001087983 */ /* 0x000ea80000300800 */
[----:B------:R-:W3:Y:S04]  /*59050*/  LDL.LU R9, [R1+0x119c] ;  /* 0x00119c0001097983 */ /* 0x000ee80000300800 */
[----:B------:R-:W4:Y:S04]  /*59060*/  LDL.LU R10, [R1+0x8d4] ;  /* 0x0008d400010a7983 */ /* 0x000f280000300800 */
[----:B------:R-:W4:Y:S01]  /*59070*/  LDL.LU R11, [R1+0x8d0] ;  /* 0x0008d000010b7983 */ /* 0x000f220000300800 */
[----:B0-----:R-:W-:Y:S01]  /*59080*/  VIADD R3, R3, UR4 ;  /* 0x0000000403037c36 */ /* 0x001fe20008000000 */
[----:B------:R-:W-:Y:S01]  /*59090*/  ULDC UR4, c[0x0][0x248] ;  /* 0x0000920000047ab9 */ /* 0x000fe20000000800 */
[----:B--2---:R-:W-:-:S02]  /*590a0*/  PRMT R8, R8, 0x5410, R17 ;  /* 0x0000541008087816 */ /* 0x004fc40000000011 */
[----:B------:R-:W2:Y:S01]  /*590b0*/  LDL.LU R17, [R1+0x1600] ;  /* 0x0016000001117983 */ /* 0x000ea20000300800 */
[----:B---3--:R-:W-:-:S03]  /*590c0*/  PRMT R9, R9, 0x5410, R16 ;  /* 0x0000541009097816 */ /* 0x008fc60000000010 */
[----:B------:R-:W2:Y:S01]  /*590d0*/  LDL.LU R16, [R1+0x15fc] ;  /* 0x0015fc0001107983 */ /* 0x000ea20000300800 */
[----:B----4-:R-:W-:-:S03]  /*590e0*/  PRMT R10, R10, 0x5410, R7 ;  /* 0x000054100a0a7816 */ /* 0x010fc60000000007 */
[----:B------:R0:W-:Y:S01]  /*590f0*/  STL [R1+0x1188], R3 ;  /* 0x0011880301007387 */ /* 0x0001e20000100800 */
[----:B------:R-:W-:-:S03]  /*59100*/  PRMT R11, R11, 0x5410, R2 ;  /* 0x000054100b0b7816 */ /* 0x000fc60000000002 */
[----:B------:R-:W3:Y:S04]  /*59110*/  LDL.LU R7, [R1+0x15f8] ;  /* 0x0015f80001077983 */ /* 0x000ee80000300800 */
[----:B------:R-:W4:Y:S01]  /*59120*/  LDL.LU R2, [R1+0x15f4] ;  /* 0x0015f40001027983 */ /* 0x000f220000300800 */
[----:B0-----:R-:W-:Y:S01]  /*59130*/  VIADD R3, R3, UR4 ;  /* 0x0000000403037c36 */ /* 0x001fe20008000000 */
[----:B------:R-:W-:Y:S02]  /*59140*/  ULDC UR4, c[0x0][0x248] ;  /* 0x0000920000047ab9 */ /* 0x000fe40000000800 */
[----:B------:R0:W-:Y:S04]  /*59150*/  STSM.16.M88.4 [R5+0x200], R8 ;  /* 0x0002000805007844 */ /* 0x0001e80000000200 */
[----:B------:R1:W-:Y:S04]  /*59160*/  STL [R1+0x1194], R3 ;  /* 0x0011940301007387 */ /* 0x0003e80000100800 */
[----:B0-----:R-:W2:Y:S04]  /*59170*/  LDL.LU R9, [R1+0x1258] ;  /* 0x0012580001097983 */ /* 0x001ea80000300800 */
[----:B------:R-:W2:Y:S04]  /*59180*/  LDL.LU R11, [R1+0x1260] ;  /* 0x00126000010b7983 */ /* 0x000ea80000300800 */
[----:B------:R-:W3:Y:S01]  /*59190*/  LDL.LU R10, [R1+0x1254] ;  /* 0x00125400010a7983 */ /* 0x000ee20000300800 */
[----:B-1----:R-:W-:Y:S01]  /*591a0*/  VIADD R3, R3, UR4 ;  /* 0x0000000403037c36 */ /* 0x002fe20008000000 */
[----:B------:R-:W-:-:S04]  /*591b0*/  ULDC UR4, c[0x0][0x248] ;  /* 0x0000920000047ab9 */ /* 0x000fc80000000800 */
[----:B------:R0:W-:Y:S01]  /*591c0*/  STL [R1+0x11a0], R3 ;  /* 0x0011a00301007387 */ /* 0x0001e20000100800 */
[----:B------:R-:W-:Y:S01]  /*591d0*/  BAR.SYNC.DEFER_BLOCKING 0x0 ;  /* 0x0000000000007b1d */ /* 0x000fe20000010000 */
[----:B--2---:R-:W-:Y:S01]  /*591e0*/  PRMT R8, R11, 0x5410, R9 ;  /* 0x000054100b087816 */ /* 0x004fe20000000009 */
[----:B------:R-:W-:-:S04]  /*591f0*/  VIADD R11, R3, UR4 ;  /* 0x00000004030b7c36 */ /* 0x000fc80008000000 */
[----:B------:R-:W-:Y:S01]  /*59200*/  ULDC UR4, c[0x0][0x248] ;  /* 0x0000920000047ab9 */ /* 0x000fe20000000800 */
[----:B0-----:R-:W2:Y:S01]  /*59210*/  LDL.LU R3, [R1+0x15f0] ;  /* 0x0015f00001037983 */ /* 0x001ea20000300800 */
[----:B---3--:R-:W-:Y:S02]  /*59220*/  PRMT R9, R24, 0x5410, R10 ;  /* 0x0000541018097816 */ /* 0x008fe4000000000a */
[----:B------:R-:W-:Y:S01]  /*59230*/  PRMT R10, R19, 0x5410, R25 ;  /* 0x00005410130a7816 */ /* 0x000fe20000000019 */
[----:B------:R0:W-:Y:S01]  /*59240*/  STL [R1+0x1190], R11 ;  /* 0x0011900b01007387 */ /* 0x0001e20000100800 */
[----:B------:R-:W-:Y:S01]  /*59250*/  VIADD R19, R11, UR4 ;  /* 0x000000040b137c36 */ /* 0x000fe20008000000 */
[----:B------:R-:W-:Y:S01]  /*59260*/  ULDC UR4, c[0x0][0x248] ;  /* 0x0000920000047ab9 */ /* 0x000fe20000000800 */
[----:B0-----:R-:W-:Y:S02]  /*59270*/  PRMT R11, R27, 0x5410, R26 ;  /* 0x000054101b0b7816 */ /* 0x001fe4000000001a */
[----:B------:R-:W0:Y:S04]  /*59280*/  LDS.128 R24, [R12] ;  /* 0x000000000c187984 */ /* 0x000e280000000c00 */
[----:B------:R1:W-:Y:S04]  /*59290*/  STL [R1+0x119c], R19 ;  /* 0x00119c1301007387 */ /* 0x0003e80000100800 */
[----:B0-----:R-:W-:Y:S04]  /*592a0*/  STL.64 [R1+0x180], R24 ;  /* 0x0001801801007387 */ /* 0x001fe80000100a00 */
[----:B------:R-:W-:Y:S04]  /*592b0*/  STL.64 [R1+0x188], R26 ;  /* 0x0001881a01007387 */ /* 0x000fe80000100a00 */
[----:B------:R-:W0:Y:S01]  /*592c0*/  LDS.128 R24, [R12+0x400] ;  /* 0x000400000c187984 */ /* 0x000e220000000c00 */
[----:B-1----:R-:W-:-:S03]  /*592d0*/  VIADD R19, R19, UR4 ;  /* 0x0000000413137c36 */ /* 0x002fc60008000000 */
[----:B0-----:R-:W-:Y:S04]  /*592e0*/  STL.64 [R1+0x170], R24 ;  /* 0x0001701801007387 */ /* 0x001fe80000100a00 */
[----:B------:R0:W-:Y:S04]  /*592f0*/  STL.64 [R1+0x178], R26 ;  /* 0x0001781a01007387 */ /* 0x0001e80000100a00 */
[----:B0-----:R-:W3:Y:S04]  /*59300*/  LDL.LU.64 R26, [R1+0x15e8] ;  /* 0x0015e800011a7983 */ /* 0x001ee80000300a00 */
[----:B------:R-:W4:Y:S04]  /*59310*/  LDL.LU.64 R24, [R1+0x15e0] ;  /* 0x0015e00001187983 */ /* 0x000f280000300a00 */
[----:B------:R0:W-:Y:S02]  /*59320*/  STL [R1+0x11a4], R19 ;  /* 0x0011a41301007387 */ /* 0x0001e40000100800 */
[----:B0-----:R-:W-:-:S05]  /*59330*/  VIADD R19, R19, UR5 ;  /* 0x0000000513137c36 */ /* 0x001fca0008000000 */
[----:B------:R0:W-:Y:S04]  /*59340*/  STL [R1+0x11a8], R19 ;  /* 0x0011a81301007387 */ /* 0x0001e80000100800 */
[----:B0-----:R-:W4:Y:S04]  /*59350*/  LDL.LU R19, [R1+0x15d8] ;  /* 0x0015d80001137983 */ /* 0x001f280000300800 */
[----:B------:R0:W-:Y:S01]  /*59360*/  STL [R1+0x1a2c], R13 ;  /* 0x001a2c0d01007387 */ /* 0x0001e20000100800 */
[----:B------:R-:W-:Y:S06]  /*59370*/  BAR.SYNC.DEFER_BLOCKING 0x0 ;  /* 0x0000000000007b1d */ /* 0x000fec0000010000 */
[----:B0-----:R-:W4:Y:S04]  /*59380*/  LDL.LU R13, [R1+0x11f0] ;  /* 0x0011f000010d7983 */ /* 0x001f280000300800 */
[----:B------:R0:W-:Y:S04]  /*59390*/  STL [R1+0x1a28], R29 ;  /* 0x001a281d01007387 */ /* 0x0001e80000100800 */
[----:B0-----:R-:W4:Y:S04]  /*593a0*/  LDL.LU R29, [R1+0x11e8] ;  /* 0x0011e800011d7983 */ /* 0x001f280000300800 */
[----:B--2---:R0:W-:Y:S04]  /*593b0*/  STL [R1+0x1a24], R3 ;  /* 0x001a240301007387 */ /* 0x0041e80000100800 */
[----:B0-----:R-:W2:Y:S04]  /*593c0*/  LDL.LU R3, [R1+0x11f4] ;  /* 0x0011f40001037983 */ /* 0x001ea80000300800 */
[----:B------:R0:W-:Y:S04]  /*593d0*/  STL [R1+0x1a20], R6 ;  /* 0x001a200601007387 */ /* 0x0001e80000100800 */
[----:B0-----:R-:W2:Y:S04]  /*593e0*/  LDL.LU R6, [R1+0x11ec] ;  /* 0x0011ec0001067983 */ /* 0x001ea80000300800 */
[----:B------:R0:W-:Y:S04]  /*593f0*/  STL [R1+0x19e0], R18 ;  /* 0x0019e01201007387 */ /* 0x0001e80000100800 */
[----:B0-----:R-:W2:Y:S04]  /*59400*/  LDL.LU R18, [R1+0x126c] ;  /* 0x00126c0001127983 */ /* 0x001ea80000300800 */
[----:B------:R0:W-:Y:S04]  /*59410*/  STL [R1+0x19dc], R7 ;  /* 0x0019dc0701007387 */ /* 0x0001e80000100800 */
[----:B0-----:R-:W2:Y:S04]  /*59420*/  LDL.LU R7, [R1+0x1264] ;  /* 0x0012640001077983 */ /* 0x001ea80000300800 */
[----:B------:R0:W-:Y:S04]  /*59430*/  STL.64 [R1+0x1980], R16 ;  /* 0x0019801001007387 */ /* 0x0001e80000100a00 */
[----:B0-----:R-:W2:Y:S04]  /*59440*/  LDL.LU R16, [R1+0x1268] ;  /* 0x0012680001107983 */ /* 0x001ea80000300800 */
[----:B------:R-:W2:Y:S04]  /*59450*/  LDL.LU R17, [R1+0x1270] ;  /* 0x0012700001117983 */ /* 0x000ea80000300800 */
[----:B---3--:R0:W-:Y:S04]  /*59460*/  STL.64 [R1+0x1858], R26 ;  /* 0x0018581a01007387 */ /* 0x0081e80000100a00 */
[----:B0-----:R-:W3:Y:S04]  /*59470*/  LDL.LU R26, [R1+0x8e8] ;  /* 0x0008e800011a7983 */ /* 0x001ee80000300800 */
[----:B------:R-:W3:Y:S04]  /*59480*/  LDL.LU R27, [R1+0x8f0] ;  /* 0x0008f000011b7983 */ /* 0x000ee80000300800 */
[----:B----4-:R0:W-:Y:S04]  /*59490*/  STL [R1+0x1828], R25 ;  /* 0x0018281901007387 */ /* 0x0101e80000100800 */
[----:B0-----:R-:W4:Y:S04]  /*594a0*/  LDL.LU R25, [R1+0x8f4] ;  /* 0x0008f40001197983 */ /* 0x001f280000300800 */
[----:B------:R0:W-:Y:S04]  /*594b0*/  STL [R1+0x17b8], R24 ;  /* 0x0017b81801007387 */ /* 0x0001e80000100800 */
[----:B0-----:R-:W4:Y:S04]  /*594c0*/  LDL.LU R24, [R1+0x8ec] ;  /* 0x0008ec0001187983 */ /* 0x001f280000300800 */
[----:B------:R0:W-:Y:S04]  /*594d0*/  STL.64 [R1+0x1740], R22 ;  /* 0x0017401601007387 */ /* 0x0001e80000100a00 */
[----:B0-----:R-:W2:Y:S04]  /*594e0*/  LDL.LU R22, [R1+0x11b4] ;  /* 0x0011b40001167983 */ /* 0x001ea80000300800 */
[----:B------:R-:W2:Y:S04]  /*594f0*/  LDL.LU R23, [R1+0x11bc] ;  /* 0x0011bc0001177983 */ /* 0x000ea80000300800 */
[----:B------:R0:W-:Y:S04]  /*59500*/  STL [R1+0x1688], R20 ;  /* 0x0016881401007387 */ /* 0x0001e80000100800 */
[----:B0-----:R-:W2:Y:S04]  /*59510*/  LDL.LU R20, [R1+0x11c0] ;  /* 0x0011c00001147983 */ /* 0x001ea80000300800 */
[----:B------:R0:W-:Y:S04]  /*59520*/  STL [R1+0x1660], R0 ;  /* 0x0016600001007387 */ /* 0x0001e80000100800 */
[----:B0-----:R-:W2:Y:S01]  /*59530*/  LDL.LU R0, [R1+0x11b8] ;  /* 0x0011b80001007983 */ /* 0x001ea20000300800 */
[----:B------:R-:W-:-:S03]  /*59540*/  LOP3.LUT R2, R2, 0xbfffffff, RZ, 0xc0, !PT ;  /* 0xbfffffff02027812 */ /* 0x000fc600078ec0ff */
[----:B------:R3:W-:Y:S01]  /*59550*/  STSM.16.M88.4 [R5], R8 ;  /* 0x0000000805007844 */ /* 0x0007e20000000200 */
[----:B------:R-:W-:Y:S02]  /*59560*/  @P3 LOP3.LUT R2, R2, 0x40000000, RZ, 0xfc, !PT ;  /* 0x4000000002023812 */ /* 0x000fe400078efcff */
[----:B------:R-:W-:Y:S02]  /*59570*/  LOP3.LUT P3, RZ, R4, 0x20, RZ, 0xc0, !PT ;  /* 0x0000002004ff7812 */ /* 0x000fe4000786c0ff */
[----:B------:R-:W-:-:S04]  /*59580*/  LOP3.LUT R2, R2, 0xdfffffff, RZ, 0xc0, !PT ;  /* 0xdfffffff02027812 */ /* 0x000fc800078ec0ff */
        /* <DEDUP_REMOVED lines=13> */
[----:B------:R-:W-:-:S03]  /*59660*/  LOP3.LUT P5, RZ, R4, 0x1, RZ, 0xc0, !PT ;  /* 0x0000000104ff7812 */ /* 0x000fc600078ac0ff */
[----:B------:R-:W-:Y:S04]  /*59670*/  STL [R1+0x18f0], R2 ;  /* 0x0018f00201007387 */ /* 0x000fe80000100800 */
[----:B------:R-:W-:Y:S01]  /*59680*/  STL [R1+0x1628], R4 ;  /* 0x0016280401007387 */ /* 0x000fe20000100800 */
[----:B---3--:R-:W-:Y:S02]  /*59690*/  PRMT R11, R27, 0x5410, R26 ;  /* 0x000054101b0b7816 */ /* 0x008fe4000000001a */
[----:B----4-:R-:W-:Y:S02]  /*596a0*/  PRMT R10, R25, 0x5410, R24 ;  /* 0x00005410190a7816 */ /* 0x010fe40000000018 */
[----:B--2---:R-:W-:Y:S02]  /*596b0*/  PRMT R9, R23, 0x5410, R22 ;  /* 0x0000541017097816 */ /* 0x004fe40000000016 */
[----:B------:R-:W-:-:S05]  /*596c0*/  PRMT R8, R20, 0x5410, R0 ;  /* 0x0000541014087816 */ /* 0x000fca0000000000 */
[----:B------:R0:W-:Y:S01]  /*596d0*/  STSM.16.M88.4 [R5+0x200], R8 ;  /* 0x0002000805007844 */ /* 0x0001e20000000200 */
[----:B------:R-:W-:Y:S01]  /*596e0*/  BAR.SYNC.DEFER_BLOCKING 0x0 ;  /* 0x0000000000007b1d */ /* 0x000fe20000010000 */
[----:B0-----:R-:W-:-:S05]  /*596f0*/  PRMT R11, R13, 0x5410, R29 ;  /* 0x000054100d0b7816 */ /* 0x001fca000000001d */
[----:B------:R-:W2:Y:S01]  /*59700*/  LDL.LU R13, [R1+0x11c8] ;  /* 0x0011c800010d7983 */ /* 0x000ea20000300800 */
[----:B------:R-:W-:Y:S02]  /*59710*/  PRMT R10, R3, 0x5410, R6 ;  /* 0x00005410030a7816 */ /* 0x000fe40000000006 */
[----:B------:R-:W-:Y:S01]  /*59720*/  PRMT R8, R17, 0x5410, R16 ;  /* 0x0000541011087816 */ /* 0x000fe20000000010 */
[----:B------:R-:W3:Y:S01]  /*59730*/  LDL.LU R29, [R1+0x11c4] ;  /* 0x0011c400011d7983 */ /* 0x000ee20000300800 */
[----:B------:R-:W-:Y:S01]  /*59740*/  IMAD.MOV.U32 R17, RZ, RZ, R15 ;  /* 0x000000ffff117224 */ /* 0x000fe200078e000f */
[----:B------:R-:W-:Y:S02]  /*59750*/  PRMT R9, R18, 0x5410, R7 ;  /* 0x0000541012097816 */ /* 0x000fe40000000007 */
[----:B------:R-:W4:Y:S04]  /*59760*/  LDL.LU R3, [R1+0x904] ;  /* 0x0009040001037983 */ /* 0x000f280000300800 */
[----:B------:R-:W0:Y:S04]  /*59770*/  LDS.128 R24, [R12] ;  /* 0x000000000c187984 */ /* 0x000e280000000c00 */
[----:B------:R-:W4:Y:S04]  /*59780*/  LDL.LU R6, [R1+0x8fc] ;  /* 0x0008fc0001067983 */ /* 0x000f280000300800 */
[----:B------:R-:W4:Y:S04]  /*59790*/  LDL.LU R4, [R1+0x11f8] ;  /* 0x0011f80001047983 */ /* 0x000f280000300800 */
[----:B------:R-:W4:Y:S04]  /*597a0*/  LDL.LU R0, [R1+0x1200] ;  /* 0x0012000001007983 */ /* 0x000f280000300800 */
[----:B0-----:R-:W-:Y:S01]  /*597b0*/  STL [R1+0x164], R25 ;  /* 0x0001641901007387 */ /* 0x001fe20000100800 */
[----:B------:R-:W-:-:S02]  /*597c0*/  IMAD.MOV.U32 R22, RZ, RZ, R24 ;  /* 0x000000ffff167224 */ /* 0x000fc400078e0018 */
[----:B------:R-:W-:Y:S01]  /*597d0*/  IMAD.MOV.U32 R20, RZ, RZ, R26 ;  /* 0x000000ffff147224 */ /* 0x000fe200078e001a */
[----:B------:R-:W-:Y:S04]  /*597e0*/  STL [R1+0x16c], R27 ;  /* 0x00016c1b01007387 */ /* 0x000fe80000100800 */
[----:B------:R-:W0:Y:S04]  /*597f0*/  LDS.128 R24, [R12+0x400] ;  /* 0x000400000c187984 */ /* 0x000e280000000c00 */
[----:B------:R1:W-:Y:S01]  /*59800*/  STL.64 [R1+0x16b8], R20 ;  /* 0x0016b81401007387 */ /* 0x0003e20000100a00 */
[----:B------:R-:W-:Y:S06]  /*59810*/  BAR.SYNC.DEFER_BLOCKING 0x0 ;  /* 0x0000000000007b1d */ /* 0x000fec0000010000 */
[----:B-1----:R-:W4:Y:S04]  /*59820*/  LDL.LU R20, [R1+0x1204] ;  /* 0x0012040001147983 */ /* 0x002f280000300800 */
[----:B------:R-:W4:Y:S04]  /*59830*/  LDL.LU R21, [R1+0x924] ;  /* 0x0009240001157983 */ /* 0x000f280000300800 */
[----:B------:R-:W4:Y:S04]  /*59840*/  LDL.LU R2, [R1+0x918] ;  /* 0x0009180001027983 */ /* 0x000f280000300800 */
[----:B0-----:R0:W-:Y:S04]  /*59850*/  STL.64 [R1+0x150], R24 ;  /* 0x0001501801007387 */ /* 0x0011e80000100a00 */
[----:B------:R1:W-:Y:S04]  /*59860*/  STL.64 [R1+0x158], R26 ;  /* 0x0001581a01007387 */ /* 0x0003e80000100a00 */
[----:B------:R-:W4:Y:S04]  /*59870*/  LDL.LU R23, [R1+0x920] ;  /* 0x0009200001177983 */ /* 0x000f280000300800 */
[----:B0-----:R-:W2:Y:S04]  /*59880*/  LDL.LU R24, [R1+0x1288] ;  /* 0x0012880001187983 */ /* 0x001ea80000300800 */
[----:B------:R-:W4:Y:S04]  /*59890*/  LDL.LU R15, [R1+0x1290] ;  /* 0x00129000010f7983 */ /* 0x000f280000300800 */
[----:B------:R-:W2:Y:S04]  /*598a0*/  LDL.LU R25, [R1+0x1284] ;  /* 0x0012840001197983 */ /* 0x000ea80000300800 */
[----:B-1----:R-:W3:Y:S04]  /*598b0*/  LDL.LU R26, [R1+0x128c] ;  /* 0x00128c00011a7983 */ /* 0x002ee80000300800 */
[----:B------:R-:W3:Y:S04]  /*598c0*/  LDL.LU R27, [R1+0x120c] ;  /* 0x00120c00011b7983 */ /* 0x000ee80000300800 */
[----:B------:R-:W-:Y:S04]  /*598d0*/  STSM.16.M88.4 [R5], R8 ;  /* 0x0000000805007844 */ /* 0x000fe80000000200 */
[----:B---3--:R0:W-:Y:S04]  /*598e0*/  STL.64 [R1+0x1a18], R26 ;  /* 0x001a181a01007387 */ /* 0x0081e80000100a00 */
[----:B0-----:R-:W3:Y:S04]  /*598f0*/  LDL.LU R26, [R1+0x127c] ;  /* 0x00127c00011a7983 */ /* 0x001ee80000300800 */
[----:B------:R-:W3:Y:S04]  /*59900*/  LDL.LU R27, [R1+0x11fc] ;  /* 0x0011fc00011b7983 */ /* 0x000ee80000300800 */
[----:B--2---:R0:W-:Y:S04]  /*59910*/  STL.64 [R1+0x1a10], R24 ;  /* 0x001a101801007387 */ /* 0x0041e80000100a00 */
[----:B0-----:R-:W2:Y:S04]  /*59920*/  LDL.LU R24, [R1+0x1280] ;  /* 0x0012800001187983 */ /* 0x001ea80000300800 */
[----:B------:R-:W3:Y:S04]  /*59930*/  LDL.LU R25, [R1+0x1274] ;  /* 0x0012740001197983 */ /* 0x000ee80000300800 */
[----:B------:R-:W2:Y:S04]  /*59940*/  LDL.LU R16, [R1+0x1214] ;  /* 0x0012140001107983 */ /* 0x000ea80000300800 */
[----:B------:R-:W2:Y:S04]  /*59950*/  LDL.LU R7, [R1+0x1208] ;  /* 0x0012080001077983 */ /* 0x000ea80000300800 */
[----:B------:R-:W2:Y:S04]  /*59960*/  LDL.LU R18, [R1+0x1210] ;  /* 0x0012100001127983 */ /* 0x000ea80000300800 */
[----:B------:R-:W4:Y:S04]  /*59970*/  LDL.LU R8, [R1+0x11d0] ;  /* 0x0011d00001087983 */ /* 0x000f280000300800 */
[----:B------:R-:W3:Y:S04]  /*59980*/  LDL.LU R9, [R1+0x11cc] ;  /* 0x0011cc0001097983 */ /* 0x000ee80000300800 */
[----:B------:R-:W2:Y:S04]  /*59990*/  LDL.LU R10, [R1+0x914] ;  /* 0x00091400010a7983 */ /* 0x000ea80000300800 */
[----:B------:R-:W2:Y:S01]  /*599a0*/  LDL.LU R11, [R1+0x90c] ;  /* 0x00090c00010b7983 */ /* 0x000ea20000300800 */
[----:B----4-:R-:W-:-:S03]  /*599b0*/  PRMT R8, R8, 0x5410, R13 ;  /* 0x0000541008087816 */ /* 0x010fc6000000000d */
[----:B------:R-:W4:Y:S01]  /*599c0*/  LDL.LU R13, [R1+0x1a2c] ;  /* 0x001a2c00010d7983 */ /* 0x000f220000300800 */
[----:B---3--:R-:W-:-:S03]  /*599d0*/  PRMT R9, R9, 0x5410, R29 ;  /* 0x0000541009097816 */ /* 0x008fc6000000001d */
[----:B------:R-:W3:Y:S01]  /*599e0*/  LDL.LU R29, [R1+0x1a28] ;  /* 0x001a2800011d7983 */ /* 0x000ee20000300800 */
[----:B--2---:R-:W-:-:S03]  /*599f0*/  PRMT R10, R10, 0x5410, R3 ;  /* 0x000054100a0a7816 */ /* 0x004fc60000000003 */
[----:B------:R-:W2:Y:S01]  /*59a00*/  LDL.LU R3, [R1+0x1a24] ;  /* 0x001a240001037983 */ /* 0x000ea20000300800 */
[----:B------:R-:W-:-:S03]  /*59a10*/  PRMT R11, R11, 0x5410, R6 ;  /* 0x000054100b0b7816 */ /* 0x000fc60000000006 */
[----:B------:R-:W2:Y:S04]  /*59a20*/  LDL.LU R6, [R1+0x1a20] ;  /* 0x001a200001067983 */ /* 0x000ea80000300800 */
[----:B------:R0:W-:Y:S04]  /*59a30*/  STSM.16.M88.4 [R5+0x200], R8 ;  /* 0x0002000805007844 */ /* 0x0001e80000000200 */
[----:B0-----:R-:W4:Y:S01]  /*59a40*/  LDL.LU R11, [R1+0x1278] ;  /* 0x00127800010b7983 */ /* 0x001f220000300800 */
[----:B------:R-:W-:Y:S02]  /*59a50*/  PRMT R9, R26, 0x5410, R25 ;  /* 0x000054101a097816 */ /* 0x000fe40000000019 */
[----:B------:R-:W-:Y:S01]  /*59a60*/  PRMT R10, R20, 0x5410, R27 ;  /* 0x00005410140a7816 */ /* 0x000fe2000000001b */
[----:B------:R-:W-:Y:S01]  /*59a70*/  BAR.SYNC.DEFER_BLOCKING 0x0 ;  /* 0x0000000000007b1d */ /* 0x000fe20000010000 */
[----:B----4-:R-:W-:-:S05]  /*59a80*/  PRMT R8, R24, 0x5410, R11 ;  /* 0x0000541018087816 */ /* 0x010fca000000000b */
[----:B------:R-:W0:Y:S01]  /*59a90*/  LDS.128 R24, [R12] ;  /* 0x000000000c187984 */ /* 0x000e220000000c00 */
[----:B------:R-:W-:-:S03]  /*59aa0*/  PRMT R11, R0, 0x5410, R4 ;  /* 0x00005410000b7816 */ /* 0x000fc60000000004 */
[----:B0-----:R-:W-:Y:S01]  /*59ab0*/  STL [R1+0xf4], R25 ;  /* 0x0000f41901007387 */ /* 0x001fe20000100800 */
[----:B------:R-:W-:-:S03]  /*59ac0*/  IMAD.MOV.U32 R0, RZ, RZ, R24 ;  /* 0x000000ffff007224 */ /* 0x000fc600078e0018 */
[----:B------:R-:W-:Y:S04]  /*59ad0*/  STL.64 [R1+0xf8], R26 ;  /* 0x0000f81a01007387 */ /* 0x000fe80000100a00 */
[----:B------:R-:W0:Y:S01]  /*59ae0*/  LDS.128 R24, [R12+0x400] ;  /* 0x000400000c187984 */ /* 0x000e220000000c00 */
[----:B------:R-:W-:Y:S06]  /*59af0*/  BAR.SYNC.DEFER_BLOCKING 0x0 ;  /* 0x0000000000007b1d */ /* 0x000fec0000010000 */
[----:B------:R1:W-:Y:S04]  /*59b00*/  STL [R1+0x1698], R0 ;  /* 0x0016980001007387 */ /* 0x0003e80000100800 */
[----:B-1----:R-:W4:Y:S04]  /*59b10*/  LDL.LU R0, [R1+0x91c] ;  /* 0x00091c0001007983 */ /* 0x002f280000300800 */
[----:B------:R-:W-:Y:S01]  /*59b20*/  STSM.16.M88.4 [R5], R8 ;  /* 0x0000000805007844 */ /* 0x000fe20000000200 */
[----:B0-----:R-:W-:-:S03]  /*59b30*/  IMAD.MOV.U32 R4, RZ, RZ, R27 ;  /* 0x000000ffff047224 */ /* 0x001fc600078e001b */
[----:B------:R-:W-:Y:S01]  /*59b40*/  STL [R1+0x4], R25 ;  /* 0x0000041901007387 */ /* 0x000fe20000100800 */
[----:B------:R-:W-:-:S03]  /*59b50*/  IMAD.MOV.U32 R20, RZ, RZ, R24 ;  /* 0x000000ffff147224 */ /* 0x000fc600078e0018 */
[----:B------:R0:W-:Y:S04]  /*59b60*/  STL [R1+0x8], R26 ;  /* 0x0000081a01007387 */ /* 0x0001e80000100800 */
[----:B0-----:R-:W3:Y:S04]  /*59b70*/  LDL.LU.64 R26, [R1+0x1a18] ;  /* 0x001a1800011a7983 */ /* 0x001ee80000300a00 */
[----:B------:R-:W2:Y:S04]  /*59b80*/  LDL.LU.64 R24, [R1+0x1a10] ;  /* 0x001a100001187983 */ /* 0x000ea80000300a00 */
[----:B------:R0:W-:Y:S04]  /*59b90*/  STL [R1+0x1898], R4 ;  /* 0x0018980401007387 */ /* 0x0001e80000100800 */
[----:B0-----:R-:W3:Y:S04]  /*59ba0*/  LDL.LU R4, [R1+0x11d4] ;  /* 0x0011d40001047983 */ /* 0x001ee80000300800 */
[----:B------:R-:W4:Y:S04]  /*59bb0*/  LDL.LU R9, [R1+0x974] ;  /* 0x0009740001097983 */ /* 0x000f280000300800 */
[----:B------:R-:W4:Y:S04]  /*59bc0*/  LDL.LU R10, [R1+0x11d8] ;  /* 0x0011d800010a7983 */ /* 0x000f280000300800 */
[----:B------:R-:W3:Y:S01]  /*59bd0*/  LDL.LU R11, [R1+0x970] ;  /* 0x00097000010b7983 */ /* 0x000ee20000300800 */
[----:B--2---:R-:W-:-:S02]  /*59be0*/  PRMT R15, R15, 0x5410, R24 ;  /* 0x000054100f0f7816 */ /* 0x004fc40000000018 */
[----:B----4-:R-:W-:Y:S02]  /*59bf0*/  PRMT R8, R10, 0x5410, R9 ;  /* 0x000054100a087816 */ /* 0x010fe40000000009 */
[----:B------:R-:W-:Y:S02]  /*59c00*/  PRMT R10, R21, 0x5410, R0 ;  /* 0x00005410150a7816 */ /* 0x000fe40000000000 */
[----:B---3--:R-:W-:Y:S02]  /*59c10*/  PRMT R9, R4, 0x5410, R11 ;  /* 0x0000541004097816 */ /* 0x008fe4000000000b */
[----:B------:R-:W-:Y:S02]  /*59c20*/  PRMT R4, R26, 0x5410, R25 ;  /* 0x000054101a047816 */ /* 0x000fe40000000019 */
[----:B------:R-:W-:Y:S01]  /*59c30*/  PRMT R0, R18, 0x5410, R7 ;  /* 0x0000541012007816 */ /* 0x000fe20000000007 */
[----:B------:R-:W2:Y:S01]  /*59c40*/  LDL.LU R25, [R1+0x964] ;  /* 0x0009640001197983 */ /* 0x000ea20000300800 */
[----:B------:R-:W-:-:S03]  /*59c50*/  IMAD.MOV.U32 R18, RZ, RZ, R28 ;  /* 0x000000ffff127224 */ /* 0x000fc600078e001c */
[----:B------:R-:W2:Y:S04]  /*59c60*/  LDL.LU R7, [R1+0x978] ;  /* 0x0009780001077983 */ /* 0x000ea80000300800 */
[----:B------:R-:W3:Y:S04]  /*59c70*/  LDL.LU R24, [R1+0x934] ;  /* 0x0009340001187983 */ /* 0x000ee80000300800 */
[----:B------:R-:W3:Y:S04]  /*59c80*/  LDL.LU R28, [R1+0x944] ;  /* 0x00094400011c7983 */ /* 0x000ee80000300800 */
[----:B------:R-:W4:Y:S01]  /*59c90*/  LDL.LU R21, [R1+0x930] ;  /* 0x0009300001157983 */ /* 0x000f220000300800 */
[----:B------:R-:W-:-:S05]  /*59ca0*/  PRMT R11, R23, 0x5410, R2 ;  /* 0x00005410170b7816 */ /* 0x000fca0000000002 */
[----:B------:R-:W-:Y:S01]  /*59cb0*/  STSM.16.M88.4 [R5+0x200], R8 ;  /* 0x0002000805007844 */ /* 0x000fe20000000200 */
[----:B------:R-:W-:Y:S01]  /*59cc0*/  BAR.SYNC.DEFER_BLOCKING 0x0 ;  /* 0x0000000000007b1d */ /* 0x000fe20000010000 */
[----:B------:R-:W-:Y:S01]  /*59cd0*/  PRMT R2, R16, 0x5410, R27 ;  /* 0x0000541010027816 */ /* 0x000fe2000000001b */
[----:B------:R-:W-:Y:S02]  /*59ce0*/  IMAD.MOV.U32 R16, RZ, RZ, R14 ;  /* 0x000000ffff107224 */ /* 0x000fe400078e000e */
[----:B------:R-:W-:Y:S02]  /*59cf0*/  IMAD.MOV.U32 R27, RZ, RZ, R13 ;  /* 0x000000ffff1b7224 */ /* 0x000fe400078e000d */
[----:B------:R0:W-:Y:S04]  /*59d00*/  STL [R1+0x1a08], R22 ;  /* 0x001a081601007387 */ /* 0x0001e80000100800 */
[----:B------:R-:W1:Y:S01]  /*59d10*/  LDS.128 R8, [R12] ;  /* 0x000000000c087984 */ /* 0x000e620000000c00 */
[----:B0-----:R-:W-:-:S02]  /*59d20*/  IMAD.MOV.U32 R22, RZ, RZ, R2 ;  /* 0x000000ffff167224 */ /* 0x001fc400078e0002 */
[----:B------:R-:W-:Y:S01]  /*59d30*/  IMAD.MOV.U32 R23, RZ, RZ, R0 ;  /* 0x000000ffff177224 */ /* 0x000fe200078e0000 */
[----:B----4-:R0:W-:Y:S04]  /*59d40*/  STL.64 [R1+0x1a00], R20 ;  /* 0x001a001401007387 */ /* 0x0101e80000100a00 */
[----:B------:R-:W4:Y:S01]  /*59d50*/  LDL.LU R26, [R1+0x940] ;  /* 0x00094000011a7983 */ /* 0x000f220000300800 */
[----:B0-----:R-:W-:-:S03]  /*59d60*/  IMAD.MOV.U32 R20, RZ, RZ, R15 ;  /* 0x000000ffff147224 */ /* 0x001fc600078e000f */
[----:B------:R-:W0:Y:S01]  /*59d70*/  LDS.128 R12, [R12+0x400] ;  /* 0x000400000c0c7984 */ /* 0x000e220000000c00 */
[----:B------:R-:W-:Y:S01]  /*59d80*/  IMAD.MOV.U32 R21, RZ, RZ, R4 ;  /* 0x000000ffff157224 */ /* 0x000fe200078e0004 */
[----:B------:R-:W-:Y:S06]  /*59d90*/  BAR.SYNC.DEFER_BLOCKING 0x0 ;  /* 0x0000000000007b1d */ /* 0x000fec0000010000 */
[----:B------:R1:W-:Y:S04]  /*59da0*/  STL.64 [R1+0x19f8], R18 ;  /* 0x0019f81201007387 */ /* 0x0003e80000100a00 */
[----:B-1----:R-:W3:Y:S04]  /*59db0*/  LDL.LU R18, [R1+0x960] ;  /* 0x0009600001127983 */ /* 0x002ee80000300800 */
[----:B------:R-:W3:Y:S04]  /*59dc0*/  LDL.LU R19, [R1+0x968] ;  /* 0x0009680001137983 */ /* 0x000ee80000300800 */
[----:B------:R-:W-:Y:S04]  /*59dd0*/  STL.64 [R1+0x19f0], R16 ;  /* 0x0019f01001007387 */ /* 0x000fe80000100a00 */
[----:B------:R-:W4:Y:S04]  /*59de0*/  LDL.LU R4, [R1+0x9c8] ;  /* 0x0009c80001047983 */ /* 0x000f280000300800 */
[----:B------:R-:W4:Y:S04]  /*59df0*/  LDL R2, [R1+0x54] ;  /* 0x0000540001027983 */ /* 0x000f280000100800 */
[----:B------:R-:W-:Y:S04]  /*59e00*/  STL [R1+0x1630], R8 ;  /* 0x0016300801007387 */ /* 0x000fe80000100800 */
[----:B------:R1:W-:Y:S04]  /*59e10*/  STL [R1+0x162c], R9 ;  /* 0x00162c0901007387 */ /* 0x0003e80000100800 */
[----:B-1----:R-:W4:Y:S04]  /*59e20*/  LDL.LU.64 R8, [R1+0x358] ;  /* 0x0003580001087983 */ /* 0x002f280000300a00 */
[----:B------:R1:W-:Y:S04]  /*59e30*/  STL.64 [R1+0x1620], R10 ;  /* 0x0016200a01007387 */ /* 0x0003e80000100a00 */
[----:B------:R-:W-:Y:S04]  /*59e40*/  STSM.16.M88.4 [R5], R20 ;  /* 0x0000001405007844 */ /* 0x000fe80000000200 */
[----:B-1----:R-:W4:Y:S04]  /*59e50*/  LDL.LU.64 R10, [R1+0x360] ;  /* 0x00036000010a7983 */ /* 0x002f280000300a00 */
[----:B------:R-:W4:Y:S04]  /*59e60*/  LDL.LU R0, [R1+0x9cc] ;  /* 0x0009cc0001007983 */ /* 0x000f280000300800 */
[----:B0-----:R0:W-:Y:S04]  /*59e70*/  STL.64 [R1+0x1618], R12 ;  /* 0x0016180c01007387 */ /* 0x0011e80000100a00 */
[----:B0-----:R-:W4:Y:S04]  /*59e80*/  LDL.LU R12, [R1+0x9c0] ;  /* 0x0009c000010c7983 */ /* 0x001f280000300800 */
[----:B------:R-:W4:Y:S04]  /*59e90*/  LDL R13, [R1+0x50] ;  /* 0x00005000010d7983 */ /* 0x000f280000100800 */
[----:B------:R0:W-:Y:S04]  /*59ea0*/  STL.64 [R1+0x1610], R14 ;  /* 0x0016100e01007387 */ /* 0x0001e80000100a00 */
[----:B0-----:R-:W4:Y:S04]  /*59eb0*/  LDL.LU.64 R14, [R1+0x350] ;  /* 0x00035000010e7983 */ /* 0x001f280000300a00 */
[----:B------:R-:W4:Y:S04]  /*59ec0*/  LDL.LU R22, [R1+0x1a08] ;  /* 0x001a080001167983 */ /* 0x000f280000300800 */
[----:B------:R-:W4:Y:S01]  /*59ed0*/  LDL.LU.64 R20, [R1+0x1a00] ;  /* 0x001a000001147983 */ /* 0x000f220000300a00 */
[----:B--2---:R-:W-:-:S03]  /*59ee0*/  PRMT R16, R7, 0x5410, R25 ;  /* 0x0000541007107816 */ /* 0x004fc60000000019 */
[----:B------:R-:W2:Y:S04]  /*59ef0*/  LDL.LU R23, [R1+0x9d0] ;  /* 0x0009d00001177983 */ /* 0x000ea80000300800 */
[----:B------:R-:W2:Y:S04]  /*59f00*/  LDL R25, [R1+0x58] ;  /* 0x0000580001197983 */ /* 0x000ea80000100800 */
[----:B------:R-:W2:Y:S01]  /*59f10*/  LDL R7, [R1+0x5c] ;  /* 0x00005c0001077983 */ /* 0x000ea20000100800 */
[----:B---3--:R-:W-:Y:S02]  /*59f20*/  PRMT R17, R19, 0x5410, R18 ;  /* 0x0000541013117816 */ /* 0x008fe40000000012 */
[----:B------:R-:W-:-:S02]  /*59f30*/  PRMT R18, R28, 0x5410, R24 ;  /* 0x000054101c127816 */ /* 0x000fc40000000018 */
[----:B------:R-:W3:Y:S01]  /*59f40*/  LDL.LU R24, [R1+0x9d4] ;  /* 0x0009d40001187983 */ /* 0x000ee20000300800 */
[----:B----4-:R-:W-:-:S05]  /*59f50*/  PRMT R19, R26, 0x5410, R21 ;  /* 0x000054101a137816 */ /* 0x010fca0000000015 */
[----:B------:R0:W-:Y:S04]  /*59f60*/  STSM.16.M88.4 [R5+0x200], R16 ;  /* 0x0002001005007844 */ /* 0x0001e80000000200 */
[----:B0-----:R-:W4:Y:S04]  /*59f70*/  LDL.LU.64 R18, [R1+0x19f8] ;  /* 0x0019f80001127983 */ /* 0x001f280000300a00 */
[----:B------:R-:W3:Y:S04]  /*59f80*/  LDL.LU.64 R16, [R1+0x19f0] ;  /* 0x0019f00001107983 */ /* 0x000ee80000300a00 */
[----:B------:R-:W3:Y:S01]  /*59f90*/  LDL.LU R21, [R1+0x9d8] ;  /* 0x0009d80001157983 */ /* 0x000ee20000300800 */
[----:B------:R-:W-:Y:S01]  /*59fa0*/  PRMT R28, R13, 0x7770, RZ ;  /* 0x000077700d1c7816 */ /* 0x000fe200000000ff */
[----:B------:R-:W-:Y:S01]  /*59fb0*/  BAR.SYNC.DEFER_BLOCKING 0x0 ;  /* 0x0000000000007b1d */ /* 0x000fe20000010000 */
[----:B------:R-:W-:-:S05]  /*59fc0*/  IMAD.MOV.U32 R26, RZ, RZ, R27 ;  /* 0x000000ffff1a7224 */ /* 0x000fca00078e001b */
[----:B------:R0:W-:Y:S02]  /*59fd0*/  STL [R1+0x1930], R5 ;  /* 0x0019300501007387 */ /* 0x0001e40000100800 */
[----:B0-----:R-:W-:Y:S02]  /*59fe0*/  PRMT R5, R13, 0x7771, RZ ;  /* 0x000077710d057816 */ /* 0x001fe400000000ff */
[----:B------:R4:W-:Y:S04]  /*59ff0*/  @P4 STG.E.U8 desc[UR32][R14.64], R28 ;  /* 0x0000001c0e004986 */ /* 0x0009e8000c101120 */
[----:B------:R0:W-:Y:S01]  /*5a000*/  @P5 STG.E.U8 desc[UR32][R8.64], R5 ;  /* 0x0000000508005986 */ /* 0x0001e2000c101120 */
[----:B----4-:R-:W-:Y:S01]  /*5a010*/  IADD3 R28, P4, R12, R19, RZ ;  /* 0x000000130c1c7210 */ /* 0x010fe20007f9e0ff */
[----:B------:R-:W-:-:S02]  /*5a020*/  IMAD.MOV.U32 R27, RZ, RZ, R18 ;  /* 0x000000ffff1b7224 */ /* 0x000fc400078e0012 */
[----:B------:R-:W-:Y:S01]  /*5a030*/  IMAD.MOV.U32 R18, RZ, RZ, R29 ;  /* 0x000000ffff127224 */ /* 0x000fe200078e001d */
[----:B------:R-:W-:Y:S02]  /*5a040*/  LEA.HI.X.SX32 R29, R12, R3, 0x1, P4 ;  /* 0x000000030c1d7211 */ /* 0x000fe400020f0eff */
[----:B0-----:R-:W-:-:S04]  /*5a050*/  IADD3 R8, P4, R4, R19, RZ ;  /* 0x0000001304087210 */ /* 0x001fc80007f9e0ff */
[----:B------:R-:W-:Y:S02]  /*5a060*/  LEA.HI.X.SX32 R9, R4, R3, 0x1, P4 ;  /* 0x0000000304097211 */ /* 0x000fe400020f0eff */
[----:B------:R-:W-:-:S05]  /*5a070*/  PRMT R4, R2, 0x7770, RZ ;  /* 0x0000777002047816 */ /* 0x000fca00000000ff */
[----:B------:R0:W-:Y:S02]  /*5a080*/  @P6 STG.E.U8 desc[UR32][R10.64], R4 ;  /* 0x000000040a006986 */ /* 0x0001e4000c101120 */
[----:B0-----:R-:W-:-:S04]  /*5a090*/  IADD3 R4, P4, R0, R19, RZ ;  /* 0x0000001300047210 */ /* 0x001fc80007f9e0ff */
[----:B------:R-:W-:Y:S02]  /*5a0a0*/  LEA.HI.X.SX32 R5, R0, R3, 0x1, P4 ;  /* 0x0000000300057211 */ /* 0x000fe400020f0eff */
[----:B------:R-:W-:Y:S02]  /*5a0b0*/  PRMT R0, R2, 0x7771, RZ ;  /* 0x0000777102007816 */ /* 0x000fe400000000ff */
[----:B------:R-:W4:Y:S04]  /*5a0c0*/  LDL.LU R2, [R1+0x9dc] ;  /* 0x0009dc0001027983 */ /* 0x000f280000300800 */
[----:B------:R2:W-:Y:S02]  /*5a0d0*/  @P0 STG.E.U8 desc[UR32][R28.64], R0 ;  /* 0x000000001c000986 */ /* 0x0005e4000c101120 */
[----:B--2---:R-:W-:-:S04]  /*5a0e0*/  IADD3 R28, P4, R23, R19, RZ ;  /* 0x00000013171c7210 */ /* 0x004fc80007f9e0ff */
[----:B------:R-:W-:Y:S02]  /*5a0f0*/  LEA.HI.X.SX32 R29, R23, R3, 0x1, P4 ;  /* 0x00000003171d7211 */ /* 0x000fe400020f0eff */
[----:B------:R-:W2:Y:S01]  /*5a100*/  LDL.LU R23, [R1+0x9e0] ;  /* 0x0009e00001177983 */ /* 0x000ea20000300800 */
[----:B------:R-:W-:-:S05]  /*5a110*/  PRMT R0, R25, 0x7770, RZ ;  /* 0x0000777019007816 */ /* 0x000fca00000000ff */
[----:B------:R3:W-:Y:S02]  /*5a120*/  @P1 STG.E.U8 desc[UR32][R8.64], R0 ;  /* 0x0000000008001986 */ /* 0x0007e4000c101120 */
[----:B---3--:R-:W-:-:S04]  /*5a130*/  IADD3 R8, P4, R24, R19, RZ ;  /* 0x0000001318087210 */ /* 0x008fc80007f9e0ff */
[----:B------:R-:W-:Y:S02]  /*5a140*/  LEA.HI.X.SX32 R9, R24, R3, 0x1, P4 ;  /* 0x0000000318097211 */ /* 0x000fe400020f0eff */
[----:B------:R-:W3:Y:S01]  /*5a150*/  LDL.LU R24, [R1+0x9e4] ;  /* 0x0009e40001187983 */ /* 0x000ee20000300800 */
[----:B------:R-:W-:Y:S01]  /*5a160*/  PRMT R0, R25, 0x7771, RZ ;  /* 0x0000777119007816 */ /* 0x000fe200000000ff */
[----:B------:R-:W-:Y:S02]  /*5a170*/  IMAD.MOV.U32 R25, RZ, RZ, R26 ;  /* 0x000000ffff197224 */ /* 0x000fe400078e001a */
[----:B------:R-:W-:Y:S01]  /*5a180*/  STL.64 [R1+0x9a0], R8 ;  /* 0x0009a00801007387 */ /* 0x000fe20000100a00 */
[----:B------:R-:W-:-:S03]  /*5a190*/  IMAD.MOV.U32 R26, RZ, RZ, R17 ;  /* 0x000000ffff1a7224 */ /* 0x000fc600078e0011 */
[----:B------:R-:W3:Y:S04]  /*5a1a0*/  LDL.LU R17, [R1+0x9e8] ;  /* 0x0009e80001117983 */ /* 0x000ee80000300800 */
[----:B------:R0:W-:Y:S04]  /*5a1b0*/  @P2 STG.E.U8 desc[UR32][R4.64], R0 ;  /* 0x0000000004002986 */ /* 0x0001e8000c101120 */
[----:B------:R-:W3:Y:S01]  /*5a1c0*/  LDL.LU R11, [R1+0x9ec] ;  /* 0x0009ec00010b7983 */ /* 0x000ee20000300800 */
[----:B0-----:R-:W-:Y:S02]  /*5a1d0*/  IADD3 R4, P4, R21, R19, RZ ;  /* 0x0000001315047210 */ /* 0x001fe40007f9e0ff */
[----:B------:R-:W-:-:S02]  /*5a1e0*/  PRMT R0, R7, 0x7770, RZ ;  /* 0x0000777007007816 */ /* 0x000fc400000000ff */
[----:B------:R-:W-:-:S03]  /*5a1f0*/  LEA.HI.X.SX32 R5, R21, R3, 0x1, P4 ;  /* 0x0000000315057211 */ /* 0x000fc600020f0eff */
[----:B------:R0:W-:Y:S04]  /*5a200*/  @P3 STG.E.U8 desc[UR32][R28.64], R0 ;  /* 0x000000001c003986 */ /* 0x0001e8000c101120 */
[----:B------:R4:W-:Y:S04]  /*5a210*/  STL.64 [R1+0x988], R4 ;  /* 0x0009880401007387 */ /* 0x0009e80000100a00 */
[----:B0-----:R-:W3:Y:S04]  /*5a220*/  LDL.LU R0, [R1+0x9f0] ;  /* 0x0009f00001007983 */ /* 0x001ee80000300800 */
[----:B------:R-:W3:Y:S04]  /*5a230*/  LDL.LU R21, [R1+0x9f4] ;  /* 0x0009f40001157983 */ /* 0x000ee80000300800 */
[----:B------:R-:W3:Y:S04]  /*5a240*/  LDL.LU R9, [R1+0x9f8] ;  /* 0x0009f80001097983 */ /* 0x000ee80000300800 */
[----:B------:R-:W3:Y:S04]  /*5a250*/  LDL.LU R8, [R1+0x9fc] ;  /* 0x0009fc0001087983 */ /* 0x000ee80000300800 */
[----:B------:R-:W-:Y:S01]  /*5a260*/  STL [R1+0x19e8], R7 ;  /* 0x0019e80701007387 */ /* 0x000fe20000100800 */
[----:B----4-:R-:W-:-:S04]  /*5a270*/  IADD3 R4, P4, R2, R19, RZ ;  /* 0x0000001302047210 */ /* 0x010fc80007f9e0ff */
[----:B------:R-:W-:Y:S02]  /*5a280*/  LEA.HI.X.SX32 R5, R2, R3, 0x1, P4 ;  /* 0x0000000302057211 */ /* 0x000fe400020f0eff */
[----:B------:R-:W4:Y:S04]  /*5a290*/  LDL.LU R2, [R1+0xa00] ;  /* 0x000a000001027983 */ /* 0x000f280000300800 */
[----:B------:R2:W-:Y:S02]  /*5a2a0*/  STL.64 [R1+0x970], R4 ;  /* 0x0009700401007387 */ /* 0x0005e40000100a00 */
[----:B--2---:R-:W-:-:S04]  /*5a2b0*/  IADD3 R4, P4, R23, R19, RZ ;  /* 0x0000001317047210 */ /* 0x004fc80007f9e0ff */
[----:B------:R-:W-:Y:S02]  /*5a2c0*/  LEA.HI.X.SX32 R5, R23, R3, 0x1, P4 ;  /* 0x0000000317057211 */ /* 0x000fe400020f0eff */
[----:B------:R-:W2:Y:S04]  /*5a2d0*/  LDL.LU R23, [R1+0xa04] ;  /* 0x000a040001177983 */ /* 0x000ea80000300800 */
[----:B------:R3:W-:Y:S02]  /*5a2e0*/  STL.64 [R1+0x968], R4 ;  /* 0x0009680401007387 */ /* 0x0007e40000100a00 */
[----:B---3--:R-:W-:-:S04]  /*5a2f0*/  IADD3 R4, P4, R24, R19, RZ ;  /* 0x0000001318047210 */ /* 0x008fc80007f9e0ff */
[----:B------:R-:W-:Y:S02]  /*5a300*/  LEA.HI.X.SX32 R5, R24, R3, 0x1, P4 ;  /* 0x0000000318057211 */ /* 0x000fe400020f0eff */
[----:B------:R-:W3:Y:S04]  /*5a310*/  LDL.LU R24, [R1+0xa08] ;  /* 0x000a080001187983 */ /* 0x000ee80000300800 */
[----:B------:R0:W-:Y:S02]  /*5a320*/  STL.64 [R1+0x960], R4 ;  /* 0x0009600401007387 */ /* 0x0001e40000100a00 */
[----:B0-----:R-:W-:-:S04]  /*5a330*/  IADD3 R4, P4, R17, R19, RZ ;  /* 0x0000001311047210 */ /* 0x001fc80007f9e0ff */
        /* <DEDUP_REMOVED lines=10> */
[----:B------:R0:W-:Y:S04]  /*5a3e0*/  STL.64 [R1+0x948], R4 ;  /* 0x0009480401007387 */ /* 0x0001e80000100a00 */
[----:B------:R-:W3:Y:S01]  /*5a3f0*/  LDL.LU R10, [R1+0xa18] ;  /* 0x000a1800010a7983 */ /* 0x000ee20000300800 */
        /* <DEDUP_REMOVED lines=21> */
[----:B------:R-:W-:Y:S01]  /*5a550*/  LEA.HI.X.SX32 R5, R24, R3, 0x1, P4 ;  /* 0x0000000318057211 */ /* 0x000fe200020f0eff */
[----:B------:R-:W-:Y:S02]  /*5a560*/  IMAD.MOV.U32 R24, RZ, RZ, R26 ;  /* 0x000000ffff187224 */ /* 0x000fe400078e001a */
[----:B------:R-:W-:Y:S02]  /*5a570*/  IMAD.MOV.U32 R26, RZ, RZ, R16 ;  /* 0x000000ffff1a7224 */ /* 0x000fe400078e0010 */
        /* <DEDUP_REMOVED lines=15> */
[----:B------:R-:W-:-:S05]  /*5a670*/  LEA.HI.X.SX32 R5, R10, R3, 0x1, P4 ;  /* 0x000000030a057211 */ /* 0x000fca00020f0eff */
        /* <DEDUP_REMOVED lines=55> */
[----:B------:R-:W-:-:S05]  /*5a9f0*/  LEA.HI.X.SX32 R5, R23, R3, 0x1, P4 ;  /* 0x0000000317057211 */ /* 0x000fca00020f0eff */
[----:B------:R3:W-:Y:S04]  /*5aa00*/  STL.64 [R1+0x888], R4 ;  /* 0x0008880401007387 */ /* 0x0007e80000100a00 */
[----:B------:R-:W2:Y:S01]  /*5aa10*/  LDL.LU R23, [R1+0xa78] ;  /* 0x000a780001177983 */ /* 0x000ea20000300800 */
        /* <DEDUP_REMOVED lines=10> */
[----:B------:R-:W-:-:S03]  /*5aac0*/  IADD3 R10, P4, R13, R19, RZ ;  /* 0x000000130d0a7210 */ /* 0x000fc60007f9e0ff */
[----:B------:R0:W-:Y:S01]  /*5aad0*/  STL.64 [R1+0x870], R4 ;  /* 0x0008700401007387 */ /* 0x0001e20000100a00 */
[----:B------:R-:W-:-:S03]  /*5aae0*/  LEA.HI.X.SX32 R11, R13, R3, 0x1, P4 ;  /* 0x000000030d0b7211 */ /* 0x000fc600020f0eff */
[----:B0-----:R-:W3:Y:S04]  /*5aaf0*/  LDL.LU R4, [R1+0xa84] ;  /* 0x000a840001047983 */ /* 0x001ee80000300800 */
        /* <DEDUP_REMOVED lines=18> */
[----:B------:R-:W-:-:S05]  /*5ac20*/  LEA.HI.X.SX32 R11, R2, R3, 0x1, P4 ;  /* 0x00000003020b7211 */ /* 0x000fca00020f0eff */
[----:B------:R2:W-:Y:S04]  /*5ac30*/  STL.64 [R1+0x840], R10 ;  /* 0x0008400a01007387 */ /* 0x0005e80000100a00 */
[----:B------:R-:W4:Y:S01]  /*5ac40*/  LDL.LU R13, [R1+0xa98] ;  /* 0x000a9800010d7983 */ /* 0x000f220000300800 */
[----:B--2---:R-:W-:-:S04]  /*5ac50*/  IADD3 R10, P4, R23, R19, RZ ;  /* 0x00000013170a7210 */ /* 0x004fc80007f9e0ff */
[----:B------:R-:W-:-:S05]  /*5ac60*/  LEA.HI.X.SX32 R11, R23, R3, 0x1, P4 ;  /* 0x00000003170b7211 */ /* 0x000fca00020f0eff */
[----:B------:R0:W-:Y:S04]  /*5ac70*/  STL.64 [R1+0x838], R10 ;  /* 0x0008380a01007387 */ /* 0x0001e80000100a00 */
[----:B0-----:R-:W2:Y:S04]  /*5ac80*/  LDL.LU R10, [R1+0xa9c] ;  /* 0x000a9c00010a7983 */ /* 0x001ea80000300800 */
[----:B------:R-:W2:Y:S01]  /*5ac90*/  LDL.LU R2, [R1+0xaa0] ;  /* 0x000aa00001027983 */ /* 0x000ea20000300800 */
[----:B---3--:R-:W-:-:S04]  /*5aca0*/  IADD3 R14, P4, R16, R19, RZ ;  /* 0x00000013100e7210 */ /* 0x008fc80007f9e0ff */
[----:B------:R-:W-:-:S05]  /*5acb0*/  LEA.HI.X.SX32 R15, R16, R3, 0x1, P4 ;  /* 0x00000003100f7211 */ /* 0x000fca00020f0eff */
[----:B------:R0:W-:Y:S04]  /*5acc0*/  STL.64 [R1+0x830], R14 ;  /* 0x0008300e01007387 */ /* 0x0001e80000100a00 */
[----:B------:R-:W3:Y:S01]  /*5acd0*/  LDL.LU R23, [R1+0xaa4] ;  /* 0x000aa40001177983 */ /* 0x000ee20000300800 */
[----:B0-----:R-:W-:-:S04]  /*5ace0*/  IADD3 R14, P4, R17, R19, RZ ;  /* 0x00000013110e7210 */ /* 0x001fc80007f9e0ff */
[----:B------:R-:W-:-:S05]  /*5acf0*/  LEA.HI.X.SX32 R15, R17, R3, 0x1, P4 ;  /* 0x00000003110f7211 */ /* 0x000fca00020f0eff */
[----:B------:R-:W-:Y:S04]  /*5ad00*/  STL.64 [R1+0x828], R14 ;  /* 0x0008280e01007387 */ /* 0x000fe80000100a00 */
[----:B------:R-:W3:Y:S01]  /*5ad10*/  LDL.LU R11, [R1+0xaa8] ;  /* 0x000aa800010b7983 */ /* 0x000ee20000300800 */
[----:B------:R-:W-:-:S04]  /*5ad20*/  IADD3 R16, P4, R4, R19, RZ ;  /* 0x0000001304107210 */ /* 0x000fc80007f9e0ff */
[----:B------:R-:W-:-:S05]  /*5ad30*/  LEA.HI.X.SX32 R17, R4, R3, 0x1, P4 ;  /* 0x0000000304117211 */ /* 0x000fca00020f0eff */
[----:B------:R-:W-:Y:S01]  /*5ad40*/  STL.64 [R1+0x1988], R16 ;  /* 0x0019881001007387 */ /* 0x000fe20000100a00 */
[----:B------:R-:W-:-:S04]  /*5ad50*/  IADD3 R4, P4, R0, R19, RZ ;  /* 0x0000001300047210 */ /* 0x000fc80007f9e0ff */
        /* <DEDUP_REMOVED lines=22> */
[----:B------:R0:W-:Y:S04]  /*5aec0*/  STL.64 [R1+0x7f0], R4 ;  /* 0x0007f00401007387 */ /* 0x0001e80000100a00 */
[----:B------:R-:W2:Y:S01]  /*5aed0*/  LDL.LU R12, [R1+0xac4] ;  /* 0x000ac400010c7983 */ /* 0x000ea20000300800 */
[----:B0-----:R-:W-:-:S04]  /*5aee0*/  IADD3 R4, P4, R2, R19, RZ ;  /* 0x0000001302047210 */ /* 0x001fc80007f9e0ff */
        /* <DEDUP_REMOVED lines=25> */
[----:B------:R4:W-:Y:S04]  /*5b080*/  STL.64 [R1+0x7b8], R4 ;  /* 0x0007b80401007387 */ /* 0x0009e80000100a00 */
[----:B------:R-:W3:Y:S01]  /*5b090*/  LDL.LU R8, [R1+0xae0] ;  /* 0x000ae00001087983 */ /* 0x000ee20000300800 */
        /* <DEDUP_REMOVED lines=8> */
[----:B0-----:R-:W-:-:S04]  /*5b120*/  IADD3 R4, P4, R12, R19, RZ ;  /* 0x000000130c047210 */ /* 0x001fc80007f9e0ff */
[----:B------:R-:W-:-:S05]  /*5b130*/  LEA.HI.X.SX32 R5, R12, R3, 0x1, P4 ;  /* 0x000000030c057211 */ /* 0x000fca00020f0eff */
[----:B------:R0:W-:Y:S02]  /*5b140*/  STL.64 [R1+0x7a0], R4 ;  /* 0x0007a00401007387 */ /* 0x0001e40000100a00 */
        /* <DEDUP_REMOVED lines=31> */
[----:B------:R2:W-:Y:S04]  /*5b340*/  STL.64 [R1+0x760], R4 ;  /* 0x0007600401007387 */ /* 0x0005e80000100a00 */
[----:B------:R-:W4:Y:S01]  /*5b350*/  LDL.LU R12, [R1+0xb0c] ;  /* 0x000b0c00010c7983 */ /* 0x000f220000300800 */
[----:B--2---:R-:W-:-:S04]  /*5b360*/  IADD3 R4, P4, R10, R19, RZ ;  /* 0x000000130a047210 */ /* 0x004fc80007f9e0ff */
[----:B------:R-:W-:Y:S02]  /*5b370*/  LEA.HI.X.SX32 R5, R10, R3, 0x1, P4 ;  /* 0x000000030a057211 */ /* 0x000fe400020f0eff */
[----:B------:R-:W2:Y:S04]  /*5b380*/  LDL.LU R10, [R1+0xb10] ;  /* 0x000b1000010a7983 */ /* 0x000ea80000300800 */
        /* <DEDUP_REMOVED lines=33> */
[----:B0-----:R-:W-:-:S04]  /*5b5a0*/  IADD3 R4, P4, R12, R19, RZ ;  /* 0x000000130c047210 */ /* 0x001fc80007f9e0ff */
[----:B------:R-:W-:-:S05]  /*5b5b0*/  LEA.HI.X.SX32 R5, R12, R3, 0x1, P4 ;  /* 0x000000030c057211 */ /* 0x000fca00020f0eff */
[----:B------:R2:W-:Y:S02]  /*5b5c0*/  STL.64 [R1+0x710], R4 ;  /* 0x0007100401007387 */ /* 0x0005e40000100a00 */
        /* <DEDUP_REMOVED lines=274> */
[----:B------:R-:W-:Y:S01]  /*5c6f0*/  LEA.HI.X.SX32 R5, R23, R3, 0x1, P4 ;  /* 0x0000000317057211 */ /* 0x000fe200020f0eff */
[----:B------:R-:W-:-:S04]  /*5c700*/  IMAD.MOV.U32 R23, RZ, RZ, R27 ;  /* 0x000000ffff177224 */ /* 0x000fc800078e001b */
        /* <DEDUP_REMOVED lines=64> */
[----:B------:R-:W-:-:S05]  /*5cb10*/  LEA.HI.X.SX32 R5, R13, R3, 0x1, P4 ;  /* 0x000000030d057211 */ /* 0x000fca00020f0eff */
[----:B------:R2:W-:Y:S04]  /*5cb20*/  STL.64 [R1+0x460], R4 ;  /* 0x0004600401007387 */ /* 0x0005e80000100a00 */
[----:B------:R-:W4:Y:S01]  /*5cb30*/  LDL.LU R13, [R1+0xd68] ;  /* 0x000d6800010d7983 */ /* 0x000f220000300800 */
[----:B--2---:R-:W-:-:S04]  /*5cb40*/  IADD3 R4, P4, R10, R19, RZ ;  /* 0x000000130a047210 */ /* 0x004fc80007f9e0ff */
[----:B------:R-:W-:-:S05]  /*5cb50*/  LEA.HI.X.SX32 R5, R10, R3, 0x1, P4 ;  /* 0x000000030a057211 */ /* 0x000fca00020f0eff */
[----:B------:R0:W-:Y:S02]  /*5cb60*/  STL.64 [R1+0x458], R4 ;  /* 0x0004580401007387 */ /* 0x0001e40000100a00 */
[----:B0-----:R-:W-:-:S04]  /*5cb70*/  IADD3 R4, P4, R2, R19, RZ ;  /* 0x0000001302047210 */ /* 0x001fc80007f9e0ff */
[----:B------:R-:W-:Y:S01]  /*5cb80*/  LEA.HI.X.SX32 R5, R2, R3, 0x1, P4 ;  /* 0x0000000302057211 */ /* 0x000fe200020f0eff */
[----:B------:R-:W-:Y:S02]  /*5cb90*/  IMAD.MOV.U32 R2, RZ, RZ, R23 ;  /* 0x000000ffff027224 */ /* 0x000fe400078e0017 */
[----:B------:R-:W-:Y:S02]  /*5cba0*/  IMAD.MOV.U32 R23, RZ, RZ, R24 ;  /* 0x000000ffff177224 */ /* 0x000fe400078e0018 */
[----:B------:R3:W-:Y:S01]  /*5cbb0*/  STL.64 [R1+0x450], R4 ;  /* 0x0004500401007387 */ /* 0x0007e20000100a00 */
[----:B------:R-:W-:-:S03]  /*5cbc0*/  IMAD.MOV.U32 R24, RZ, RZ, R26 ;  /* 0x000000ffff187224 */ /* 0x000fc600078e001a */
[----:B------:R-:W2:Y:S01]  /*5cbd0*/  LDL.LU R26, [R1+0xd78] ;  /* 0x000d7800011a7983 */ /* 0x000ea20000300800 */
[----:B---3--:R-:W-:-:S04]  /*5cbe0*/  IADD3 R4, P4, R27, R19, RZ ;  /* 0x000000131b047210 */ /* 0x008fc80007f9e0ff */
        /* <DEDUP_REMOVED lines=28> */
[----:B------:R-:W-:-:S05]  /*5cdb0*/  LEA.HI.X.SX32 R11, R12, R3, 0x1, P4 ;  /* 0x000000030c0b7211 */ /* 0x000fca00020f0eff */
        /* <DEDUP_REMOVED lines=8> */
[----:B0-----:R-:W2:Y:S01]  /*5ce40*/  LDL.LU R11, [R1+0xe08] ;  /* 0x000e0800010b7983 */ /* 0x001ea20000300800 */
[----:B---3--:R-:W-:-:S04]  /*5ce50*/  IADD3 R12, P4, R27, R19, RZ ;  /* 0x000000131b0c7210 */ /* 0x008fc80007f9e0ff */
[----:B------:R-:W-:-:S05]  /*5ce60*/  LEA.HI.X.SX32 R13, R27, R3, 0x1, P4 ;  /* 0x000000031b0d7211 */ /* 0x000fca00020f0eff */
[----:B------:R0:W-:Y:S04]  /*5ce70*/  STL.64 [R1+0x3f8], R12 ;  /* 0x0003f80c01007387 */ /* 0x0001e80000100a00 */
[----:B0-----:R-:W3:Y:S04]  /*5ce80*/  LDL.LU R13, [R1+0xe18] ;  /* 0x000e1800010d7983 */ /* 0x001ee80000300800 */
[----:B------:R-:W3:Y:S04]  /*5ce90*/  LDL.LU R12, [R1+0xe28] ;  /* 0x000e2800010c7983 */ /* 0x000ee80000300800 */
        /* <DEDUP_REMOVED lines=252> */
[----:B0-----:R-:W4:Y:S01]  /*5de60*/  LDL.LU R4, [R1+0x117c] ;  /* 0x00117c0001047983 */ /* 0x001f220000300800 */
        /* <DEDUP_REMOVED lines=11> */
[----:B0-----:R-:W3:Y:S01]  /*5df20*/  LDL.LU R15, [R1+0x1158] ;  /* 0x00115800010f7983 */ /* 0x001ee20000300800 */
[----:B------:R-:W-:-:S03]  /*5df30*/  IADD3 R16, P4, R10, R19, RZ ;  /* 0x000000130a107210 */ /* 0x000fc60007f9e0ff */
[----:B------:R-:W3:Y:S01]  /*5df40*/  LDL.LU R12, [R1+0x1150] ;  /* 0x00115000010c7983 */ /* 0x000ee20000300800 */
[----:B------:R-:W-:-:S05]  /*5df50*/  LEA.HI.X.SX32 R17, R10, R3, 0x1, P4 ;  /* 0x000000030a117211 */ /* 0x000fca00020f0eff */
        /* <DEDUP_REMOVED lines=18> */
[----:B------:R-:W-:Y:S04]  /*5e080*/  STL.64 [R1+0x1c0], R16 ;  /* 0x0001c01001007387 */ /* 0x000fe80000100a00 */
[----:B------:R-:W3:Y:S01]  /*5e090*/  LDL.LU R8, [R1+0x1110] ;  /* 0x0011100001087983 */ /* 0x000ee20000300800 */
[----:B----4-:R-:W-:-:S04]  /*5e0a0*/  IADD3 R28, P4, R4, R19, RZ ;  /* 0x00000013041c7210 */ /* 0x010fc80007f9e0ff */
[----:B------:R-:W-:-:S05]  /*5e0b0*/  LEA.HI.X.SX32 R29, R4, R3, 0x1, P4 ;  /* 0x00000003041d7211 */ /* 0x000fca00020f0eff */
[----:B------:R-:W-:Y:S01]  /*5e0c0*/  STL.64 [R1+0x17c0], R28 ;  /* 0x0017c01c01007387 */ /* 0x000fe20000100a00 */
        /* <DEDUP_REMOVED lines=10> */
[----:B------:R-:W4:Y:S04]  /*5e170*/  LDL.LU R15, [R1+0x10d4] ;  /* 0x0010d400010f7983 */ /* 0x000f280000300800 */
[----:B------:R0:W-:Y:S02]  /*5e180*/  STL.64 [R1+0x990], R4 ;  /* 0x0009900401007387 */ /* 0x0001e40000100a00 */
[----:B0-----:R-:W-:-:S04]  /*5e190*/  IADD3 R4, P4, R12, R19, RZ ;  /* 0x000000130c047210 */ /* 0x001fc80007f9e0ff */
[----:B------:R-:W-:-:S05]  /*5e1a0*/  LEA.HI.X.SX32 R5, R12, R3, 0x1, P4 ;  /* 0x000000030c057211 */ /* 0x000fca00020f0eff */
[----:B------:R0:W-:Y:S04]  /*5e1b0*/  STL.64 [R1+0x998], R4 ;  /* 0x0009980401007387 */ /* 0x0001e80000100a00 */
[----:B------:R-:W4:Y:S01]  /*5e1c0*/  LDL.LU R12, [R1+0x10cc] ;  /* 0x0010cc00010c7983 */ /* 0x000f220000300800 */
[----:B0-----:R-:W-:-:S04]  /*5e1d0*/  IADD3 R4, P4, R22, R19, RZ ;  /* 0x0000001316047210 */ /* 0x001fc80007f9e0ff */
[----:B------:R-:W-:Y:S02]  /*5e1e0*/  LEA.HI.X.SX32 R5, R22, R3, 0x1, P4 ;  /* 0x0000000316057211 */ /* 0x000fe400020f0eff */
[----:B------:R-:W4:Y:S04]  /*5e1f0*/  LDL.LU R22, [R1+0x10c4] ;  /* 0x0010c40001167983 */ /* 0x000f280000300800 */
[----:B------:R0:W-:Y:S02]  /*5e200*/  STL.64 [R1+0x9a8], R4 ;  /* 0x0009a80401007387 */ /* 0x0001e40000100a00 */
        /* <DEDUP_REMOVED lines=115> */
[----:B------:R0:W-:Y:S04]  /*5e940*/  STL.64 [R1+0xa90], R4 ;  /* 0x000a900401007387 */ /* 0x0001e80000100a00 */
[----:B------:R-:W4:Y:S01]  /*5e950*/  LDL.LU R14, [R1+0xf00] ;  /* 0x000f0000010e7983 */ /* 0x000f220000300800 */
[----:B0-----:R-:W-:-:S04]  /*5e960*/  IADD3 R4, P4, R10, R19, RZ ;  /* 0x000000130a047210 */ /* 0x001fc80007f9e0ff */
[----:B------:R-:W-:-:S05]  /*5e970*/  LEA.HI.X.SX32 R5, R10, R3, 0x1, P4 ;  /* 0x000000030a057211 */ /* 0x000fca00020f0eff */
[----:B------:R0:W-:Y:S02]  /*5e980*/  STL.64 [R1+0xa98], R4 ;  /* 0x000a980401007387 */ /* 0x0001e40000100a00 */
[----:B0-----:R-:W-:-:S04]  /*5e990*/  IADD3 R4, P4, R8, R19, RZ ;  /* 0x0000001308047210 */ /* 0x001fc80007f9e0ff */
[----:B------:R-:W-:Y:S02]  /*5e9a0*/  LEA.HI.X.SX32 R5, R8, R3, 0x1, P4 ;  /* 0x0000000308057211 */ /* 0x000fe400020f0eff */
[----:B------:R-:W4:Y:S04]  /*5e9b0*/  LDL.LU R8, [R1+0xef0] ;  /* 0x000ef00001087983 */ /* 0x000f280000300800 */
[----:B------:R2:W-:Y:S02]  /*5e9c0*/  STL.64 [R1+0xaa0], R4 ;  /* 0x000aa00401007387 */ /* 0x0005e40000100a00 */
[----:B--2---:R-:W-:-:S04]  /*5e9d0*/  IADD3 R4, P4, R11, R19, RZ ;  /* 0x000000130b047210 */ /* 0x004fc80007f9e0ff */
[----:B------:R-:W-:-:S05]  /*5e9e0*/  LEA.HI.X.SX32 R5, R11, R3, 0x1, P4 ;  /* 0x000000030b057211 */ /* 0x000fca00020f0eff */
[----:B------:R0:W-:Y:S04]  /*5e9f0*/  STL.64 [R1+0xaa8], R4 ;  /* 0x000aa80401007387 */ /* 0x0001e80000100a00 */
[----:B0-----:R-:W2:Y:S01]  /*5ea00*/  LDL.LU R4, [R1+0xee4] ;  /* 0x000ee40001047983 */ /* 0x001ea20000300800 */
[----:B---3--:R-:W-:-:S04]  /*5ea10*/  IADD3 R10, P4, R13, R19, RZ ;  /* 0x000000130d0a7210 */ /* 0x008fc80007f9e0ff */
[----:B------:R-:W-:-:S05]  /*5ea20*/  LEA.HI.X.SX32 R11, R13, R3, 0x1, P4 ;  /* 0x000000030d0b7211 */ /* 0x000fca00020f0eff */
[----:B------:R4:W-:Y:S04]  /*5ea30*/  STL.64 [R1+0xab0], R10 ;  /* 0x000ab00a01007387 */ /* 0x0009e80000100a00 */
[----:B------:R-:W3:Y:S01]  /*5ea40*/  LDL.LU R13, [R1+0xedc] ;  /* 0x000edc00010d7983 */ /* 0x000ee20000300800 */
        /* <DEDUP_REMOVED lines=27> */
[----:B------:R2:W-:Y:S04]  /*5ec00*/  STL.64 [R1+0xae8], R10 ;  /* 0x000ae80a01007387 */ /* 0x0005e80000100a00 */
[----:B------:R-:W4:Y:S01]  /*5ec10*/  LDL.LU R14, [R1+0xe4c] ;  /* 0x000e4c00010e7983 */ /* 0x000f220000300800 */
[----:B--2---:R-:W-:-:S04]  /*5ec20*/  IADD3 R10, P4, R4, R19, RZ ;  /* 0x00000013040a7210 */ /* 0x004fc80007f9e0ff */
[----:B------:R-:W-:Y:S01]  /*5ec30*/  LEA.HI.X.SX32 R11, R4, R3, 0x1, P4 ;  /* 0x00000003040b7211 */ /* 0x000fe200020f0eff */
[----:B------:R-:W-:-:S04]  /*5ec40*/  IMAD.MOV.U32 R4, RZ, RZ, R21 ;  /* 0x000000ffff047224 */ /* 0x000fc800078e0015 */
[----:B------:R3:W-:Y:S04]  /*5ec50*/  STL.64 [R1+0xaf0], R10 ;  /* 0x000af00a01007387 */ /* 0x0007e80000100a00 */
[----:B------:R-:W2:Y:S01]  /*5ec60*/  LDL.LU R21, [R1+0xe44] ;  /* 0x000e440001157983 */ /* 0x000ea20000300800 */
        /* <DEDUP_REMOVED lines=25> */
[----:B------:R-:W-:-:S05]  /*5ee00*/  LEA.HI.X.SX32 R11, R5, R3, 0x1, P4 ;  /* 0x00000003050b7211 */ /* 0x000fca00020f0eff */
        /* <DEDUP_REMOVED lines=21> */
[----:B0-----:R-:W-:-:S04]  /*5ef60*/  IADD3 R10, P4, R12, R19, RZ ;  /* 0x000000130c0a7210 */ /* 0x001fc80007f9e0ff */
[----:B------:R-:W-:-:S05]  /*5ef70*/  LEA.HI.X.SX32 R11, R12, R3, 0x1, P4 ;  /* 0x000000030c0b7211 */ /* 0x000fca00020f0eff */
[----:B------:R0:W-:Y:S04]  /*5ef80*/  STL.64 [R1+0xb58], R10 ;  /* 0x000b580a01007387 */ /* 0x0001e80000100a00 */
[----:B------:R-:W4:Y:S01]  /*5ef90*/  LDL.LU R12, [R1+0xd80] ;  /* 0x000d8000010c7983 */ /* 0x000f220000300800 */
[----:B0-----:R-:W-:-:S04]  /*5efa0*/  IADD3 R10, P4, R22, R19, RZ ;  /* 0x00000013160a7210 */ /* 0x001fc80007f9e0ff */
[----:B------:R-:W-:-:S05]  /*5efb0*/  LEA.HI.X.SX32 R11, R22, R3, 0x1, P4 ;  /* 0x00000003160b7211 */ /* 0x000fca00020f0eff */
[----:B------:R0:W-:Y:S02]  /*5efc0*/  STL.64 [R1+0xb60], R10 ;  /* 0x000b600a01007387 */ /* 0x0001e40000100a00 */
[----:B0-----:R-:W-:-:S04]  /*5efd0*/  IADD3 R10, P4, R23, R19, RZ ;  /* 0x00000013170a7210 */ /* 0x001fc80007f9e0ff */
[----:B------:R-:W-:-:S05]  /*5efe0*/  LEA.HI.X.SX32 R11, R23, R3, 0x1, P4 ;  /* 0x00000003170b7211 */ /* 0x000fca00020f0eff */
[----:B------:R0:W-:Y:S04]  /*5eff0*/  STL.64 [R1+0xb68], R10 ;  /* 0x000b680a01007387 */ /* 0x0001e80000100a00 */
[----:B0-----:R-:W4:Y:S01]  /*5f000*/  LDL.LU R10, [R1+0xd70] ;  /* 0x000d7000010a7983 */ /* 0x001f220000300800 */
[----:B------:R-:W-:-:S04]  /*5f010*/  IADD3 R22, P4, R9, R19, RZ ;  /* 0x0000001309167210 */ /* 0x000fc80007f9e0ff */
[----:B------:R-:W-:Y:S02]  /*5f020*/  LEA.HI.X.SX32 R23, R9, R3, 0x1, P4 ;  /* 0x0000000309177211 */ /* 0x000fe400020f0eff */
[----:B------:R-:W4:Y:S04]  /*5f030*/  LDL.LU R9, [R1+0xd60] ;  /* 0x000d600001097983 */ /* 0x000f280000300800 */
[----:B------:R-:W4:Y:S04]  /*5f040*/  LDL.LU R11, [R1+0xd50] ;  /* 0x000d5000010b7983 */ /* 0x000f280000300800 */
[----:B------:R-:W-:Y:S01]  /*5f050*/  STL.64 [R1+0x1748], R22 ;  /* 0x0017481601007387 */ /* 0x000fe20000100a00 */
[----:B------:R-:W-:-:S04]  /*5f060*/  IADD3 R14, P4, R8, R19, RZ ;  /* 0x00000013080e7210 */ /* 0x000fc80007f9e0ff */
[----:B------:R-:W-:Y:S01]  /*5f070*/  LEA.HI.X.SX32 R15, R8, R3, 0x1, P4 ;  /* 0x00000003080f7211 */ /* 0x000fe200020f0eff */
[----:B------:R-:W-:Y:S02]  /*5f080*/  IMAD.MOV.U32 R8, RZ, RZ, R4 ;  /* 0x000000ffff087224 */ /* 0x000fe400078e0004 */
[----:B------:R-:W-:Y:S02]  /*5f090*/  IMAD.MOV.U32 R4, RZ, RZ, R20 ;  /* 0x000000ffff047224 */ /* 0x000fe400078e0014 */
[----:B------:R2:W-:Y:S04]  /*5f0a0*/  STL.64 [R1+0xb78], R14 ;  /* 0x000b780e01007387 */ /* 0x0005e80000100a00 */
[----:B------:R-:W4:Y:S01]  /*5f0b0*/  LDL.LU R20, [R1+0xd40] ;  /* 0x000d400001147983 */ /* 0x000f220000300800 */
        /* <DEDUP_REMOVED lines=214> */
[----:B------:R2:W-:Y:S04]  /*5fe20*/  STL.64 [R1+0xd28], R14 ;  /* 0x000d280e01007387 */ /* 0x0005e80000100a00 */
[----:B------:R-:W4:Y:S01]  /*5fe30*/  LDL.LU R12, [R1+0xd74] ;  /* 0x000d7400010c7983 */ /* 0x000f220000300800 */
[----:B--2---:R-:W-:-:S04]  /*5fe40*/  IADD3 R14, P4, R21, R19, RZ ;  /* 0x00000013150e7210 */ /* 0x004fc80007f9e0ff */
[----:B------:R-:W-:-:S05]  /*5fe50*/  LEA.HI.X.SX32 R15, R21, R3, 0x1, P4 ;  /* 0x00000003150f7211 */ /* 0x000fca00020f0eff */
[----:B------:R0:W-:Y:S01]  /*5fe60*/  STL.64 [R1+0xd30], R14 ;  /* 0x000d300e01007387 */ /* 0x0001e20000100a00 */
[----:B---3--:R-:W-:-:S04]  /*5fe70*/  IADD3 R20, P4, R13, R19, RZ ;  /* 0x000000130d147210 */ /* 0x008fc80007f9e0ff */
[----:B------:R-:W-:Y:S02]  /*5fe80*/  LEA.HI.X.SX32 R21, R13, R3, 0x1, P4 ;  /* 0x000000030d157211 */ /* 0x000fe400020f0eff */
[----:B------:R-:W2:Y:S04]  /*5fe90*/  LDL.LU R13, [R1+0xd7c] ;  /* 0x000d7c00010d7983 */ /* 0x000ea80000300800 */
[----:B------:R-:W3:Y:S04]  /*5fea0*/  LDL.LU R17, [R1+0xd84] ;  /* 0x000d840001117983 */ /* 0x000ee80000300800 */
[----:B------:R-:W-:Y:S01]  /*5feb0*/  STL.64 [R1+0x16c0], R20 ;  /* 0x0016c01401007387 */ /* 0x000fe20000100a00 */
        /* <DEDUP_REMOVED lines=154> */
[----:B0-----:R-:W4:Y:S04]  /*60860*/  LDL.LU R14, [R1+0xebc] ;  /* 0x000ebc00010e7983 */ /* 0x001f280000300800 */
[----:B------:R-:W4:Y:S01]  /*60870*/  LDL.LU R15, [R1+0xecc] ;  /* 0x000ecc00010f7983 */ /* 0x000f220000300800 */
[----:B------:R-:W-:Y:S01]  /*60880*/  IADD3 R20, P4, R9, R19, RZ ;  /* 0x0000001309147210 */ /* 0x000fe20007f9e0ff */
[----:B------:R-:W-:-:S03]  /*60890*/  IMAD.MOV.U32 R10, RZ, RZ, R8 ;  /* 0x000000ffff0a7224 */ /* 0x000fc600078e0008 */
[----:B------:R-:W-:-:S05]  /*608a0*/  LEA.HI.X.SX32 R21, R9, R3, 0x1, P4 ;  /* 0x0000000309157211 */ /* 0x000fca00020f0eff */
[----:B------:R0:W-:Y:S01]  /*608b0*/  STL.64 [R1+0xe78], R20 ;  /* 0x000e781401007387 */ /* 0x0001e20000100a00 */
[----:B------:R-:W-:-:S04]  /*608c0*/  IADD3 R8, P4, R11, R19, RZ ;  /* 0x000000130b087210 */ /* 0x000fc80007f9e0ff */
[----:B------:R-:W-:Y:S02]  /*608d0*/  LEA.HI.X.SX32 R9, R11, R3, 0x1, P4 ;  /* 0x000000030b097211 */ /* 0x000fe400020f0eff */
[----:B------:R-:W4:Y:S04]  /*608e0*/  LDL.LU R11, [R1+0xed0] ;  /* 0x000ed000010b7983 */ /* 0x000f280000300800 */
[----:B------:R-:W4:Y:S04]  /*608f0*/  LDL.LU R16, [R1+0xed4] ;  /* 0x000ed40001107983 */ /* 0x000f280000300800 */
[----:B------:R2:W-:Y:S01]  /*60900*/  STL.64 [R1+0x1680], R8 ;  /* 0x0016800801007387 */ /* 0x0005e20000100a00 */
[----:B0-----:R-:W-:-:S04]  /*60910*/  IADD3 R20, P4, R12, R19, RZ ;  /* 0x000000130c147210 */ /* 0x001fc80007f9e0ff */
[----:B------:R-:W-:Y:S02]  /*60920*/  LEA.HI.X.SX32 R21, R12, R3, 0x1, P4 ;  /* 0x000000030c157211 */ /* 0x000fe400020f0eff */
[----:B------:R-:W4:Y:S04]  /*60930*/  LDL.LU R12, [R1+0xeec] ;  /* 0x000eec00010c7983 */ /* 0x000f280000300800 */
        /* <DEDUP_REMOVED lines=22> */
[----:B------:R-:W-:Y:S01]  /*60aa0*/  LEA.HI.X.SX32 R9, R15, R3, 0x1, P4 ;  /* 0x000000030f097211 */ /* 0x000fe200020f0eff */
[----:B------:R-:W-:-:S04]  /*60ab0*/  IMAD.MOV.U32 R15, RZ, RZ, R10 ;  /* 0x000000ffff0f7224 */ /* 0x000fc800078e000a */
        /* <DEDUP_REMOVED lines=93> */
[----:B---3--:R-:W-:-:S04]  /*61090*/  IADD3 R8, P4, R17, R19, RZ ;  /* 0x0000001311087210 */ /* 0x008fc80007f9e0ff */
[----:B------:R-:W-:-:S05]  /*610a0*/  LEA.HI.X.SX32 R9, R17, R3, 0x1, P4 ;  /* 0x0000000311097211 */ /* 0x000fca00020f0eff */
        /* <DEDUP_REMOVED lines=19> */
[----:B------:R0:W-:Y:S01]  /*611e0*/  STL.64 [R1+0xf80], R8 ;  /* 0x000f800801007387 */ /* 0x0001e20000100a00 */
[----:B------:R-:W-:-:S04]  /*611f0*/  IADD3 R10, P4, R16, R19, RZ ;  /* 0x00000013100a7210 */ /* 0x000fc80007f9e0ff */
[----:B------:R-:W-:Y:S02]  /*61200*/  LEA.HI.X.SX32 R11, R16, R3, 0x1, P4 ;  /* 0x00000003100b7211 */ /* 0x000fe400020f0eff */
[----:B------:R-:W4:Y:S04]  /*61210*/  LDL.LU R16, [R1+0x1000] ;  /* 0x0010000001107983 */ /* 0x000f280000300800 */
[----:B------:R-:W-:Y:S04]  /*61220*/  STL.64 [R1+0x1638], R10 ;  /* 0x0016380a01007387 */ /* 0x000fe80000100a00 */
[----:B------:R-:W4:Y:S01]  /*61230*/  LDL.LU R22, [R1+0x1004] ;  /* 0x0010040001167983 */ /* 0x000f220000300800 */
[----:B0-----:R-:W-:-:S04]  /*61240*/  IADD3 R8, P4, R12, R19, RZ ;  /* 0x000000130c087210 */ /* 0x001fc80007f9e0ff */
[----:B------:R-:W-:-:S05]  /*61250*/  LEA.HI.X.SX32 R9, R12, R3, 0x1, P4 ;  /* 0x000000030c097211 */ /* 0x000fca00020f0eff */
[----:B------:R2:W-:Y:S04]  /*61260*/  STL.64 [R1+0xfd0], R8 ;  /* 0x000fd00801007387 */ /* 0x0005e80000100a00 */
[----:B------:R-:W4:Y:S01]  /*61270*/  LDL.LU R29, [R1+0x101c] ;  /* 0x00101c00011d7983 */ /* 0x000f220000300800 */
[----:B--2---:R-:W-:-:S04]  /*61280*/  IADD3 R8, P4, R13, R19, RZ ;  /* 0x000000130d087210 */ /* 0x004fc80007f9e0ff */
[----:B------:R-:W-:-:S05]  /*61290*/  LEA.HI.X.SX32 R9, R13, R3, 0x1, P4 ;  /* 0x000000030d097211 */ /* 0x000fca00020f0eff */
[----:B------:R3:W-:Y:S04]  /*612a0*/  STL.64 [R1+0xfd8], R8 ;  /* 0x000fd80801007387 */ /* 0x0007e80000100a00 */
[----:B------:R-:W2:Y:S01]  /*612b0*/  LDL.LU R26, [R1+0x103c] ;  /* 0x00103c00011a7983 */ /* 0x000ea20000300800 */
[----:B------:R-:W-:-:S04]  /*612c0*/  IADD3 R12, P4, R27, R19, RZ ;  /* 0x000000131b0c7210 */ /* 0x000fc80007f9e0ff */
[----:B------:R-:W-:-:S05]  /*612d0*/  LEA.HI.X.SX32 R13, R27, R3, 0x1, P4 ;  /* 0x000000031b0d7211 */ /* 0x000fca00020f0eff */
[----:B------:R-:W-:Y:S04]  /*612e0*/  STL.64 [R1+0x1640], R12 ;  /* 0x0016400c01007387 */ /* 0x000fe80000100a00 */
[----:B------:R-:W2:Y:S01]  /*612f0*/  LDL.LU R27, [R1+0x1018] ;  /* 0x00101800011b7983 */ /* 0x000ea20000300800 */
[----:B---3--:R-:W-:-:S04]  /*61300*/  IADD3 R8, P4, R17, R19, RZ ;  /* 0x0000001311087210 */ /* 0x008fc80007f9e0ff */
        /* <DEDUP_REMOVED lines=11> */
[----:B------:R-:W-:-:S04]  /*613c0*/  IADD3 R14, P4, R7, R19, RZ ;  /* 0x00000013070e7210 */ /* 0x000fc80007f9e0ff */
[----:B------:R-:W-:Y:S02]  /*613d0*/  LEA.HI.X.SX32 R15, R7, R3, 0x1, P4 ;  /* 0x00000003070f7211 */ /* 0x000fe400020f0eff */
[----:B------:R-:W4:Y:S04]  /*613e0*/  LDL.LU R7, [R1+0x105c] ;  /* 0x00105c0001077983 */ /* 0x000f280000300800 */
[----:B------:R-:W-:Y:S01]  /*613f0*/  STL.64 [R1+0x1648], R14 ;  /* 0x0016480e01007387 */ /* 0x000fe20000100a00 */
        /* <DEDUP_REMOVED lines=90> */
[----:B------:R3:W-:Y:S04]  /*619a0*/  STL.64 [R1+0x10c8], R8 ;  /* 0x0010c80801007387 */ /* 0x0007e80000100a00 */
[----:B------:R-:W2:Y:S01]  /*619b0*/  LDL.LU R20, [R1+0x1104] ;  /* 0x0011040001147983 */ /* 0x000ea20000300800 */
[----:B---3--:R-:W-:-:S04]  /*619c0*/  IADD3 R8, P4, R23, R19, RZ ;  /* 0x0000001317087210 */ /* 0x008fc80007f9e0ff */
[----:B------:R-:W-:-:S05]  /*619d0*/  LEA.HI.X.SX32 R9, R23, R3, 0x1, P4 ;  /* 0x0000000317097211 */ /* 0x000fca00020f0eff */
[----:B------:R4:W-:Y:S04]  /*619e0*/  STL.64 [R1+0x10c0], R8 ;  /* 0x0010c00801007387 */ /* 0x0009e80000100a00 */
[----:B------:R-:W3:Y:S01]  /*619f0*/  LDL.LU R21, [R1+0x10e8] ;  /* 0x0010e80001157983 */ /* 0x000ee20000300800 */
[----:B----4-:R-:W-:-:S04]  /*61a00*/  IADD3 R8, P4, R17, R19, RZ ;  /* 0x0000001311087210 */ /* 0x010fc80007f9e0ff */
        /* <DEDUP_REMOVED lines=15> */
[----:B------:R-:W4:Y:S04]  /*61b00*/  LDL.LU R16, [R1+0x113c] ;  /* 0x00113c0001107983 */ /* 0x000f280000300800 */
        /* <DEDUP_REMOVED lines=13> */
[----:B0-----:R-:W-:-:S04]  /*61be0*/  IADD3 R8, P4, R20, R19, RZ ;  /* 0x0000001314087210 */ /* 0x001fc80007f9e0ff */
[----:B------:R-:W-:-:S05]  /*61bf0*/  LEA.HI.X.SX32 R9, R20, R3, 0x1, P4 ;  /* 0x0000000314097211 */ /* 0x000fca00020f0eff */
[----:B------:R3:W-:Y:S02]  /*61c00*/  STL.64 [R1+0x1100], R8 ;  /* 0x0011000801007387 */ /* 0x0007e40000100a00 */
[----:B---3--:R-:W-:-:S04]  /*61c10*/  IADD3 R8, P4, R21, R19, RZ ;  /* 0x0000001315087210 */ /* 0x008fc80007f9e0ff */
[----:B------:R-:W-:-:S05]  /*61c20*/  LEA.HI.X.SX32 R9, R21, R3, 0x1, P4 ;  /* 0x0000000315097211 */ /* 0x000fca00020f0eff */
[----:B------:R4:W-:Y:S02]  /*61c30*/  STL.64 [R1+0x1110], R8 ;  /* 0x0011100801007387 */ /* 0x0009e40000100a00 */
[----:B----4-:R-:W-:-:S04]  /*61c40*/  IADD3 R8, P4, R17, R19, RZ ;  /* 0x0000001311087210 */ /* 0x010fc80007f9e0ff */
        /* <DEDUP_REMOVED lines=24> */
[----:B--2---:R-:W-:-:S04]  /*61dd0*/  IADD3 R8, P4, R26, R19, RZ ;  /* 0x000000131a087210 */ /* 0x004fc80007f9e0ff */
[----:B------:R-:W-:-:S05]  /*61de0*/  LEA.HI.X.SX32 R9, R26, R3, 0x1, P4 ;  /* 0x000000031a097211 */ /* 0x000fca00020f0eff */
[----:B------:R0:W-:Y:S04]  /*61df0*/  STL.64 [R1+0x1170], R8 ;  /* 0x0011700801007387 */ /* 0x0001e80000100a00 */
[----:B------:R-:W2:Y:S04]  /*61e00*/  LDL.LU R22, [R1+0x1188] ;  /* 0x0011880001167983 */ /* 0x000ea80000300800 */
[----:B------:R-:W2:Y:S04]  /*61e10*/  LDL.LU R23, [R1+0x1194] ;  /* 0x0011940001177983 */ /* 0x000ea80000300800 */
[----:B------:R-:W3:Y:S01]  /*61e20*/  LDL.LU R15, [R1+0x44] ;  /* 0x00004400010f7983 */ /* 0x000ee20000300800 */
[----:B0-----:R-:W-:-:S04]  /*61e30*/  IADD3 R8, P4, R27, R19, RZ ;  /* 0x000000131b087210 */ /* 0x001fc80007f9e0ff */
[----:B------:R-:W-:-:S05]  /*61e40*/  LEA.HI.X.SX32 R9, R27, R3, 0x1, P4 ;  /* 0x000000031b097211 */ /* 0x000fca00020f0eff */
[----:B------:R0:W-:Y:S04]  /*61e50*/  STL.64 [R1+0x1180], R8 ;  /* 0x0011800801007387 */ /* 0x0001e80000100a00 */
[----:B---3--:R-:W-:Y:S04]  /*61e60*/  STL [R1+0x19d4], R15 ;  /* 0x0019d40f01007387 */ /* 0x008fe80000100800 */
[----:B------:R-:W3:Y:S04]  /*61e70*/  LDL.LU R26, [R1+0x11a0] ;  /* 0x0011a000011a7983 */ /* 0x000ee80000300800 */
[----:B------:R-:W3:Y:S04]  /*61e80*/  LDL.LU R27, [R1+0x1190] ;  /* 0x00119000011b7983 */ /* 0x000ee80000300800 */
[----:B------:R-:W2:Y:S01]  /*61e90*/  LDL.LU R29, [R1+0x48] ;  /* 0x00004800011d7983 */ /* 0x000ea20000300800 */
[----:B0-----:R-:W-:-:S04]  /*61ea0*/  IADD3 R8, P4, R17, R19, RZ ;  /* 0x0000001311087210 */ /* 0x001fc80007f9e0ff */
[----:B------:R-:W-:-:S05]  /*61eb0*/  LEA.HI.X.SX32 R9, R17, R3, 0x1, P4 ;  /* 0x0000000311097211 */ /* 0x000fca00020f0eff */
[----:B------:R4:W-:Y:S01]  /*61ec0*/  STL.64 [R1+0x1178], R8 ;  /* 0x0011780801007387 */ /* 0x0009e20000100a00 */
[----:B------:R-:W-:Y:S01]  /*61ed0*/  IMAD.MOV.U32 R17, RZ, RZ, R5 ;  /* 0x000000ffff117224 */ /* 0x000fe200078e0005 */
[----:B----4-:R-:W-:-:S04]  /*61ee0*/  IADD3 R8, P4, R7, R19, RZ ;  /* 0x0000001307087210 */ /* 0x010fc80007f9e0ff */
[----:B------:R-:W-:Y:S01]  /*61ef0*/  LEA.HI.X.SX32 R9, R7, R3, 0x1, P4 ;  /* 0x0000000307097211 */ /* 0x000fe200020f0eff */
[----:B------:R-:W-:Y:S02]  /*61f00*/  IMAD.MOV.U32 R5, RZ, RZ, R4 ;  /* 0x000000ffff057224 */ /* 0x000fe400078e0004 */
[----:B------:R-:W-:Y:S01]  /*61f10*/  IMAD.MOV.U32 R4, RZ, RZ, R18 ;  /* 0x000000ffff047224 */ /* 0x000fe200078e0012 */
[----:B--2---:R-:W-:Y:S04]  /*61f20*/  STL [R1+0x19d8], R29 ;  /* 0x0019d81d01007387 */ /* 0x004fe80000100800 */
[----:B------:R0:W-:Y:S04]  /*61f30*/  STL.64 [R1+0x1160], R8 ;  /* 0x0011600801007387 */ /* 0x0001e80000100a00 */
[----:B------:R-:W2:Y:S04]  /*61f40*/  LDL.LU R7, [R1+0x119c] ;  /* 0x00119c0001077983 */ /* 0x000ea80000300800 */
[----:B------:R-:W4:Y:S01]  /*61f50*/  LDL.LU R18, [R1+0x11a8] ;  /* 0x0011a80001127983 */ /* 0x000f220000300800 */
[----:B0-----:R-:W-:-:S03]  /*61f60*/  IADD3 R8, P4, R16, R19, RZ ;  /* 0x0000001310087210 */ /* 0x001fc60007f9e0ff */
[----:B------:R-:W4:Y:S01]  /*61f70*/  LDL.LU.64 R28, [R1+0x9a0] ;  /* 0x0009a000011c7983 */ /* 0x000f220000300a00 */
[----:B------:R-:W-:-:S03]  /*61f80*/  LEA.HI.X.SX32 R9, R16, R3, 0x1, P4 ;  /* 0x0000000310097211 */ /* 0x000fc600020f0eff */
[----:B------:R-:W3:Y:S04]  /*61f90*/  LDL R16, [R1+0x40] ;  /* 0x0000400001107983 */ /* 0x000ee80000100800 */
[----:B---3--:R0:W-:Y:S04]  /*61fa0*/  STL [R1+0x19e4], R16 ;  /* 0x0019e41001007387 */ /* 0x0081e80000100800 */
[----:B------:R1:W-:Y:S04]  /*61fb0*/  STL.64 [R1+0x1148], R8 ;  /* 0x0011480801007387 */ /* 0x0003e80000100a00 */
[----:B0-----:R-:W3:Y:S04]  /*61fc0*/  LDL.LU R16, [R1+0x11a4] ;  /* 0x0011a40001107983 */ /* 0x001ee80000300800 */
[----:B------:R-:W4:Y:S01]  /*61fd0*/  LDL.LU.64 R14, [R1+0x988] ;  /* 0x00098800010e7983 */ /* 0x000f220000300a00 */
[----:B-1----:R-:W-:-:S03]  /*61fe0*/  IADD3 R8, P4, R21, R19, RZ ;  /* 0x0000001315087210 */ /* 0x002fc60007f9e0ff */
[----:B------:R-:W4:Y:S01]  /*61ff0*/  LDL.LU.64 R12, [R1+0x970] ;  /* 0x00097000010c7983 */ /* 0x000f220000300a00 */
[----:B------:R-:W-:-:S05]  /*62000*/  LEA.HI.X.SX32 R9, R21, R3, 0x1, P4 ;  /* 0x0000000315097211 */ /* 0x000fca00020f0eff */
[----:B------:R0:W-:Y:S04]  /*62010*/  STL.64 [R1+0x1138], R8 ;  /* 0x0011380801007387 */ /* 0x0001e80000100a00 */
[----:B------:R-:W4:Y:S04]  /*62020*/  LDL.LU.64 R10, [R1+0x968] ;  /* 0x00096800010a7983 */ /* 0x000f280000300a00 */
[----:B------:R-:W4:Y:S01]  /*62030*/  LDL.LU.64 R20, [R1+0x960] ;  /* 0x0009600001147983 */ /* 0x000f220000300a00 */
[----:B0-----:R-:W-:-:S04]  /*62040*/  IADD3 R8, P4, R22, R19, RZ ;  /* 0x0000001316087210 */ /* 0x001fc80007f9e0ff */
[----:B------:R-:W-:-:S05]  /*62050*/  LEA.HI.X.SX32 R9, R22, R3, 0x1, P4 ;  /* 0x0000000316097211 */ /* 0x000fca00020f0eff */
[----:B------:R0:W-:Y:S02]  /*62060*/  STL.64 [R1+0x1120], R8 ;  /* 0x0011200801007387 */ /* 0x0001e40000100a00 */
[----:B0-----:R-:W-:-:S04]  /*62070*/  IADD3 R8, P4, R23, R19, RZ ;  /* 0x0000001317087210 */ /* 0x001fc80007f9e0ff */
[----:B------:R-:W-:Y:S02]  /*62080*/  LEA.HI.X.SX32 R9, R23, R3, 0x1, P4 ;  /* 0x0000000317097211 */ /* 0x000fe400020f0eff */
[----:B------:R-:W4:Y:S04]  /*62090*/  LDL.LU.64 R22, [R1+0x958] ;  /* 0x0009580001167983 */ /* 0x000f280000300a00 */
[----:B------:R0:W-:Y:S02]  /*620a0*/  STL.64 [R1+0x1108], R8 ;  /* 0x0011080801007387 */ /* 0x0001e40000100a00 */
[----:B0-----:R-:W-:-:S04]  /*620b0*/  IADD3 R8, P4, R26, R19, RZ ;  /* 0x000000131a087210 */ /* 0x001fc80007f9e0ff */
[----:B------:R-:W-:-:S05]  /*620c0*/  LEA.HI.X.SX32 R9, R26, R3, 0x1, P4 ;  /* 0x000000031a097211 */ /* 0x000fca00020f0eff */
[----:B------:R0:W-:Y:S02]  /*620d0*/  STL.64 [R1+0x10e8], R8 ;  /* 0x0010e80801007387 */ /* 0x0001e40000100a00 */
[----:B0-----:R-:W-:-:S04]  /*620e0*/  IADD3 R8, P4, R27, R19, RZ ;  /* 0x000000131b087210 */ /* 0x001fc80007f9e0ff */
[----:B------:R-:W-:Y:S02]  /*620f0*/  LEA.HI.X.SX32 R9, R27, R3, 0x1, P4 ;  /* 0x000000031b097211 */ /* 0x000fe400020f0eff */
[----:B------:R-:W4:Y:S04]  /*62100*/  LDL.LU.64 R26, [R1+0x950] ;  /* 0x00095000011a7983 */ /* 0x000f280000300a00 */
        /* <DEDUP_REMOVED lines=8> */
[----:B------:R4:W-:Y:S01]  /*62190*/  STL.64 [R1+0x1090], R8 ;  /* 0x0010900801007387 */ /* 0x0009e20000100a00 */
[----:B------:R-:W-:Y:S02]  /*621a0*/  LOP3.LUT P5, RZ, R6, 0x8000, RZ, 0xc0, !PT ;  /* 0x0000800006ff7812 */ /* 0x000fe400078ac0ff */
[----:B----4-:R-:W-:-:S04]  /*621b0*/  IADD3 R8, P4, R18, R19, RZ ;  /* 0x0000001312087210 */ /* 0x010fc80007f9e0ff */
[----:B------:R-:W-:Y:S02]  /*621c0*/  LEA.HI.X.SX32 R9, R18, R3, 0x1, P4 ;  /* 0x0000000312097211 */ /* 0x000fe400020f0eff */
[----:B------:R-:W-:Y:S01]  /*621d0*/  LOP3.LUT P4, RZ, R6, 0x4000, RZ, 0xc0, !PT ;  /* 0x0000400006ff7812 */ /* 0x000fe2000788c0ff */
[----:B------:R-:W4:Y:S04]  /*621e0*/  LDL.LU R18, [R1+0x19e0] ;  /* 0x0019e00001127983 */ /* 0x000f280000300800 */
[----:B------:R2:W-:Y:S02]  /*621f0*/  STL.64 [R1+0xf08], R8 ;  /* 0x000f080801007387 */ /* 0x0005e40000100a00 */
[----:B--2---:R-:W-:Y:S02]  /*62200*/  PRMT R8, R7, 0x7771, RZ ;  /* 0x0000777107087816 */ /* 0x004fe400000000ff */
[----:B------:R-:W2:Y:S04]  /*62210*/  LDL.LU R7, [R1+0x19dc] ;  /* 0x0019dc0001077983 */ /* 0x000ea80000300800 */
[----:B------:R0:W-:Y:S04]  /*62220*/  @P4 STG.E.U8 desc[UR32][R28.64], R8 ;  /* 0x000000081c004986 */ /* 0x0001e8000c101120 */
[----:B0-----:R-:W2:Y:S01]  /*62230*/  LDL.LU R29, [R1+0x19d8] ;  /* 0x0019d800011d7983 */ /* 0x001ea20000300800 */
[----:B---3--:R-:W-:-:S05]  /*62240*/  PRMT R8, R16, 0x7770, RZ ;  /* 0x0000777010087816 */ /* 0x008fca00000000ff */
[----:B------:R0:W-:Y:S04]  /*62250*/  @P5 STG.E.U8 desc[UR32][R14.64], R8 ;  /* 0x000000080e005986 */ /* 0x0001e8000c101120 */
[----:B0-----:R-:W3:Y:S01]  /*62260*/  LDL.LU R15, [R1+0x19d4] ;  /* 0x0019d400010f7983 */ /* 0x001ee20000300800 */
[C---:B------:R-:W-:Y:S02]  /*62270*/  LOP3.LUT P6, RZ, R6.reuse, 0x10000, RZ, 0xc0, !PT ;  /* 0x0001000006ff7812 */ /* 0x040fe400078cc0ff */
[----:B------:R-:W-:Y:S02]  /*62280*/  LOP3.LUT P0, RZ, R6, 0x20000, RZ, 0xc0, !PT ;  /* 0x0002000006ff7812 */ /* 0x000fe4000780c0ff */
[----:B------:R-:W-:Y:S02]  /*62290*/  PRMT R8, R16, 0x7771, RZ ;  /* 0x0000777110087816 */ /* 0x000fe400000000ff */
[----:B------:R-:W-:-:S02]  /*622a0*/  LOP3.LUT P1, RZ, R6, 0x40000, RZ, 0xc0, !PT ;  /* 0x0004000006ff7812 */ /* 0x000fc4000782c0ff */
[----:B------:R-:W-:-:S05]  /*622b0*/  LOP3.LUT P2, RZ, R6, 0x80000, RZ, 0xc0, !PT ;  /* 0x0008000006ff7812 */ /* 0x000fca000784c0ff */
[----:B------:R3:W-:Y:S01]  /*622c0*/  @P6 STG.E.U8 desc[UR32][R12.64], R8 ;  /* 0x000000080c006986 */ /* 0x0007e2000c101120 */
[----:B------:R-:W-:Y:S02]  /*622d0*/  LOP3.LUT P3, RZ, R6, 0x100000, RZ, 0xc0, !PT ;  /* 0x0010000006ff7812 */ /* 0x000fe4000786c0ff */
[----:B----4-:R-:W-:Y:S02]  /*622e0*/  LOP3.LUT P4, RZ, R18, 0x2, RZ, 0xc0, !PT ;  /* 0x0000000212ff7812 */ /* 0x010fe4000788c0ff */
[----:B------:R-:W-:-:S11]  /*622f0*/  LOP3.LUT R3, R3, 0xefffffff, RZ, 0xc0, !PT ;  /* 0xefffffff03037812 */ /* 0x000fd600078ec0ff */
[----:B------:R-:W-:Y:S02]  /*62300*/  @P4 LOP3.LUT R3, R3, 0x10000000, RZ, 0xfc, !PT ;  /* 0x1000000003034812 */ /* 0x000fe400078efcff */
[----:B------:R-:W-:Y:S02]  /*62310*/  LOP3.LUT P4, RZ, R18, 0x1, RZ, 0xc0, !PT ;  /* 0x0000000112ff7812 */ /* 0x000fe4000788c0ff */
[----:B------:R-:W-:-:S11]  /*62320*/  LOP3.LUT R3, R3, 0xdfffffff, RZ, 0xc0, !PT ;  /* 0xdfffffff03037812 */ /* 0x000fd600078ec0ff */
[----:B------:R-:W-:Y:S02]  /*62330*/  @P4 LOP3.LUT R3, R3, 0x20000000, RZ, 0xfc, !PT ;  /* 0x2000000003034812 */ /* 0x000fe400078efcff */
[----:B------:R-:W-:Y:S02]  /*62340*/  LOP3.LUT P4, RZ, R6, 0x80000000, RZ, 0xc0, !PT ;  /* 0x8000000006ff7812 */ /* 0x000fe4000788c0ff */
[----:B------:R-:W-:Y:S02]  /*62350*/  LOP3.LUT R3, R3, 0xbfffffff, RZ, 0xc0, !PT ;  /* 0xbfffffff03037812 */ /* 0x000fe400078ec0ff */
[----:B---3--:R-:W-:-:S05]  /*62360*/  PRMT R8, R15, 0x7770, RZ ;  /* 0x000077700f087816 */ /* 0x008fca00000000ff */
[----:B------:R0:W-:Y:S02]  /*62370*/  @P0 STG.E.U8 desc[UR32][R10.64], R8 ;  /* 0x000000080a000986 */ /* 0x0001e4000c101120 */
[----:B0-----:R-:W-:-:S05]  /*62380*/  PRMT R8, R15, 0x7771, RZ ;  /* 0x000077710f087816 */ /* 0x001fca00000000ff */
[----:B------:R2:W-:Y:S04]  /*62390*/  @P1 STG.E.U8 desc[UR32][R20.64], R8 ;  /* 0x0000000814001986 */ /* 0x0005e8000c101120 */
[----:B------:R0:W-:Y:S04]  /*623a0*/  STL [R1+0x19b8], R15 ;  /* 0x0019b80f01007387 */ /* 0x0001e80000100800 */
[----:B------:R-:W3:Y:S01]  /*623b0*/  LDL.LU R16, [R1+0x4c] ;  /* 0x00004c0001107983 */ /* 0x000ee20000300800 */
[----:B--2---:R-:W-:-:S03]  /*623c0*/  PRMT R8, R29, 0x7770, RZ ;  /* 0x000077701d087816 */ /* 0x004fc600000000ff */
[----:B0-----:R-:W2:Y:S04]  /*623d0*/  LDL.LU.64 R14, [R1+0x948] ;  /* 0x00094800010e7983 */ /* 0x001ea80000300a00 */
[----:B------:R0:W-:Y:S02]  /*623e0*/  @P2 STG.E.U8 desc[UR32][R22.64], R8 ;  /* 0x0000000816002986 */ /* 0x0001e4000c101120 */
[----:B0-----:R-:W-:-:S05]  /*623f0*/  PRMT R8, R29, 0x7771, RZ ;  /* 0x000077711d087816 */ /* 0x001fca00000000ff */
[----:B------:R0:W-:Y:S04]  /*62400*/  @P3 STG.E.U8 desc[UR32][R26.64], R8 ;  /* 0x000000081a003986 */ /* 0x0001e8000c101120 */
[----:B0-----:R-:W4:Y:S04]  /*62410*/  LDL.LU.64 R8, [R1+0x940] ;  /* 0x0009400001087983 */ /* 0x001f280000300a00 */
[----:B------:R-:W4:Y:S04]  /*62420*/  LDL.LU.64 R22, [R1+0x938] ;  /* 0x0009380001167983 */ /* 0x000f280000300a00 */
[----:B------:R-:W4:Y:S04]  /*62430*/  LDL.LU R20, [R1+0x50] ;  /* 0x0000500001147983 */ /* 0x000f280000300800 */
[----:B------:R-:W4:Y:S04]  /*62440*/  LDL.LU.64 R12, [R1+0x930] ;  /* 0x00093000010c7983 */ /* 0x000f280000300a00 */
[----:B------:R-:W4:Y:S04]  /*62450*/  LDL.LU.64 R26, [R1+0x928] ;  /* 0x00092800011a7983 */ /* 0x000f280000300a00 */
[----:B------:R-:W4:Y:S01]  /*62460*/  LDL.LU R28, [R1+0x54] ;  /* 0x00005400011c7983 */ /* 0x000f220000300800 */
[----:B------:R-:W-:-:S02]  /*62470*/  @P4 LOP3.LUT R3, R3, 0x40000000, RZ, 0xfc, !PT ;  /* 0x4000000003034812 */ /* 0x000fc400078efcff */
[----:B------:R-:W-:Y:S02]  /*62480*/  LOP3.LUT P4, RZ, R6, 0x40000000, RZ, 0xc0, !PT ;  /* 0x4000000006ff7812 */ /* 0x000fe4000788c0ff */
[----:B------:R-:W-:-:S11]  /*62490*/  LOP3.LUT R3, R3, 0x7fffffff, RZ, 0xc0, !PT ;  /* 0x7fffffff03037812 */ /* 0x000fd600078ec0ff */
[----:B------:R-:W-:Y:S02]  /*624a0*/  @P4 LOP3.LUT R3, R3, 0x80000000, RZ, 0xfc, !PT ;  /* 0x8000000003034812 */ /* 0x000fe400078efcff */
[----:B------:R-:W-:Y:S02]  /*624b0*/  LOP3.LUT P4, RZ, R6, 0x20000000, RZ, 0xc0, !PT ;  /* 0x2000000006ff7812 */ /* 0x000fe4000788c0ff */
[----:B------:R-:W-:-:S11]  /*624c0*/  LOP3.LUT R19, R19, 0xfffffffe, RZ, 0xc0, !PT ;  /* 0xfffffffe13137812 */ /* 0x000fd600078ec0ff */
[----:B------:R-:W-:Y:S02]  /*624d0*/  @P4 LOP3.LUT R19, R19, 0x1, RZ, 0xfc, !PT ;  /* 0x0000000113134812 */ /* 0x000fe400078efcff */
[----:B------:R-:W-:Y:S02]  /*624e0*/  LOP3.LUT P4, RZ, R6, 0x10000000, RZ, 0xc0, !PT ;  /* 0x1000000006ff7812 */ /* 0x000fe4000788c0ff */
[----:B------:R-:W-:-:S11]  /*624f0*/  LOP3.LUT R19, R19, 0xfffffffd, RZ, 0xc0, !PT ;  /* 0xfffffffd13137812 */ /* 0x000fd600078ec0ff */
[----:B------:R-:W-:Y:S02]  /*62500*/  @P4 LOP3.LUT R19, R19, 0x2, RZ, 0xfc, !PT ;  /* 0x0000000213134812 */ /* 0x000fe400078efcff */
[C---:B------:R-:W-:Y:S02]  /*62510*/  LOP3.LUT P4, RZ, R6.reuse, 0x8000000, RZ, 0xc0, !PT ;  /* 0x0800000006ff7812 */ /* 0x040fe4000788c0ff */
[----:B------:R-:W-:Y:S02]  /*62520*/  LOP3.LUT R19, R19, 0xfffffffb, RZ, 0xc0, !PT ;  /* 0xfffffffb13137812 */ /* 0x000fe400078ec0ff */
[----:B------:R-:W-:-:S09]  /*62530*/  LOP3.LUT P0, RZ, R6, 0x200000, RZ, 0xc0, !PT ;  /* 0x0020000006ff7812 */ /* 0x000fd2000780c0ff */
[----:B------:R-:W-:Y:S02]  /*62540*/  @P4 LOP3.LUT R19, R19, 0x4, RZ, 0xfc, !PT ;  /* 0x0000000413134812 */ /* 0x000fe400078efcff */
[C---:B------:R-:W-:Y:S02]  /*62550*/  LOP3.LUT P4, RZ, R6.reuse, 0x4000000, RZ, 0xc0, !PT ;  /* 0x0400000006ff7812 */ /* 0x040fe4000788c0ff */
[C---:B------:R-:W-:Y:S02]  /*62560*/  LOP3.LUT P1, RZ, R6.reuse, 0x400000, RZ, 0xc0, !PT ;  /* 0x0040000006ff7812 */ /* 0x040fe4000782c0ff */
[----:B------:R-:W-:Y:S01]  /*62570*/  LOP3.LUT R19, R19, 0xfffffff7, RZ, 0xc0, !PT ;  /* 0xfffffff713137812 */ /* 0x000fe200078ec0ff */
[----:B------:R-:W-:Y:S01]  /*62580*/  STL [R1+0x19d0], R29 ;  /* 0x0019d01d01007387 */ /* 0x000fe20000100800 */
[C---:B------:R-:W-:Y:S02]  /*62590*/  LOP3.LUT P2, RZ, R6.reuse, 0x800000, RZ, 0xc0, !PT ;  /* 0x0080000006ff7812 */ /* 0x040fe4000784c0ff */
[----:B------:R-:W-:Y:S01]  /*625a0*/  LOP3.LUT P3, RZ, R6, 0x1000000, RZ, 0xc0, !PT ;  /* 0x0100000006ff7812 */ /* 0x000fe2000786c0ff */
[----:B------:R0:W-:Y:S04]  /*625b0*/  STL.64 [R1+0x1900], R6 ;  /* 0x0019000601007387 */ /* 0x0001e80000100a00 */
[----:B------:R-:W-:-:S02]  /*625c0*/  @P4 LOP3.LUT R19, R19, 0x8, RZ, 0xfc, !PT ;  /* 0x0000000813134812 */ /* 0x000fc400078efcff */
[----:B------:R-:W-:Y:S02]  /*625d0*/  LOP3.LUT P4, RZ, R6, 0x2000000, RZ, 0xc0, !PT ;  /* 0x0200000006ff7812 */ /* 0x000fe4000788c0ff */
[C---:B---3--:R-:W-:Y:S02]  /*625e0*/  PRMT R10, R16.reuse, 0x7770, RZ ;  /* 0x00007770100a7816 */ /* 0x048fe400000000ff */
[----:B0-----:R-:W-:-:S03]  /*625f0*/  PRMT R6, R16, 0x7771, RZ ;  /* 0x0000777110067816 */ /* 0x001fc600000000ff */
[----:B--2---:R0:W-:Y:S04]  /*62600*/  @P0 STG.E.U8 desc[UR32][R14.64], R10 ;  /* 0x0000000a0e000986 */ /* 0x0041e8000c101120 */
[----:B0-----:R-:W2:Y:S04]  /*62610*/  LDL.LU.64 R10, [R1+0x920] ;  /* 0x00092000010a7983 */ /* 0x001ea80000300a00 */
[----:B----4-:R0:W-:Y:S02]  /*62620*/  @P1 STG.E.U8 desc[UR32][R8.64], R6 ;  /* 0x0000000608001986 */ /* 0x0101e4000c101120 */
[----:B0-----:R-:W-:-:S02]  /*62630*/  PRMT R6, R20, 0x7772, RZ ;  /* 0x0000777214067816 */ /* 0x001fc400000000ff */
[----:B------:R-:W3:Y:S04]  /*62640*/  LDL.LU.64 R8, [R1+0x918] ;  /* 0x0009180001087983 */ /* 0x000ee80000300a00 */
[----:B------:R0:W-:Y:S04]  /*62650*/  @P2 STG.E.U8 desc[UR32][R22.64], R6 ;  /* 0x0000000616002986 */ /* 0x0001e8000c101120 */
[----:B------:R-:W4:Y:S04]  /*62660*/  LDL.LU R21, [R1+0x58] ;  /* 0x0000580001157983 */ /* 0x000f280000300800 */
[----:B------:R-:W3:Y:S01]  /*62670*/  LDL.LU R29, [R1+0x5c] ;  /* 0x00005c00011d7983 */ /* 0x000ee20000300800 */
[----:B0-----:R-:W-:-:S05]  /*62680*/  PRMT R6, R20, 0x7773, RZ ;  /* 0x0000777314067816 */ /* 0x001fca00000000ff */
[----:B------:R0:W-:Y:S04]  /*62690*/  @P3 STG.E.U8 desc[UR32][R12.64], R6 ;  /* 0x000000060c003986 */ /* 0x0001e8000c101120 */
[----:B------:R-:W-:Y:S04]  /*626a0*/  STL [R1+0x19bc], R16 ;  /* 0x0019bc1001007387 */ /* 0x000fe80000100800 */
[----:B------:R-:W3:Y:S01]  /*626b0*/  LDL.LU.64 R22, [R1+0x910] ;  /* 0x0009100001167983 */ /* 0x000ee20000300a00 */
[----:B0-----:R-:W-:-:S05]  /*626c0*/  PRMT R6, R28, 0x7772, RZ ;  /* 0x000077721c067816 */ /* 0x001fca00000000ff */
[----:B------:R0:W-:Y:S04]  /*626d0*/  @P4 STG.E.U8 desc[UR32][R26.64], R6 ;  /* 0x000000061a004986 */ /* 0x0001e8000c101120 */
[----:B0-----:R-:W3:Y:S04]  /*626e0*/  LDL.LU.64 R26, [R1+0x908] ;  /* 0x00090800011a7983 */ /* 0x001ee80000300a00 */
[----:B------:R-:W3:Y:S04]  /*626f0*/  LDL.LU R16, [R1+0x40] ;  /* 0x0000400001107983 */ /* 0x000ee80000300800 */
[----:B------:R-:W2:Y:S04]  /*62700*/  LDL.LU.64 R14, [R1+0x8f0] ;  /* 0x0008f000010e7983 */ /* 0x000ea80000300a00 */
[----:B--2---:R0:W-:Y:S04]  /*62710*/  STL.64 [R1+0x19c0], R14 ;  /* 0x0019c00e01007387 */ /* 0x0041e80000100a00 */
[----:B0-----:R-:W2:Y:S01]  /*62720*/  LDL.LU.64 R14, [R1+0x8f8] ;  /* 0x0008f800010e7983 */ /* 0x001ea20000300a00 */
[----:B------:R-:W-:-:S02]  /*62730*/  LOP3.LUT P4, RZ, R19, 0x8, RZ, 0xc0, !PT ;  /* 0x0000000813ff7812 */ /* 0x000fc4000788c0ff */
[----:B------:R-:W-:-:S11]  /*62740*/  PRMT R6, R28, 0x7773, RZ ;  /* 0x000077731c067816 */ /* 0x000fd600000000ff */
[----:B------:R4:W-:Y:S01]  /*62750*/  @P4 STG.E.U8 desc[UR32][R10.64], R6 ;  /* 0x000000060a004986 */ /* 0x0009e2000c101120 */
[----:B------:R-:W-:Y:S02]  /*62760*/  LOP3.LUT P4, RZ, R19, 0x4, RZ, 0xc0, !PT ;  /* 0x0000000413ff7812 */ /* 0x000fe4000788c0ff */
[----:B----4-:R-:W-:-:S11]  /*62770*/  PRMT R6, R21, 0x7772, RZ ;  /* 0x0000777215067816 */ /* 0x010fd600000000ff */
[----:B---3--:R-:W-:Y:S01]  /*62780*/  @P4 STG.E.U8 desc[UR32][R8.64], R6 ;  /* 0x0000000608004986 */ /* 0x008fe2000c101120 */
[----:B------:R-:W-:-:S03]  /*62790*/  LOP3.LUT P4, RZ, R19, 0x2, RZ, 0xc0, !PT ;  /* 0x0000000213ff7812 */ /* 0x000fc6000788c0ff */
[----:B--2---:R0:W-:Y:S04]  /*627a0*/  STL.64 [R1+0x19c8], R14 ;  /* 0x0019c80e01007387 */ /* 0x0041e80000100a00 */
[----:B0-----:R-:W2:Y:S01]  /*627b0*/  LDL.LU.64 R14, [R1+0x900] ;  /* 0x00090000010e7983 */ /* 0x001ea20000300a00 */
[----:B------:R-:W-:-:S03]  /*627c0*/  PRMT R8, R21, 0x7773, RZ ;  /* 0x0000777315087816 */ /* 0x000fc600000000ff */
[----:B------:R-:W3:Y:S04]  /*627d0*/  LDL.LU R28, [R1+0x30] ;  /* 0x00003000011c7983 */ /* 0x000ee80000300800 */
[----:B------:R0:W-:Y:S01]  /*627e0*/  @P4 STG.E.U8 desc[UR32][R22.64], R8 ;  /* 0x0000000816004986 */ /* 0x0001e2000c101120 */
[----:B------:R-:W-:Y:S02]  /*627f0*/  LOP3.LUT P4, RZ, R19, 0x1, RZ, 0xc0, !PT ;  /* 0x0000000113ff7812 */ /* 0x000fe4000788c0ff */
[----:B------:R-:W-:Y:S01]  /*62800*/  PRMT R19, R29, 0x7772, RZ ;  /* 0x000077721d137816 */ /* 0x000fe200000000ff */
[----:B------:R-:W4:Y:S04]  /*62810*/  LDL.LU.64 R6, [R1+0x8e8] ;  /* 0x0008e80001067983 */ /* 0x000f280000300a00 */
[----:B------:R-:W3:Y:S04]  /*62820*/  LDL.LU.64 R12, [R1+0x8e0] ;  /* 0x0008e000010c7983 */ /* 0x000ee80000300a00 */
[----:B------:R-:W3:Y:S04]  /*62830*/  LDL.LU.64 R10, [R1+0x8d8] ;  /* 0x0008d800010a7983 */ /* 0x000ee80000300a00 */
[----:B------:R1:W-:Y:S01]  /*62840*/  @P4 STG.E.U8 desc[UR32][R26.64], R19 ;  /* 0x000000131a004986 */ /* 0x0003e2000c101120 */
[----:B------:R-:W-:-:S03]  /*62850*/  LOP3.LUT P4, RZ, R3, 0x80000000, RZ, 0xc0, !PT ;  /* 0x8000000003ff7812 */ /* 0x000fc6000788c0ff */
[----:B0-----:R-:W3:Y:S04]  /*62860*/  LDL.LU.64 R8, [R1+0x8d0] ;  /* 0x0008d00001087983 */ /* 0x001ee80000300a00 */
[----:B------:R-:W3:Y:S01]  /*62870*/  LDL.LU.64 R20, [R1+0x8c8] ;  /* 0x0008c80001147983 */ /* 0x000ee20000300a00 */
[----:B-1----:R-:W-:-:S03]  /*62880*/  PRMT R19, R29, 0x7773, RZ ;  /* 0x000077731d137816 */ /* 0x002fc600000000ff */
[----:B------:R-:W3:Y:S04]  /*62890*/  LDL.LU.64 R22, [R1+0x8c0] ;  /* 0x0008c00001167983 */ /* 0x000ee80000300a00 */
[----:B------:R-:W3:Y:S04]  /*628a0*/  LDL.LU.64 R26, [R1+0x8b8] ;  /* 0x0008b800011a7983 */ /* 0x000ee80000300a00 */
[----:B------:R-:W3:Y:S04]  /*628b0*/  LDL.LU R29, [R1+0x19d0] ;  /* 0x0019d000011d7983 */ /* 0x000ee80000300800 */
[----:B--2---:R0:W-:Y:S04]  /*628c0*/  @P4 STG.E.U8 desc[UR32][R14.64], R19 ;  /* 0x000000130e004986 */ /* 0x0041e8000c101120 */
[----:B0-----:R-:W2:Y:S01]  /*628d0*/  LDL.LU.64 R14, [R1+0x19c8] ;  /* 0x0019c800010e7983 */ /* 0x001ea20000300a00 */
[----:B------:R-:W-:-:S02]  /*628e0*/  LOP3.LUT P4, RZ, R3, 0x40000000, RZ, 0xc0, !PT ;  /* 0x4000000003ff7812 */ /* 0x000fc4000788c0ff */
[----:B------:R-:W-:-:S11]  /*628f0*/  PRMT R19, R16, 0x7772, RZ ;  /* 0x0000777210137816 */ /* 0x000fd600000000ff */
[----:B--2---:R0:W-:Y:S04]  /*62900*/  @P4 STG.E.U8 desc[UR32][R14.64], R19 ;  /* 0x000000130e004986 */ /* 0x0041e8000c101120 */
[----:B0-----:R-:W2:Y:S01]  /*62910*/  LDL.LU.64 R14, [R1+0x19c0] ;  /* 0x0019c000010e7983 */ /* 0x001ea20000300a00 */
[C---:B------:R-:W-:Y:S02]  /*62920*/  LOP3.LUT P4, RZ, R3.reuse, 0x20000000, RZ, 0xc0, !PT ;  /* 0x2000000003ff7812 */ /* 0x040fe4000788c0ff */
[----:B------:R-:W-:Y:S02]  /*62930*/  PRMT R19, R16, 0x7773, RZ ;  /* 0x0000777310137816 */ /* 0x000fe400000000ff */
[----:B------:R-:W3:Y:S09]  /*62940*/  LDL.LU R16, [R1+0x19bc] ;  /* 0x0019bc0001107983 */ /* 0x000ef20000300800 */
[----:B--2---:R0:W-:Y:S04]  /*62950*/  @P4 STG.E.U8 desc[UR32][R14.64], R19 ;  /* 0x000000130e004986 */ /* 0x0041e8000c101120 */
[----:B0-----:R-:W2:Y:S01]  /*62960*/  LDL.LU R15, [R1+0x19b8] ;  /* 0x0019b800010f7983 */ /* 0x001ea20000300800 */
[----:B------:R-:W-:-:S02]  /*62970*/  LOP3.LUT P4, RZ, R3, 0x10000000, RZ, 0xc0, !PT ;  /* 0x1000000003ff7812 */ /* 0x000fc4000788c0ff */
[C---:B------:R-:W-:Y:S02]  /*62980*/  LOP3.LUT P5, RZ, R18.reuse, 0x4, RZ, 0xc0, !PT ;  /* 0x0000000412ff7812 */ /* 0x040fe400078ac0ff */
[C---:B------:R-:W-:Y:S02]  /*62990*/  LOP3.LUT P6, RZ, R18.reuse, 0x8, RZ, 0xc0, !PT ;  /* 0x0000000812ff7812 */ /* 0x040fe400078cc0ff */
[C---:B------:R-:W-:Y:S02]  /*629a0*/  LOP3.LUT P0, RZ, R18.reuse, 0x10, RZ, 0xc0, !PT ;  /* 0x0000001012ff7812 */ /* 0x040fe4000780c0ff */
[C---:B------:R-:W-:Y:S02]  /*629b0*/  LOP3.LUT P1, RZ, R18.reuse, 0x20, RZ, 0xc0, !PT ;  /* 0x0000002012ff7812 */ /* 0x040fe4000782c0ff */
[C---:B------:R-:W-:Y:S02]  /*629c0*/  LOP3.LUT P2, RZ, R18.reuse, 0x40, RZ, 0xc0, !PT ;  /* 0x0000004012ff7812 */ /* 0x040fe4000784c0ff */
[----:B------:R-:W-:-:S02]  /*629d0*/  LOP3.LUT P3, RZ, R18, 0x80, RZ, 0xc0, !PT ;  /* 0x0000008012ff7812 */ /* 0x000fc4000786c0ff */
[----:B--2---:R-:W-:-:S05]  /*629e0*/  PRMT R19, R15, 0x7772, RZ ;  /* 0x000077720f137816 */ /* 0x004fca00000000ff */
[----:B----4-:R0:W-:Y:S02]  /*629f0*/  @P4 STG.E.U8 desc[UR32][R6.64], R19 ;  /* 0x0000001306004986 */ /* 0x0101e4000c101120 */
[----:B0-----:R-:W-:Y:S02]  /*62a00*/  PRMT R19, R15, 0x7773, RZ ;  /* 0x000077730f137816 */ /* 0x001fe400000000ff */
[----:B------:R-:W2:Y:S04]  /*62a10*/  LDL.LU.64 R6, [R1+0x8b0] ;  /* 0x0008b00001067983 */ /* 0x000ea80000300a00 */
[----:B---3--:R0:W-:Y:S02]  /*62a20*/  @P5 STG.E.U8 desc[UR32][R12.64], R19 ;  /* 0x000000130c005986 */ /* 0x0081e4000c101120 */
[----:B0-----:R-:W-:-:S02]  /*62a30*/  PRMT R19, R29, 0x7772, RZ ;  /* 0x000077721d137816 */ /* 0x001fc400000000ff */
[----:B------:R-:W3:Y:S04]  /*62a40*/  LDL.LU.64 R12, [R1+0x8a8] ;  /* 0x0008a800010c7983 */ /* 0x000ee80000300a00 */
[----:B------:R0:W-:Y:S02]  /*62a50*/  @P6 STG.E.U8 desc[UR32][R10.64], R19 ;  /* 0x000000130a006986 */ /* 0x0001e4000c101120 */
[----:B0-----:R-:W-:-:S05]  /*62a60*/  PRMT R19, R29, 0x7773, RZ ;  /* 0x000077731d137816 */ /* 0x001fca00000000ff */
[----:B------:R0:W-:Y:S02]  /*62a70*/  @P0 STG.E.U8 desc[UR32][R8.64], R19 ;  /* 0x0000001308000986 */ /* 0x0001e4000c101120 */
[----:B0-----:R-:W-:-:S05]  /*62a80*/  PRMT R19, R16, 0x7772, RZ ;  /* 0x0000777210137816 */ /* 0x001fca00000000ff */
[----:B------:R0:W-:Y:S02]  /*62a90*/  @P1 STG.E.U8 desc[UR32][R20.64], R19 ;  /* 0x0000001314001986 */ /* 0x0001e4000c101120 */
[----:B0-----:R-:W-:Y:S02]  /*62aa0*/  PRMT R19, R16, 0x7773, RZ ;  /* 0x0000777310137816 */ /* 0x001fe400000000ff */
[----:B------:R-:W4:Y:S04]  /*62ab0*/  LDL.LU.64 R20, [R1+0x8a0] ;  /* 0x0008a00001147983 */ /* 0x000f280000300a00 */
[----:B------:R0:W-:Y:S02]  /*62ac0*/  @P2 STG.E.U8 desc[UR32][R22.64], R19 ;  /* 0x0000001316002986 */ /* 0x0001e4000c101120 */
[----:B0-----:R-:W-:-:S02]  /*62ad0*/  PRMT R19, R28, 0x7770, RZ ;  /* 0x000077701c137816 */ /* 0x001fc400000000ff */
[----:B------:R-:W4:Y:S04]  /*62ae0*/  LDL.LU.64 R22, [R1+0x898] ;  /* 0x0008980001167983 */ /* 0x000f280000300a00 */
[----:B------:R0:W-:Y:S04]  /*62af0*/  @P3 STG.E.U8 desc[UR32][R26.64], R19 ;  /* 0x000000131a003986 */ /* 0x0001e8000c101120 */
[----:B------:R-:W4:Y:S01]  /*62b00*/  LDL.LU.64 R10, [R1+0x890] ;  /* 0x00089000010a7983 */ /* 0x000f220000300a00 */
[----:B0-----:R-:W-:-:S03]  /*62b10*/  IMAD.MOV.U32 R27, RZ, RZ, R17 ;  /* 0x000000ffff1b7224 */ /* 0x001fc600078e0011 */
[----:B------:R-:W4:Y:S04]  /*62b20*/  LDL.LU.64 R16, [R1+0x888] ;  /* 0x0008880001107983 */ /* 0x000f280000300a00 */
[----:B------:R-:W3:Y:S04]  /*62b30*/  LDL.LU R29, [R1+0x34] ;  /* 0x00003400011d7983 */ /* 0x000ee80000300800 */
[----:B------:R-:W4:Y:S01]  /*62b40*/  LDL.LU R15, [R1+0x38] ;  /* 0x00003800010f7983 */ /* 0x000f220000300800 */
[C---:B------:R-:W-:Y:S02]  /*62b50*/  LOP3.LUT P0, RZ, R18.reuse, 0x100, RZ, 0xc0, !PT ;  /* 0x0000010012ff7812 */ /* 0x040fe4000780c0ff */
[----:B------:R-:W-:-:S02]  /*62b60*/  LOP3.LUT P1, RZ, R18, 0x200, RZ, 0xc0, !PT ;  /* 0x0000020012ff7812 */ /* 0x000fc4000782c0ff */
[----:B------:R-:W-:Y:S02]  /*62b70*/  PRMT R19, R28, 0x7771, RZ ;  /* 0x000077711c137816 */ /* 0x000fe400000000ff */
[C---:B------:R-:W-:Y:S02]  /*62b80*/  LOP3.LUT P2, RZ, R18.reuse, 0x400, RZ, 0xc0, !PT ;  /* 0x0000040012ff7812 */ /* 0x040fe4000784c0ff */
[----:B------:R-:W-:Y:S01]  /*62b90*/  LOP3.LUT P3, RZ, R18, 0x800, RZ, 0xc0, !PT ;  /* 0x0000080012ff7812 */ /* 0x000fe2000786c0ff */
[----:B------:R-:W-:Y:S02]  /*62ba0*/  IMAD.MOV.U32 R26, RZ, RZ, R5 ;  /* 0x000000ffff1a7224 */ /* 0x000fe400078e0005 */
[----:B------:R-:W4:Y:S04]  /*62bb0*/  LDL.LU R5, [R1+0x3c] ;  /* 0x00003c0001057983 */ /* 0x000f280000300800 */
[----:B------:R-:W4:Y:S04]  /*62bc0*/  LDL.LU R8, [R1+0x20] ;  /* 0x0000200001087983 */ /* 0x000f280000300800 */
[----:B------:R-:W4:Y:S04]  /*62bd0*/  LDL.LU R9, [R1+0x24] ;  /* 0x0000240001097983 */ /* 0x000f280000300800 */
[----:B--2---:R3:W-:Y:S02]  /*62be0*/  @P0 STG.E.U8 desc[UR32][R6.64], R19 ;  /* 0x0000001306000986 */ /* 0x0047e4000c101120 */
[----:B---3--:R-:W-:-:S05]  /*62bf0*/  PRMT R19, R29, 0x7770, RZ ;  /* 0x000077701d137816 */ /* 0x008fca00000000ff */
[----:B------:R0:W-:Y:S02]  /*62c00*/  @P1 STG.E.U8 desc[UR32][R12.64], R19 ;  /* 0x000000130c001986 */ /* 0x0001e4000c101120 */
[----:B0-----:R-:W-:-:S05]  /*62c10*/  PRMT R19, R29, 0x7771, RZ ;  /* 0x000077711d137816 */ /* 0x001fca00000000ff */
[----:B----4-:R0:W-:Y:S04]  /*62c20*/  @P2 STG.E.U8 desc[UR32][R20.64], R19 ;  /* 0x0000001314002986 */ /* 0x0101e8000c101120 */
[----:B------:R-:W-:Y:S01]  /*62c30*/  STL [R1+0x1990], R29 ;  /* 0x0019901d01007387 */ /* 0x000fe20000100800 */
[----:B0-----:R-:W-:-:S03]  /*62c40*/  PRMT R19, R15, 0x7770, RZ ;  /* 0x000077700f137816 */ /* 0x001fc600000000ff */
[----:B------:R-:W2:Y:S04]  /*62c50*/  LDL.LU.64 R20, [R1+0x880] ;  /* 0x0008800001147983 */ /* 0x000ea80000300a00 */
[----:B------:R0:W-:Y:S04]  /*62c60*/  @P3 STG.E.U8 desc[UR32][R22.64], R19 ;  /* 0x0000001316003986 */ /* 0x0001e8000c101120 */
[----:B0-----:R-:W3:Y:S04]  /*62c70*/  LDL.LU.64 R22, [R1+0x878] ;  /* 0x0008780001167983 */ /* 0x001ee80000300a00 */
[----:B------:R0:W-:Y:S04]  /*62c80*/  STL.64 [R1+0x19b0], R26 ;  /* 0x0019b01a01007387 */ /* 0x0001e80000100a00 */
[----:B0-----:R-:W4:Y:S04]  /*62c90*/  LDL.LU.64 R26, [R1+0x870] ;  /* 0x00087000011a7983 */ /* 0x001f280000300a00 */
[----:B------:R-:W2:Y:S01]  /*62ca0*/  LDL R29, [R1+0x28] ;  /* 0x00002800011d7983 */ /* 0x000ea20000100800 */
[----:B------:R-:W-:-:S02]  /*62cb0*/  LOP3.LUT P4, RZ, R18, 0x100000, RZ, 0xc0, !PT ;  /* 0x0010000012ff7812 */ /* 0x000fc4000788c0ff */
        /* <DEDUP_REMOVED lines=12> */
[----:B------:R-:W-:Y:S01]  /*62d80*/  LOP3.LUT R3, R3, 0xfeffffff, RZ, 0xc0, !PT ;  /* 0xfeffffff03037812 */ /* 0x000fe200078ec0ff */
[----:B--2---:R0:W-:Y:S04]  /*62d90*/  STL.64 [R1+0x19a0], R28 ;  /* 0x0019a01c01007387 */ /* 0x0041e80000100a00 */
[----:B0-----:R-:W2:Y:S06]  /*62da0*/  LDL.LU.64 R28, [R1+0x860] ;  /* 0x00086000011c7983 */ /* 0x001eac0000300a00 */
        /* <DEDUP_REMOVED lines=8> */
[----:B------:R-:W-:Y:S02]  /*62e30*/  LOP3.LUT R3, R3, 0xf7ffffff, RZ, 0xc0, !PT ;  /* 0xf7ffffff03037812 */ /* 0x000fe400078ec0ff */
[----:B------:R-:W-:-:S09]  /*62e40*/  PRMT R19, R15, 0x7771, RZ ;  /* 0x000077710f137816 */ /* 0x000fd200000000ff */
[----:B------:R-:W-:Y:S02]  /*62e50*/  @P4 LOP3.LUT R3, R3, 0x8000000, RZ, 0xfc, !PT ;  /* 0x0800000003034812 */ /* 0x000fe400078efcff */
[----:B------:R-:W-:-:S13]  /*62e60*/  LOP3.LUT P4, RZ, R18, 0x1000, RZ, 0xc0, !PT ;  /* 0x0000100012ff7812 */ /* 0x000fda000788c0ff */
[----:B------:R0:W-:Y:S01]  /*62e70*/  @P4 STG.E.U8 desc[UR32][R10.64], R19 ;  /* 0x000000130a004986 */ /* 0x0001e2000c101120 */
[----:B------:R-:W-:Y:S02]  /*62e80*/  LOP3.LUT P4, RZ, R3, 0x8000000, RZ, 0xc0, !PT ;  /* 0x0800000003ff7812 */ /* 0x000fe4000788c0ff */
[----:B0-----:R-:W-:-:S11]  /*62e90*/  PRMT R19, R5, 0x7770, RZ ;  /* 0x0000777005137816 */ /* 0x001fd600000000ff */
[----:B------:R-:W-:Y:S04]  /*62ea0*/  @P4 STG.E.U8 desc[UR32][R16.64], R19 ;  /* 0x0000001310004986 */ /* 0x000fe8000c101120 */
[----:B--2---:R0:W-:Y:S04]  /*62eb0*/  STL.64 [R1+0x19a8], R28 ;  /* 0x0019a81c01007387 */ /* 0x0041e80000100a00 */
[----:B0-----:R-:W2:Y:S04]  /*62ec0*/  LDL.LU.64 R28, [R1+0x868] ;  /* 0x00086800011c7983 */ /* 0x001ea80000300a00 */
[----:B------:R-:W2:Y:S01]  /*62ed0*/  LDL.LU.64 R16, [R1+0x850] ;  /* 0x0008500001107983 */ /* 0x000ea20000300a00 */
[----:B------:R-:W-:-:S02]  /*62ee0*/  LOP3.LUT P4, RZ, R3, 0x4000000, RZ, 0xc0, !PT ;  /* 0x0400000003ff7812 */ /* 0x000fc4000788c0ff */
[----:B------:R-:W-:-:S11]  /*62ef0*/  PRMT R19, R5, 0x7771, RZ ;  /* 0x0000777105137816 */ /* 0x000fd600000000ff */
[----:B------:R0:W-:Y:S01]  /*62f00*/  @P4 STG.E.U8 desc[UR32][R20.64], R19 ;  /* 0x0000001314004986 */ /* 0x0001e2000c101120 */
[----:B------:R-:W-:Y:S02]  /*62f10*/  LOP3.LUT P4, RZ, R3, 0x2000000, RZ, 0xc0, !PT ;  /* 0x0200000003ff7812 */ /* 0x000fe4000788c0ff */
[----:B0-----:R-:W-:-:S11]  /*62f20*/  PRMT R19, R8, 0x7770, RZ ;  /* 0x0000777008137816 */ /* 0x001fd600000000ff */
[----:B---3--:R0:W-:Y:S01]  /*62f30*/  @P4 STG.E.U8 desc[UR32][R22.64], R19 ;  /* 0x0000001316004986 */ /* 0x0081e2000c101120 */
[----:B------:R-:W-:Y:S02]  /*62f40*/  LOP3.LUT P4, RZ, R3, 0x1000000, RZ, 0xc0, !PT ;  /* 0x0100000003ff7812 */ /* 0x000fe4000788c0ff */
[----:B0-----:R-:W-:-:S11]  /*62f50*/  PRMT R19, R8, 0x7771, RZ ;  /* 0x0000777108137816 */ /* 0x001fd600000000ff */
[----:B----4-:R0:W-:Y:S01]  /*62f60*/  @P4 STG.E.U8 desc[UR32][R26.64], R19 ;  /* 0x000000131a004986 */ /* 0x0101e2000c101120 */
[----:B------:R-:W-:Y:S02]  /*62f70*/  LOP3.LUT P4, RZ, R3, 0x800000, RZ, 0xc0, !PT ;  /* 0x0080000003ff7812 */ /* 0x000fe4000788c0ff */
[----:B0-----:R-:W-:Y:S01]  /*62f80*/  PRMT R19, R9, 0x7770, RZ ;  /* 0x0000777009137816 */ /* 0x001fe200000000ff */
[----:B--2---:R0:W-:Y:S10]  /*62f90*/  STL.64 [R1+0x1998], R16 ;  /* 0x0019981001007387 */ /* 0x0041f40000100a00 */
[----:B------:R1:W-:Y:S04]  /*62fa0*/  @P4 STG.E.U8 desc[UR32][R28.64], R19 ;  /* 0x000000131c004986 */ /* 0x0003e8000c101120 */
[----:B0-----:R-:W2:Y:S04]  /*62fb0*/  LDL.LU.64 R16, [R1+0x858] ;  /* 0x0008580001107983 */ /* 0x001ea80000300a00 */
[----:B------:R-:W3:Y:S04]  /*62fc0*/  LDL R14, [R1+0x2c] ;  /* 0x00002c00010e7983 */ /* 0x000ee80000100800 */
[----:B------:R-:W4:Y:S04]  /*62fd0*/  LDL.LU.64 R6, [R1+0x848] ;  /* 0x0008480001067983 */ /* 0x000f280000300a00 */
[----:B------:R-:W4:Y:S04]  /*62fe0*/  LDL.LU.64 R12, [R1+0x840] ;  /* 0x00084000010c7983 */ /* 0x000f280000300a00 */
[----:B------:R-:W4:Y:S04]  /*62ff0*/  LDL.LU.64 R10, [R1+0x838] ;  /* 0x00083800010a7983 */ /* 0x000f280000300a00 */
[----:B------:R-:W4:Y:S04]  /*63000*/  LDL.LU.64 R20, [R1+0x830] ;  /* 0x0008300001147983 */ /* 0x000f280000300a00 */
[----:B------:R-:W4:Y:S04]  /*63010*/  LDL.LU.64 R22, [R1+0x828] ;  /* 0x0008280001167983 */ /* 0x000f280000300a00 */
[----:B------:R-:W4:Y:S04]  /*63020*/  LDL.LU.64 R26, [R1+0x19b0] ;  /* 0x0019b000011a7983 */ /* 0x000f280000300a00 */
[----:B-1----:R-:W2:Y:S01]  /*63030*/  LDL.LU.64 R28, [R1+0x19a8] ;  /* 0x0019a800011c7983 */ /* 0x002ea20000300a00 */
[----:B------:R-:W-:-:S02]  /*63040*/  LOP3.LUT P4, RZ, R3, 0x400000, RZ, 0xc0, !PT ;  /* 0x0040000003ff7812 */ /* 0x000fc4000788c0ff */
[----:B------:R-:W-:-:S11]  /*63050*/  PRMT R19, R9, 0x7771, RZ ;  /* 0x0000777109137816 */ /* 0x000fd600000000ff */
[----:B--2---:R0:W-:Y:S04]  /*63060*/  @P4 STG.E.U8 desc[UR32][R28.64], R19 ;  /* 0x000000131c004986 */ /* 0x0041e8000c101120 */
[----:B0-----:R-:W2:Y:S01]  /*63070*/  LDL.LU.64 R28, [R1+0x19a0] ;  /* 0x0019a000011c7983 */ /* 0x001ea20000300a00 */
[----:B------:R-:W-:Y:S02]  /*63080*/  LOP3.LUT P4, RZ, R3, 0x200000, RZ, 0xc0, !PT ;  /* 0x0020000003ff7812 */ /* 0x000fe4000788c0ff */
[----:B--2---:R-:W-:-:S11]  /*63090*/  PRMT R19, R29, 0x7770, RZ ;  /* 0x000077701d137816 */ /* 0x004fd600000000ff */
[----:B------:R0:W-:Y:S04]  /*630a0*/  @P4 STG.E.U8 desc[UR32][R16.64], R19 ;  /* 0x0000001310004986 */ /* 0x0001e8000c101120 */
[----:B0-----:R-:W2:Y:S01]  /*630b0*/  LDL.LU.64 R16, [R1+0x1998] ;  /* 0x0019980001107983 */ /* 0x001ea20000300a00 */
[----:B------:R-:W-:Y:S02]  /*630c0*/  LOP3.LUT P4, RZ, R3, 0x100000, RZ, 0xc0, !PT ;  /* 0x0010000003ff7812 */ /* 0x000fe4000788c0ff */
[----:B------:R-:W-:Y:S02]  /*630d0*/  PRMT R19, R29, 0x7771, RZ ;  /* 0x000077711d137816 */ /* 0x000fe400000000ff */
[----:B------:R-:W4:Y:S01]  /*630e0*/  LDL.LU R29, [R1+0x1990] ;  /* 0x00199000011d7983 */ /* 0x000f220000300800 */
[----:B------:R-:W-:-:S02]  /*630f0*/  LOP3.LUT P5, RZ, R18, 0x200000, RZ, 0xc0, !PT ;  /* 0x0020000012ff7812 */ /* 0x000fc400078ac0ff */
[C---:B------:R-:W-:Y:S02]  /*63100*/  LOP3.LUT P6, RZ, R18.reuse, 0x400000, RZ, 0xc0, !PT ;  /* 0x0040000012ff7812 */ /* 0x040fe400078cc0ff */
[C---:B------:R-:W-:Y:S02]  /*63110*/  LOP3.LUT P0, RZ, R18.reuse, 0x800000, RZ, 0xc0, !PT ;  /* 0x0080000012ff7812 */ /* 0x040fe4000780c0ff */
[C---:B------:R-:W-:Y:S02]  /*63120*/  LOP3.LUT P1, RZ, R18.reuse, 0x1000000, RZ, 0xc0, !PT ;  /* 0x0100000012ff7812 */ /* 0x040fe4000782c0ff */
[----:B------:R-:W-:Y:S01]  /*63130*/  LOP3.LUT P2, RZ, R18, 0x2000000, RZ, 0xc0, !PT ;  /* 0x0200000012ff7812 */ /* 0x000fe2000784c0ff */
[----:B--2---:R0:W-:Y:S04]  /*63140*/  @P4 STG.E.U8 desc[UR32][R16.64], R19 ;  /* 0x0000001310004986 */ /* 0x0041e8000c101120 */
[----:B0-----:R-:W2:Y:S01]  /*63150*/  LDL.LU.64 R16, [R1+0x1988] ;  /* 0x0019880001107983 */ /* 0x001ea20000300a00 */
[----:B---3--:R-:W-:-:S05]  /*63160*/  PRMT R19, R14, 0x7770, RZ ;  /* 0x000077700e137816 */ /* 0x008fca00000000ff */
[----:B----4-:R0:W-:Y:S02]  /*63170*/  @P5 STG.E.U8 desc[UR32][R6.64], R19 ;  /* 0x0000001306005986 */ /* 0x0101e4000c101120 */
[----:B0-----:R-:W-:-:S05]  /*63180*/  PRMT R19, R14, 0x7771, RZ ;  /* 0x000077710e137816 */ /* 0x001fca00000000ff */
[----:B------:R0:W-:Y:S01]  /*63190*/  @P6 STG.E.U8 desc[UR32][R12.64], R19 ;  /* 0x000000130c006986 */ /* 0x0001e2000c101120 */
[----:B------:R-:W-:Y:S02]  /*631a0*/  LOP3.LUT P3, RZ, R18, 0x4000000, RZ, 0xc0, !PT ;  /* 0x0400000012ff7812 */ /* 0x000fe4000786c0ff */
[----:B0-----:R-:W-:-:S05]  /*631b0*/  PRMT R19, R28, 0x7772, RZ ;  /* 0x000077721c137816 */ /* 0x001fca00000000ff */
[----:B------:R0:W-:Y:S02]  /*631c0*/  @P0 STG.E.U8 desc[UR32][R10.64], R19 ;  /* 0x000000130a000986 */ /* 0x0001e4000c101120 */
[----:B0-----:R-:W-:-:S05]  /*631d0*/  PRMT R19, R28, 0x7773, RZ ;  /* 0x000077731c137816 */ /* 0x001fca00000000ff */
[----:B------:R0:W-:Y:S02]  /*631e0*/  @P1 STG.E.U8 desc[UR32][R20.64], R19 ;  /* 0x0000001314001986 */ /* 0x0001e4000c101120 */
[----:B0-----:R-:W-:-:S05]  /*631f0*/  PRMT R19, R29, 0x7772, RZ ;  /* 0x000077721d137816 */ /* 0x001fca00000000ff */
[----:B------:R0:W-:Y:S02]  /*63200*/  @P2 STG.E.U8 desc[UR32][R22.64], R19 ;  /* 0x0000001316002986 */ /* 0x0001e4000c101120 */
[----:B0-----:R-:W-:-:S05]  /*63210*/  PRMT R19, R29, 0x7773, RZ ;  /* 0x000077731d137816 */ /* 0x001fca00000000ff */
[----:B--2---:R0:W-:Y:S04]  /*63220*/  @P3 STG.E.U8 desc[UR32][R16.64], R19 ;  /* 0x0000001310003986 */ /* 0x0041e8000c101120 */
[----:B0-----:R-:W2:Y:S04]  /*63230*/  LDL.LU.64 R16, [R1+0x1980] ;  /* 0x0019800001107983 */ /* 0x001ea80000300a00 */
[----:B------:R-:W3:Y:S04]  /*63240*/  LDL.LU.64 R20, [R1+0x818] ;  /* 0x0008180001147983 */ /* 0x000ee80000300a00 */
[----:B------:R-:W4:Y:S04]  /*63250*/  LDL.LU.64 R12, [R1+0x810] ;  /* 0x00081000010c7983 */ /* 0x000f280000300a00 */
[----:B------:R-:W4:Y:S04]  /*63260*/  LDL.LU.64 R10, [R1+0x808] ;  /* 0x00080800010a7983 */ /* 0x000f280000300a00 */
[----:B------:R-:W4:Y:S04]  /*63270*/  LDL.LU.64 R22, [R1+0x800] ;  /* 0x0008000001167983 */ /* 0x000f280000300a00 */
[----:B------:R-:W4:Y:S01]  /*63280*/  LDL.LU.64 R28, [R1+0x7f8] ;  /* 0x0007f800011c7983 */ /* 0x000f220000300a00 */
[----:B------:R-:W-:-:S02]  /*63290*/  LOP3.LUT R3, R3, 0xffffefff, RZ, 0xc0, !PT ;  /* 0xffffefff03037812 */ /* 0x000fc400078ec0ff */
[C---:B------:R-:W-:Y:S02]  /*632a0*/  LOP3.LUT P0, RZ, R18.reuse, 0x8000000, RZ, 0xc0, !PT ;  /* 0x0800000012ff7812 */ /* 0x040fe4000780c0ff */
[C---:B------:R-:W-:Y:S02]  /*632b0*/  LOP3.LUT P1, RZ, R18.reuse, 0x10000000, RZ, 0xc0, !PT ;  /* 0x1000000012ff7812 */ /* 0x040fe4000782c0ff */
[C---:B------:R-:W-:Y:S02]  /*632c0*/  LOP3.LUT P2, RZ, R18.reuse, 0x20000000, RZ, 0xc0, !PT ;  /* 0x2000000012ff7812 */ /* 0x040fe4000784c0ff */
[----:B------:R-:W-:Y:S02]  /*632d0*/  LOP3.LUT P3, RZ, R18, 0x40000000, RZ, 0xc0, !PT ;  /* 0x4000000012ff7812 */ /* 0x000fe4000786c0ff */
[----:B--2---:R-:W-:-:S13]  /*632e0*/  LOP3.LUT P4, RZ, R17, 0x80, RZ, 0xc0, !PT ;  /* 0x0000008011ff7812 */ /* 0x004fda000788c0ff */
        /* <DEDUP_REMOVED lines=23> */
[----:B------:R-:W-:-:S05]  /*63460*/  PRMT R18, R15, 0x7772, RZ ;  /* 0x000077720f127816 */ /* 0x000fca00000000ff */
[----:B---3--:R0:W-:Y:S02]  /*63470*/  @P0 STG.E.U8 desc[UR32][R20.64], R18 ;  /* 0x0000001214000986 */ /* 0x0081e4000c101120 */
[----:B0-----:R-:W-:Y:S02]  /*63480*/  PRMT R18, R15, 0x7773, RZ ;  /* 0x000077730f127816 */ /* 0x001fe400000000ff */
[----:B------:R-:W2:Y:S04]  /*63490*/  LDL.LU.64 R20, [R1+0x7f0] ;  /* 0x0007f00001147983 */ /* 0x000ea80000300a00 */
[----:B----4-:R0:W-:Y:S02]  /*634a0*/  @P1 STG.E.U8 desc[UR32][R12.64], R18 ;  /* 0x000000120c001986 */ /* 0x0101e4000c101120 */
[----:B0-----:R-:W-:-:S05]  /*634b0*/  PRMT R18, R5, 0x7772, RZ ;  /* 0x0000777205127816 */ /* 0x001fca00000000ff */
[----:B------:R0:W-:Y:S02]  /*634c0*/  @P2 STG.E.U8 desc[UR32][R10.64], R18 ;  /* 0x000000120a002986 */ /* 0x0001e4000c101120 */
[----:B0-----:R-:W-:Y:S02]  /*634d0*/  PRMT R18, R5, 0x7773, RZ ;  /* 0x0000777305127816 */ /* 0x001fe400000000ff */
[----:B------:R-:W3:Y:S04]  /*634e0*/  LDL.LU.64 R10, [R1+0x7e8] ;  /* 0x0007e800010a7983 */ /* 0x000ee80000300a00 */
[----:B------:R0:W-:Y:S02]  /*634f0*/  @P3 STG.E.U8 desc[UR32][R22.64], R18 ;  /* 0x0000001216003986 */ /* 0x0001e4000c101120 */
[----:B0-----:R-:W-:-:S02]  /*63500*/  PRMT R18, R8, 0x7772, RZ ;  /* 0x0000777208127816 */ /* 0x001fc400000000ff */
[----:B------:R-:W4:Y:S04]  /*63510*/  LDL.LU.64 R22, [R1+0x7e0] ;  /* 0x0007e00001167983 */ /* 0x000f280000300a00 */
[----:B------:R-:W4:Y:S04]  /*63520*/  LDL.LU R5, [R1+0x14] ;  /* 0x0000140001057983 */ /* 0x000f280000300800 */
[----:B------:R-:W-:Y:S04]  /*63530*/  STL.64 [R1+0x1960], R16 ;  /* 0x0019601001007387 */ /* 0x000fe80000100a00 */
[----:B------:R0:W-:Y:S04]  /*63540*/  @P4 STG.E.U8 desc[UR32][R28.64], R18 ;  /* 0x000000121c004986 */ /* 0x0001e8000c101120 */
[----:B0-----:R-:W4:Y:S04]  /*63550*/  LDL.LU.64 R28, [R1+0x7d8] ;  /* 0x0007d800011c7983 */ /* 0x001f280000300a00 */
[----:B------:R-:W2:Y:S04]  /*63560*/  LDL.LU R14, [R1+0x18] ;  /* 0x00001800010e7983 */ /* 0x000ea80000300800 */
[----:B--2---:R0:W-:Y:S04]  /*63570*/  STL [R1+0x1968], R14 ;  /* 0x0019680e01007387 */ /* 0x0041e80000100800 */
[----:B------:R-:W2:Y:S04]  /*63580*/  LDL.LU R19, [R1+0x2c] ;  /* 0x00002c0001137983 */ /* 0x000ea80000300800 */
[----:B0-----:R-:W3:Y:S01]  /*63590*/  LDL.LU.64 R14, [R1+0x7c0] ;  /* 0x0007c000010e7983 */ /* 0x001ee20000300a00 */
[----:B------:R-:W-:-:S02]  /*635a0*/  LOP3.LUT P4, RZ, R3, 0x80000, RZ, 0xc0, !PT ;  /* 0x0008000003ff7812 */ /* 0x000fc4000788c0ff */
[----:B------:R-:W-:-:S11]  /*635b0*/  PRMT R18, R8, 0x7773, RZ ;  /* 0x0000777308127816 */ /* 0x000fd600000000ff */
[----:B------:R-:W-:Y:S01]  /*635c0*/  @P4 STG.E.U8 desc[UR32][R20.64], R18 ;  /* 0x0000001214004986 */ /* 0x000fe2000c101120 */
[----:B------:R-:W-:-:S03]  /*635d0*/  LOP3.LUT P4, RZ, R3, 0x40000, RZ, 0xc0, !PT ;  /* 0x0004000003ff7812 */ /* 0x000fc6000788c0ff */
[----:B---3--:R0:W-:Y:S04]  /*635e0*/  STL.64 [R1+0x1970], R14 ;  /* 0x0019700e01007387 */ /* 0x0081e80000100a00 */
[----:B0-----:R-:W3:Y:S01]  /*635f0*/  LDL.LU.64 R14, [R1+0x7c8] ;  /* 0x0007c800010e7983 */ /* 0x001ee20000300a00 */
[----:B------:R-:W-:-:S05]  /*63600*/  PRMT R18, R9, 0x7772, RZ ;  /* 0x0000777209127816 */ /* 0x000fca00000000ff */
[----:B------:R0:W-:Y:S01]  /*63610*/  @P4 STG.E.U8 desc[UR32][R10.64], R18 ;  /* 0x000000120a004986 */ /* 0x0001e2000c101120 */
[----:B------:R-:W-:Y:S02]  /*63620*/  LOP3.LUT P4, RZ, R3, 0x20000, RZ, 0xc0, !PT ;  /* 0x0002000003ff7812 */ /* 0x000fe4000788c0ff */
[C---:B------:R-:W-:Y:S02]  /*63630*/  LOP3.LUT P5, RZ, R17.reuse, 0x100, RZ, 0xc0, !PT ;  /* 0x0000010011ff7812 */ /* 0x040fe400078ac0ff */
[C---:B------:R-:W-:Y:S02]  /*63640*/  LOP3.LUT P6, RZ, R17.reuse, 0x200, RZ, 0xc0, !PT ;  /* 0x0000020011ff7812 */ /* 0x040fe400078cc0ff */
[C---:B------:R-:W-:Y:S02]  /*63650*/  LOP3.LUT P0, RZ, R17.reuse, 0x400, RZ, 0xc0, !PT ;  /* 0x0000040011ff7812 */ /* 0x040fe4000780c0ff */
[----:B------:R-:W-:Y:S02]  /*63660*/  LOP3.LUT P1, RZ, R17, 0x800, RZ, 0xc0, !PT ;  /* 0x0000080011ff7812 */ /* 0x000fe4000782c0ff */
[----:B0-----:R-:W-:-:S02]  /*63670*/  PRMT R18, R9, 0x7773, RZ ;  /* 0x0000777309127816 */ /* 0x001fc400000000ff */
[C---:B------:R-:W-:Y:S02]  /*63680*/  LOP3.LUT P2, RZ, R17.reuse, 0x1000, RZ, 0xc0, !PT ;  /* 0x0000100011ff7812 */ /* 0x040fe4000784c0ff */
[----:B------:R-:W-:Y:S01]  /*63690*/  LOP3.LUT P3, RZ, R17, 0x2000, RZ, 0xc0, !PT ;  /* 0x0000200011ff7812 */ /* 0x000fe2000786c0ff */
[----:B----4-:R-:W-:Y:S04]  /*636a0*/  @P4 STG.E.U8 desc[UR32][R22.64], R18 ;  /* 0x0000001216004986 */ /* 0x010fe8000c101120 */
[----:B---3--:R0:W-:Y:S04]  /*636b0*/  STL.64 [R1+0x1978], R14 ;  /* 0x0019780e01007387 */ /* 0x0081e80000100a00 */
[----:B0-----:R-:W3:Y:S04]  /*636c0*/  LDL.LU.64 R14, [R1+0x7d0] ;  /* 0x0007d000010e7983 */ /* 0x001ee80000300a00 */
[----:B------:R-:W4:Y:S04]  /*636d0*/  LDL R21, [R1+0x10] ;  /* 0x0000100001157983 */ /* 0x000f280000100800 */
[----:B------:R-:W4:Y:S04]  /*636e0*/  LDL.LU R20, [R1+0x1c] ;  /* 0x00001c0001147983 */ /* 0x000f280000300800 */
[----:B------:R-:W4:Y:S04]  /*636f0*/  LDL.LU.64 R16, [R1+0x7b8] ;  /* 0x0007b80001107983 */ /* 0x000f280000300a00 */
[----:B------:R-:W4:Y:S04]  /*63700*/  LDL.LU.64 R6, [R1+0x7b0] ;  /* 0x0007b00001067983 */ /* 0x000f280000300a00 */
[----:B------:R-:W4:Y:S04]  /*63710*/  LDL.LU.64 R12, [R1+0x7a8] ;  /* 0x0007a800010c7983 */ /* 0x000f280000300a00 */
[----:B------:R-:W2:Y:S01]  /*63720*/  LDL R18, [R1+0x28] ;  /* 0x0000280001127983 */ /* 0x000ea20000100800 */
[----:B------:R-:W-:-:S03]  /*63730*/  LOP3.LUT P4, RZ, R3, 0x10000, RZ, 0xc0, !PT ;  /* 0x0001000003ff7812 */ /* 0x000fc6000788c0ff */
[----:B------:R-:W4:Y:S04]  /*63740*/  LDL.LU.64 R10, [R1+0x7a0] ;  /* 0x0007a000010a7983 */ /* 0x000f280000300a00 */
[----:B------:R-:W4:Y:S04]  /*63750*/  LDL.LU.64 R8, [R1+0x798] ;  /* 0x0007980001087983 */ /* 0x000f280000300a00 */
[----:B------:R-:W4:Y:S01]  /*63760*/  LDL.LU.64 R22, [R1+0x790] ;  /* 0x0007900001167983 */ /* 0x000f220000300a00 */
[----:B--2---:R-:W-:-:S05]  /*63770*/  PRMT R18, R18, 0x7772, RZ ;  /* 0x0000777212127816 */ /* 0x004fca00000000ff */
[----:B------:R0:W-:Y:S04]  /*63780*/  @P4 STG.E.U8 desc[UR32][R28.64], R18 ;  /* 0x000000121c004986 */ /* 0x0001e8000c101120 */
[----:B0-----:R-:W2:Y:S01]  /*63790*/  LDL.LU R18, [R1+0x28] ;  /* 0x0000280001127983 */ /* 0x001ea20000300800 */
[----:B------:R-:W-:-:S03]  /*637a0*/  LOP3.LUT P4, RZ, R3, 0x8000, RZ, 0xc0, !PT ;  /* 0x0000800003ff7812 */ /* 0x000fc6000788c0ff */
[----:B------:R-:W4:Y:S01]  /*637b0*/  LDL.LU.64 R28, [R1+0x788] ;  /* 0x00078800011c7983 */ /* 0x000f220000300a00 */
[----:B--2---:R-:W-:-:S09]  /*637c0*/  PRMT R18, R18, 0x7773, RZ ;  /* 0x0000777312127816 */ /* 0x004fd200000000ff */
[----:B---3--:R0:W-:Y:S04]  /*637d0*/  @P4 STG.E.U8 desc[UR32][R14.64], R18 ;  /* 0x000000120e004986 */ /* 0x0081e8000c101120 */
[----:B0-----:R-:W2:Y:S01]  /*637e0*/  LDL.LU.64 R14, [R1+0x1978] ;  /* 0x00197800010e7983 */ /* 0x001ea20000300a00 */
[----:B------:R-:W-:Y:S02]  /*637f0*/  LOP3.LUT P4, RZ, R3, 0x4000, RZ, 0xc0, !PT ;  /* 0x0000400003ff7812 */ /* 0x000fe4000788c0ff */
[----:B------:R-:W-:-:S11]  /*63800*/  PRMT R18, R19, 0x7772, RZ ;  /* 0x0000777213127816 */ /* 0x000fd600000000ff */
[----:B--2---:R0:W-:Y:S04]  /*63810*/  @P4 STG.E.U8 desc[UR32][R14.64], R18 ;  /* 0x000000120e004986 */ /* 0x0041e8000c101120 */
[----:B0-----:R-:W2:Y:S01]  /*63820*/  LDL.LU.64 R14, [R1+0x1970] ;  /* 0x00197000010e7983 */ /* 0x001ea20000300a00 */
[----:B------:R-:W-:Y:S02]  /*63830*/  LOP3.LUT P4, RZ, R3, 0x2000, RZ, 0xc0, !PT ;  /* 0x0000200003ff7812 */ /* 0x000fe4000788c0ff */
[----:B------:R-:W-:-:S11]  /*63840*/  PRMT R18, R19, 0x7773, RZ ;  /* 0x0000777313127816 */ /* 0x000fd600000000ff */
[----:B--2---:R0:W-:Y:S04]  /*63850*/  @P4 STG.E.U8 desc[UR32][R14.64], R18 ;  /* 0x000000120e004986 */ /* 0x0041e8000c101120 */
[----:B0-----:R-:W2:Y:S01]  /*63860*/  LDL.LU R14, [R1+0x1968] ;  /* 0x00196800010e7983 */ /* 0x001ea20000300800 */
[----:B------:R-:W-:Y:S02]  /*63870*/  LOP3.LUT P4, RZ, R3, 0x1000, RZ, 0xc0, !PT ;  /* 0x0000100003ff7812 */ /* 0x000fe4000788c0ff */
[----:B----4-:R-:W-:-:S11]  /*63880*/  PRMT R18, R21, 0x7770, RZ ;  /* 0x0000777015127816 */ /* 0x010fd600000000ff */
[----:B------:R0:W-:Y:S04]  /*63890*/  @P4 STG.E.U8 desc[UR32][R16.64], R18 ;  /* 0x0000001210004986 */ /* 0x0001e8000c101120 */
[----:B0-----:R-:W3:Y:S01]  /*638a0*/  LDL.LU.64 R16, [R1+0x1960] ;  /* 0x0019600001107983 */ /* 0x001ee20000300a00 */
[----:B------:R-:W-:-:S05]  /*638b0*/  PRMT R18, R21, 0x7771, RZ ;  /* 0x0000777115127816 */ /* 0x000fca00000000ff */
[----:B------:R0:W-:Y:S02]  /*638c0*/  @P5 STG.E.U8 desc[UR32][R6.64], R18 ;  /* 0x0000001206005986 */ /* 0x0001e4000c101120 */
[----:B0-----:R-:W-:-:S05]  /*638d0*/  PRMT R18, R5, 0x7770, RZ ;  /* 0x0000777005127816 */ /* 0x001fca00000000ff */
[----:B------:R0:W-:Y:S02]  /*638e0*/  @P6 STG.E.U8 desc[UR32][R12.64], R18 ;  /* 0x000000120c006986 */ /* 0x0001e4000c101120 */
[----:B0-----:R-:W-:-:S05]  /*638f0*/  PRMT R18, R5, 0x7771, RZ ;  /* 0x0000777105127816 */ /* 0x001fca00000000ff */
[----:B------:R-:W-:Y:S04]  /*63900*/  @P0 STG.E.U8 desc[UR32][R10.64], R18 ;  /* 0x000000120a000986 */ /* 0x000fe8000c101120 */
[----:B------:R0:W-:Y:S04]  /*63910*/  STL.64 [R1+0x1958], R4 ;  /* 0x0019580401007387 */ /* 0x0001e80000100a00 */
[----:B0-----:R-:W4:Y:S04]  /*63920*/  LDL.LU.64 R4, [R1+0x780] ;  /* 0x0007800001047983 */ /* 0x001f280000300a00 */
[----:B------:R-:W4:Y:S04]  /*63930*/  LDL.LU.64 R10, [R1+0x778] ;  /* 0x00077800010a7983 */ /* 0x000f280000300a00 */
[----:B------:R-:W4:Y:S01]  /*63940*/  LDL.LU.64 R6, [R1+0x770] ;  /* 0x0007700001067983 */ /* 0x000f220000300a00 */
[----:B--2---:R-:W-:-:S05]  /*63950*/  PRMT R18, R14, 0x7770, RZ ;  /* 0x000077700e127816 */ /* 0x004fca00000000ff */
[----:B------:R0:W-:Y:S02]  /*63960*/  @P1 STG.E.U8 desc[UR32][R8.64], R18 ;  /* 0x0000001208001986 */ /* 0x0001e4000c101120 */
[----:B0-----:R-:W-:Y:S02]  /*63970*/  PRMT R18, R14, 0x7771, RZ ;  /* 0x000077710e127816 */ /* 0x001fe400000000ff */
[----:B------:R-:W2:Y:S04]  /*63980*/  LDL.LU.64 R8, [R1+0x768] ;  /* 0x0007680001087983 */ /* 0x000ea80000300a00 */
[----:B------:R0:W-:Y:S02]  /*63990*/  @P2 STG.E.U8 desc[UR32][R22.64], R18 ;  /* 0x0000001216002986 */ /* 0x0001e4000c101120 */
[----:B0-----:R-:W-:-:S05]  /*639a0*/  PRMT R18, R20, 0x7770, RZ ;  /* 0x0000777014127816 */ /* 0x001fca00000000ff */
[----:B------:R0:W-:Y:S04]  /*639b0*/  @P3 STG.E.U8 desc[UR32][R28.64], R18 ;  /* 0x000000121c003986 */ /* 0x0001e8000c101120 */
[----:B0-----:R-:W2:Y:S04]  /*639c0*/  LDL.LU.64 R28, [R1+0x760] ;  /* 0x00076000011c7983 */ /* 0x001ea80000300a00 */
[----:B------:R-:W2:Y:S04]  /*639d0*/  LDL.LU.64 R12, [R1+0x758] ;  /* 0x00075800010c7983 */ /* 0x000ea80000300a00 */
[----:B------:R-:W2:Y:S04]  /*639e0*/  LDL.LU R21, [R1+0xa0] ;  /* 0x0000a00001157983 */ /* 0x000ea80000300800 */
[----:B------:R-:W2:Y:S04]  /*639f0*/  LDL.LU R23, [R1+0xa4] ;  /* 0x0000a40001177983 */ /* 0x000ea80000300800 */
[----:B------:R-:W2:Y:S01]  /*63a00*/  LDL.LU R15, [R1+0xa8] ;  /* 0x0000a800010f7983 */ /* 0x000ea20000300800 */
[----:B---3--:R-:W-:-:S02]  /*63a10*/  LOP3.LUT P4, RZ, R17, 0x4000000, RZ, 0xc0, !PT ;  /* 0x0400000011ff7812 */ /* 0x008fc4000788c0ff */
[----:B------:R-:W-:Y:S01]  /*63a20*/  LOP3.LUT R3, R3, 0xffffffef, RZ, 0xc0, !PT ;  /* 0xffffffef03037812 */ /* 0x000fe200078ec0ff */
[----:B------:R-:W3:Y:S10]  /*63a30*/  LDL.LU R22, [R1+0xac] ;  /* 0x0000ac0001167983 */ /* 0x000ef40000300800 */
        /* <DEDUP_REMOVED lines=15> */
[----:B------:R-:W-:-:S09]  /*63b30*/  LOP3.LUT P0, RZ, R17, 0x4000, RZ, 0xc0, !PT ;  /* 0x0000400011ff7812 */ /* 0x000fd2000780c0ff */
[----:B------:R-:W-:Y:S02]  /*63b40*/  @P4 LOP3.LUT R3, R3, 0x200, RZ, 0xfc, !PT ;  /* 0x0000020003034812 */ /* 0x000fe400078efcff */
[C---:B------:R-:W-:Y:S02]  /*63b50*/  LOP3.LUT P4, RZ, R17.reuse, 0x100000, RZ, 0xc0, !PT ;  /* 0x0010000011ff7812 */ /* 0x040fe4000788c0ff */
[----:B------:R-:W-:Y:S02]  /*63b60*/  LOP3.LUT P1, RZ, R17, 0x8000, RZ, 0xc0, !PT ;  /* 0x0000800011ff7812 */ /* 0x000fe4000782c0ff */
[----:B------:R-:W-:Y:S02]  /*63b70*/  LOP3.LUT R3, R3, 0xfffffbff, RZ, 0xc0, !PT ;  /* 0xfffffbff03037812 */ /* 0x000fe400078ec0ff */
[----:B------:R-:W-:Y:S02]  /*63b80*/  PRMT R18, R20, 0x7771, RZ ;  /* 0x0000777114127816 */ /* 0x000fe400000000ff */
[----:B------:R-:W-:-:S05]  /*63b90*/  LOP3.LUT P2, RZ, R17, 0x10000, RZ, 0xc0, !PT ;  /* 0x0001000011ff7812 */ /* 0x000fca000784c0ff */
[----:B------:R-:W-:Y:S02]  /*63ba0*/  @P4 LOP3.LUT R3, R3, 0x400, RZ, 0xfc, !PT ;  /* 0x0000040003034812 */ /* 0x000fe400078efcff */
[C---:B------:R-:W-:Y:S01]  /*63bb0*/  LOP3.LUT P4, RZ, R17.reuse, 0x80000, RZ, 0xc0, !PT ;  /* 0x0008000011ff7812 */ /* 0x040fe2000788c0ff */
[----:B----4-:R0:W-:Y:S01]  /*63bc0*/  @P0 STG.E.U8 desc[UR32][R4.64], R18 ;  /* 0x0000001204000986 */ /* 0x0101e2000c101120 */
[----:B------:R-:W-:Y:S02]  /*63bd0*/  LOP3.LUT P3, RZ, R17, 0x20000, RZ, 0xc0, !PT ;  /* 0x0002000011ff7812 */ /* 0x000fe4000786c0ff */
[----:B------:R-:W-:Y:S02]  /*63be0*/  LOP3.LUT R3, R3, 0xfffff7ff, RZ, 0xc0, !PT ;  /* 0xfffff7ff03037812 */ /* 0x000fe400078ec0ff */
[C---:B------:R-:W-:Y:S02]  /*63bf0*/  LOP3.LUT P5, RZ, R17.reuse, 0x8000000, RZ, 0xc0, !PT ;  /* 0x0800000011ff7812 */ /* 0x040fe400078ac0ff */
[----:B------:R-:W-:-:S02]  /*63c00*/  LOP3.LUT P6, RZ, R17, 0x10000000, RZ, 0xc0, !PT ;  /* 0x1000000011ff7812 */ /* 0x000fc400078cc0ff */
[----:B------:R-:W-:-:S03]  /*63c10*/  LOP3.LUT P0, RZ, R17, 0x20000000, RZ, 0xc0, !PT ;  /* 0x2000000011ff7812 */ /* 0x000fc6000780c0ff */
[----:B------:R-:W-:Y:S01]  /*63c20*/  @P4 LOP3.LUT R3, R3, 0x800, RZ, 0xfc, !PT ;  /* 0x0000080003034812 */ /* 0x000fe200078efcff */
[----:B0-----:R-:W4:Y:S01]  /*63c30*/  LDL.LU.64 R4, [R1+0x1958] ;  /* 0x0019580001047983 */ /* 0x001f220000300a00 */
[----:B------:R-:W-:Y:S02]  /*63c40*/  LOP3.LUT P4, RZ, R17, 0x40000, RZ, 0xc0, !PT ;  /* 0x0004000011ff7812 */ /* 0x000fe4000788c0ff */
[----:B--2---:R-:W-:-:S05]  /*63c50*/  PRMT R18, R21, 0x7770, RZ ;  /* 0x0000777015127816 */ /* 0x004fca00000000ff */
[----:B------:R0:W-:Y:S01]  /*63c60*/  @P1 STG.E.U8 desc[UR32][R10.64], R18 ;  /* 0x000000120a001986 */ /* 0x0001e2000c101120 */
[----:B------:R-:W-:Y:S02]  /*63c70*/  LOP3.LUT P1, RZ, R17, 0x40000000, RZ, 0xc0, !PT ;  /* 0x4000000011ff7812 */ /* 0x000fe4000782c0ff */
[----:B0-----:R-:W-:Y:S01]  /*63c80*/  PRMT R18, R21, 0x7771, RZ ;  /* 0x0000777115127816 */ /* 0x001fe200000000ff */
[----:B------:R-:W2:Y:S04]  /*63c90*/  LDL.LU.64 R10, [R1+0x750] ;  /* 0x00075000010a7983 */ /* 0x000ea80000300a00 */
[----:B------:R-:W-:Y:S01]  /*63ca0*/  @P2 STG.E.U8 desc[UR32][R6.64], R18 ;  /* 0x0000001206002986 */ /* 0x000fe2000c101120 */
[----:B------:R-:W-:Y:S02]  /*63cb0*/  LOP3.LUT P2, RZ, R17, 0x80000000, RZ, 0xc0, !PT ;  /* 0x8000000011ff7812 */ /* 0x000fe4000784c0ff */
[----:B------:R-:W-:-:S05]  /*63cc0*/  PRMT R17, R23, 0x7770, RZ ;  /* 0x0000777017117816 */ /* 0x000fca00000000ff */
[----:B------:R0:W-:Y:S02]  /*63cd0*/  @P3 STG.E.U8 desc[UR32][R8.64], R17 ;  /* 0x0000001108003986 */ /* 0x0001e4000c101120 */
[----:B0-----:R-:W-:-:S05]  /*63ce0*/  PRMT R17, R23, 0x7771, RZ ;  /* 0x0000777117117816 */ /* 0x001fca00000000ff */
[----:B------:R0:W-:Y:S01]  /*63cf0*/  @P4 STG.E.U8 desc[UR32][R28.64], R17 ;  /* 0x000000111c004986 */ /* 0x0001e2000c101120 */
[----:B------:R-:W-:-:S03]  /*63d00*/  LOP3.LUT P4, RZ, R3, 0x800, RZ, 0xc0, !PT ;  /* 0x0000080003ff7812 */ /* 0x000fc6000788c0ff */
[----:B------:R-:W-:Y:S01]  /*63d10*/  STL.64 [R1+0x1928], R20 ;  /* 0x0019281401007387 */ /* 0x000fe20000100a00 */
[----:B------:R-:W-:-:S03]  /*63d20*/  LOP3.LUT P3, RZ, R16, 0x1, RZ, 0xc0, !PT ;  /* 0x0000000110ff7812 */ /* 0x000fc6000786c0ff */
[----:B------:R-:W4:Y:S01]  /*63d30*/  LDL.LU.64 R8, [R1+0x748] ;  /* 0x0007480001087983 */ /* 0x000f220000300a00 */
[----:B0-----:R-:W-:-:S03]  /*63d40*/  PRMT R17, R15, 0x7770, RZ ;  /* 0x000077700f117816 */ /* 0x001fc600000000ff */
[----:B------:R0:W-:Y:S04]  /*63d50*/  STL [R1+0x1948], R16 ;  /* 0x0019481001007387 */ /* 0x0001e80000100800 */
[----:B------:R-:W4:Y:S04]  /*63d60*/  LDL.LU.64 R28, [R1+0x740] ;  /* 0x00074000011c7983 */ /* 0x000f280000300a00 */
[----:B------:R1:W-:Y:S04]  /*63d70*/  @P4 STG.E.U8 desc[UR32][R12.64], R17 ;  /* 0x000000110c004986 */ /* 0x0003e8000c101120 */
[----:B0-----:R-:W4:Y:S04]  /*63d80*/  LDL.LU R16, [R1+0x10] ;  /* 0x0000100001107983 */ /* 0x001f280000300800 */
[----:B------:R0:W-:Y:S01]  /*63d90*/  STL.64 [R1+0x1938], R14 ;  /* 0x0019380e01007387 */ /* 0x0001e20000100a00 */
[----:B-1----:R-:W-:-:S03]  /*63da0*/  PRMT R17, R15, 0x7771, RZ ;  /* 0x000077710f117816 */ /* 0x002fc600000000ff */
[----:B0-----:R-:W3:Y:S04]  /*63db0*/  LDL.LU.64 R14, [R1+0x728] ;  /* 0x00072800010e7983 */ /* 0x001ee80000300a00 */
[----:B---3--:R0:W-:Y:S04]  /*63dc0*/  STL.64 [R1+0x1940], R14 ;  /* 0x0019400e01007387 */ /* 0x0081e80000100a00 */
[----:B0-----:R-:W3:Y:S01]  /*63dd0*/  LDL.LU.64 R14, [R1+0x730] ;  /* 0x00073000010e7983 */ /* 0x001ee20000300a00 */
[----:B------:R-:W-:-:S13]  /*63de0*/  LOP3.LUT P4, RZ, R3, 0x400, RZ, 0xc0, !PT ;  /* 0x0000040003ff7812 */ /* 0x000fda000788c0ff */
[----:B--2---:R0:W-:Y:S01]  /*63df0*/  @P4 STG.E.U8 desc[UR32][R10.64], R17 ;  /* 0x000000110a004986 */ /* 0x0041e2000c101120 */
[C---:B------:R-:W-:Y:S02]  /*63e00*/  LOP3.LUT P4, RZ, R3.reuse, 0x200, RZ, 0xc0, !PT ;  /* 0x0000020003ff7812 */ /* 0x040fe4000788c0ff */
[----:B0-----:R-:W-:Y:S01]  /*63e10*/  PRMT R17, R22, 0x7770, RZ ;  /* 0x0000777016117816 */ /* 0x001fe200000000ff */
[----:B---3--:R0:W-:Y:S04]  /*63e20*/  STL.64 [R1+0x1950], R14 ;  /* 0x0019500e01007387 */ /* 0x0081e80000100a00 */
[----:B0-----:R-:W2:Y:S06]  /*63e30*/  LDL.LU.64 R14, [R1+0x738] ;  /* 0x00073800010e7983 */ /* 0x001eac0000300a00 */
[----:B----4-:R0:W-:Y:S01]  /*63e40*/  @P4 STG.E.U8 desc[UR32][R8.64], R17 ;  /* 0x0000001108004986 */ /* 0x0101e2000c101120 */
[----:B------:R-:W-:-:S03]  /*63e50*/  LOP3.LUT P4, RZ, R3, 0x100, RZ, 0xc0, !PT ;  /* 0x0000010003ff7812 */ /* 0x000fc6000788c0ff */
[----:B------:R-:W3:Y:S04]  /*63e60*/  LDL.LU.64 R20, [R1+0x720] ;  /* 0x0007200001147983 */ /* 0x000ee80000300a00 */
[----:B------:R-:W4:Y:S01]  /*63e70*/  LDL.LU.64 R18, [R1+0x718] ;  /* 0x0007180001127983 */ /* 0x000f220000300a00 */
[----:B0-----:R-:W-:-:S03]  /*63e80*/  PRMT R17, R22, 0x7771, RZ ;  /* 0x0000777116117816 */ /* 0x001fc600000000ff */
[----:B------:R-:W4:Y:S04]  /*63e90*/  LDL.LU.64 R6, [R1+0x710] ;  /* 0x0007100001067983 */ /* 0x000f280000300a00 */
[----:B------:R0:W-:Y:S01]  /*63ea0*/  @P4 STG.E.U8 desc[UR32][R28.64], R17 ;  /* 0x000000111c004986 */ /* 0x0001e2000c101120 */
[----:B------:R-:W-:-:S03]  /*63eb0*/  LOP3.LUT P4, RZ, R3, 0x80, RZ, 0xc0, !PT ;  /* 0x0000008003ff7812 */ /* 0x000fc6000788c0ff */
[----:B------:R-:W4:Y:S04]  /*63ec0*/  LDL.LU.64 R12, [R1+0x708] ;  /* 0x00070800010c7983 */ /* 0x000f280000300a00 */
[----:B------:R-:W4:Y:S01]  /*63ed0*/  LDL.LU.64 R10, [R1+0x700] ;  /* 0x00070000010a7983 */ /* 0x000f220000300a00 */
[----:B0-----:R-:W-:-:S03]  /*63ee0*/  PRMT R17, R16, 0x7772, RZ ;  /* 0x0000777210117816 */ /* 0x001fc600000000ff */
[----:B------:R-:W4:Y:S04]  /*63ef0*/  LDL.LU.64 R8, [R1+0x6f8] ;  /* 0x0006f80001087983 */ /* 0x000f280000300a00 */
[----:B------:R-:W4:Y:S04]  /*63f00*/  LDL.LU.64 R28, [R1+0x6f0] ;  /* 0x0006f000011c7983 */ /* 0x000f280000300a00 */
[----:B--2---:R0:W-:Y:S04]  /*63f10*/  @P4 STG.E.U8 desc[UR32][R14.64], R17 ;  /* 0x000000110e004986 */ /* 0x0041e8000c101120 */
[----:B0-----:R-:W2:Y:S01]  /*63f20*/  LDL.LU.64 R14, [R1+0x1950] ;  /* 0x00195000010e7983 */ /* 0x001ea20000300a00 */
[----:B------:R-:W-:-:S02]  /*63f30*/  LOP3.LUT P4, RZ, R3, 0x40, RZ, 0xc0, !PT ;  /* 0x0000004003ff7812 */ /* 0x000fc4000788c0ff */
[----:B------:R-:W-:Y:S02]  /*63f40*/  PRMT R17, R16, 0x7773, RZ ;  /* 0x0000777310117816 */ /* 0x000fe400000000ff */
[----:B------:R-:W4:Y:S09]  /*63f50*/  LDL.LU R16, [R1+0x1948] ;  /* 0x0019480001107983 */ /* 0x000f320000300800 */
[----:B--2---:R0:W-:Y:S04]  /*63f60*/  @P4 STG.E.U8 desc[UR32][R14.64], R17 ;  /* 0x000000110e004986 */ /* 0x0041e8000c101120 */
[----:B0-----:R-:W2:Y:S01]  /*63f70*/  LDL.LU.64 R14, [R1+0x1940] ;  /* 0x00194000010e7983 */ /* 0x001ea20000300a00 */
[----:B------:R-:W-:-:S02]  /*63f80*/  LOP3.LUT P4, RZ, R3, 0x20, RZ, 0xc0, !PT ;  /* 0x0000002003ff7812 */ /* 0x000fc4000788c0ff */
[----:B------:R-:W-:-:S11]  /*63f90*/  PRMT R17, R5, 0x7772, RZ ;  /* 0x0000777205117816 */ /* 0x000fd600000000ff */
[----:B--2---:R0:W-:Y:S01]  /*63fa0*/  @P4 STG.E.U8 desc[UR32][R14.64], R17 ;  /* 0x000000110e004986 */ /* 0x0041e2000c101120 */
[----:B------:R-:W-:-:S03]  /*63fb0*/  LOP3.LUT P4, RZ, R3, 0x10, RZ, 0xc0, !PT ;  /* 0x0000001003ff7812 */ /* 0x000fc6000788c0ff */
[----:B0-----:R-:W2:Y:S01]  /*63fc0*/  LDL.LU.64 R14, [R1+0x1938] ;  /* 0x00193800010e7983 */ /* 0x001ea20000300a00 */
[----:B------:R-:W-:-:S03]  /*63fd0*/  PRMT R17, R5, 0x7773, RZ ;  /* 0x0000777305117816 */ /* 0x000fc600000000ff */
[----:B------:R-:W2:Y:S06]  /*63fe0*/  LDL.LU R5, [R1+0x1930] ;  /* 0x0019300001057983 */ /* 0x000eac0000300800 */
[----:B---3--:R0:W-:Y:S04]  /*63ff0*/  @P4 STG.E.U8 desc[UR32][R20.64], R17 ;  /* 0x0000001114004986 */ /* 0x0081e8000c101120 */
[----:B0-----:R-:W3:Y:S01]  /*64000*/  LDL.LU.64 R20, [R1+0x1928] ;  /* 0x0019280001147983 */ /* 0x001ee20000300a00 */
[----:B----4-:R-:W-:-:S02]  /*64010*/  LOP3.LUT P4, RZ, R16, 0x2000, RZ, 0xc0, !PT ;  /* 0x0000200010ff7812 */ /* 0x010fc4000788c0ff */
[----:B--2---:R-:W-:-:S05]  /*64020*/  PRMT R17, R14, 0x7772, RZ ;  /* 0x000077720e117816 */ /* 0x004fca00000000ff */
[----:B------:R0:W-:Y:S02]  /*64030*/  @P5 STG.E.U8 desc[UR32][R18.64], R17 ;  /* 0x0000001112005986 */ /* 0x0001e4000c101120 */
[----:B0-----:R-:W-:-:S05]  /*64040*/  PRMT R17, R14, 0x7773, RZ ;  /* 0x000077730e117816 */ /* 0x001fca00000000ff */
[----:B------:R3:W-:Y:S02]  /*64050*/  @P6 STG.E.U8 desc[UR32][R6.64], R17 ;  /* 0x0000001106006986 */ /* 0x0007e4000c101120 */
[----:B---3--:R-:W-:-:S05]  /*64060*/  PRMT R17, R20, 0x7772, RZ ;  /* 0x0000777214117816 */ /* 0x008fca00000000ff */
[----:B------:R0:W-:Y:S04]  /*64070*/  @P0 STG.E.U8 desc[UR32][R12.64], R17 ;  /* 0x000000110c000986 */ /* 0x0001e8000c101120 */
[----:B0-----:R-:W2:Y:S01]  /*64080*/  LDL.LU.64 R12, [R1+0x6e8] ;  /* 0x0006e800010c7983 */ /* 0x001ea20000300a00 */
[----:B------:R-:W-:-:S03]  /*64090*/  PRMT R17, R20, 0x7773, RZ ;  /* 0x0000777314117816 */ /* 0x000fc600000000ff */
[----:B------:R-:W3:Y:S04]  /*640a0*/  LDL.LU.64 R6, [R1+0x6e0] ;  /* 0x0006e00001067983 */ /* 0x000ee80000300a00 */
[----:B------:R0:W-:Y:S02]  /*640b0*/  @P1 STG.E.U8 desc[UR32][R10.64], R17 ;  /* 0x000000110a001986 */ /* 0x0001e4000c101120 */
[C---:B0-----:R-:W-:Y:S02]  /*640c0*/  PRMT R17, R21.reuse, 0x7772, RZ ;  /* 0x0000777215117816 */ /* 0x041fe400000000ff */
[----:B------:R-:W4:Y:S04]  /*640d0*/  LDL.LU.64 R10, [R1+0x6d8] ;  /* 0x0006d800010a7983 */ /* 0x000f280000300a00 */
[----:B------:R0:W-:Y:S02]  /*640e0*/  @P2 STG.E.U8 desc[UR32][R8.64], R17 ;  /* 0x0000001108002986 */ /* 0x0001e4000c101120 */
[----:B0-----:R-:W-:-:S02]  /*640f0*/  PRMT R17, R21, 0x7773, RZ ;  /* 0x0000777315117816 */ /* 0x001fc400000000ff */
[----:B------:R-:W4:Y:S04]  /*64100*/  LDL.LU.64 R8, [R1+0x6d0] ;  /* 0x0006d00001087983 */ /* 0x000f280000300a00 */
[----:B------:R0:W-:Y:S04]  /*64110*/  @P3 STG.E.U8 desc[UR32][R28.64], R17 ;  /* 0x000000111c003986 */ /* 0x0001e8000c101120 */
[----:B0-----:R-:W4:Y:S01]  /*64120*/  LDL.LU.64 R28, [R1+0x6c8] ;  /* 0x0006c800011c7983 */ /* 0x001f220000300a00 */
[----:B------:R-:W-:Y:S02]  /*64130*/  LOP3.LUT R5, R5, 0xefffffff, RZ, 0xc0, !PT ;  /* 0xefffffff05057812 */ /* 0x000fe400078ec0ff */
[----:B------:R-:W-:Y:S01]  /*64140*/  LOP3.LUT R3, R3, 0xfffffffe, RZ, 0xc0, !PT ;  /* 0xfffffffe03037812 */ /* 0x000fe200078ec0ff */
        /* <DEDUP_REMOVED lines=11> */
[----:B------:R-:W-:-:S13]  /*64200*/  LOP3.LUT P4, RZ, R16, 0x200, RZ, 0xc0, !PT ;  /* 0x0000020010ff7812 */ /* 0x000fda000788c0ff */
[----:B------:R-:W-:Y:S02]  /*64210*/  @P4 LOP3.LUT R3, R3, 0x1, RZ, 0xfc, !PT ;  /* 0x0000000103034812 */ /* 0x000fe400078efcff */
[C---:B------:R-:W-:Y:S02]  /*64220*/  LOP3.LUT P4, RZ, R16.reuse, 0x100, RZ, 0xc0, !PT ;  /* 0x0000010010ff7812 */ /* 0x040fe4000788c0ff */
[----:B------:R-:W-:Y:S02]  /*64230*/  LOP3.LUT R3, R3, 0xfffffffd, RZ, 0xc0, !PT ;  /* 0xfffffffd03037812 */ /* 0x000fe400078ec0ff */
[----:B------:R-:W-:-:S09]  /*64240*/  LOP3.LUT P0, RZ, R16, 0x2, RZ, 0xc0, !PT ;  /* 0x0000000210ff7812 */ /* 0x000fd2000780c0ff */
[----:B------:R-:W-:Y:S02]  /*64250*/  @P4 LOP3.LUT R3, R3, 0x2, RZ, 0xfc, !PT ;  /* 0x0000000203034812 */ /* 0x000fe400078efcff */
[C---:B------:R-:W-:Y:S02]  /*64260*/  LOP3.LUT P4, RZ, R16.reuse, 0x80, RZ, 0xc0, !PT ;  /* 0x0000008010ff7812 */ /* 0x040fe4000788c0ff */
[----:B------:R-:W-:Y:S02]  /*64270*/  LOP3.LUT R3, R3, 0xfffffffb, RZ, 0xc0, !PT ;  /* 0xfffffffb03037812 */ /* 0x000fe400078ec0ff */
[C---:B------:R-:W-:Y:S02]  /*64280*/  LOP3.LUT P1, RZ, R16.reuse, 0x4, RZ, 0xc0, !PT ;  /* 0x0000000410ff7812 */ /* 0x040fe4000782c0ff */
[----:B------:R-:W-:Y:S02]  /*64290*/  PRMT R17, R23, 0x7772, RZ ;  /* 0x0000777217117816 */ /* 0x000fe400000000ff */
[----:B------:R-:W-:-:S05]  /*642a0*/  LOP3.LUT P2, RZ, R16, 0x8, RZ, 0xc0, !PT ;  /* 0x0000000810ff7812 */ /* 0x000fca000784c0ff */
[----:B------:R-:W-:Y:S02]  /*642b0*/  @P4 LOP3.LUT R3, R3, 0x4, RZ, 0xfc, !PT ;  /* 0x0000000403034812 */ /* 0x000fe400078efcff */
[C---:B------:R-:W-:Y:S02]  /*642c0*/  LOP3.LUT P4, RZ, R16.reuse, 0x40, RZ, 0xc0, !PT ;  /* 0x0000004010ff7812 */ /* 0x040fe4000788c0ff */
[----:B------:R-:W-:Y:S02]  /*642d0*/  LOP3.LUT P3, RZ, R16, 0x10, RZ, 0xc0, !PT ;  /* 0x0000001010ff7812 */ /* 0x000fe4000786c0ff */
[----:B------:R-:W-:-:S09]  /*642e0*/  LOP3.LUT R3, R3, 0xfffffff7, RZ, 0xc0, !PT ;  /* 0xfffffff703037812 */ /* 0x000fd200078ec0ff */
[----:B------:R-:W-:Y:S02]  /*642f0*/  @P4 LOP3.LUT R3, R3, 0x8, RZ, 0xfc, !PT ;  /* 0x0000000803034812 */ /* 0x000fe400078efcff */
[----:B------:R-:W-:Y:S01]  /*64300*/  LOP3.LUT P4, RZ, R16, 0x20, RZ, 0xc0, !PT ;  /* 0x0000002010ff7812 */ /* 0x000fe2000788c0ff */
[----:B------:R-:W-:Y:S01]  /*64310*/  IMAD.MOV.U32 R21, RZ, RZ, R2 ;  /* 0x000000ffff157224 */ /* 0x000fe200078e0002 */
[----:B--2---:R0:W-:Y:S02]  /*64320*/  @P0 STG.E.U8 desc[UR32][R12.64], R17 ;  /* 0x000000110c000986 */ /* 0x0041e4000c101120 */
[----:B0-----:R-:W-:Y:S02]  /*64330*/  PRMT R17, R23, 0x7773, RZ ;  /* 0x0000777317117816 */ /* 0x001fe400000000ff */
[----:B------:R-:W2:Y:S04]  /*64340*/  LDL.LU.64 R12, [R1+0x6c0] ;  /* 0x0006c000010c7983 */ /* 0x000ea80000300a00 */
[----:B---3--:R0:W-:Y:S02]  /*64350*/  @P1 STG.E.U8 desc[UR32][R6.64], R17 ;  /* 0x0000001106001986 */ /* 0x0081e4000c101120 */
[----:B0-----:R-:W-:-:S05]  /*64360*/  PRMT R17, R15, 0x7772, RZ ;  /* 0x000077720f117816 */ /* 0x001fca00000000ff */
[----:B----4-:R0:W-:Y:S02]  /*64370*/  @P2 STG.E.U8 desc[UR32][R10.64], R17 ;  /* 0x000000110a002986 */ /* 0x0101e4000c101120 */
[----:B0-----:R-:W-:Y:S02]  /*64380*/  PRMT R17, R15, 0x7773, RZ ;  /* 0x000077730f117816 */ /* 0x001fe400000000ff */
[----:B------:R-:W3:Y:S04]  /*64390*/  LDL.LU.64 R10, [R1+0x6b8] ;  /* 0x0006b800010a7983 */ /* 0x000ee80000300a00 */
[----:B------:R0:W-:Y:S04]  /*643a0*/  @P3 STG.E.U8 desc[UR32][R8.64], R17 ;  /* 0x0000001108003986 */ /* 0x0001e8000c101120 */
[----:B------:R-:W4:Y:S04]  /*643b0*/  LDL R23, [R1+0x90] ;  /* 0x0000900001177983 */ /* 0x000f280000100800 */
[----:B------:R-:W3:Y:S01]  /*643c0*/  LDL.LU R2, [R1+0x9c] ;  /* 0x00009c0001027983 */ /* 0x000ee20000300800 */
[----:B0-----:R-:W-:-:S03]  /*643d0*/  PRMT R17, R22, 0x7772, RZ ;  /* 0x0000777216117816 */ /* 0x001fc600000000ff */
[----:B------:R-:W3:Y:S04]  /*643e0*/  LDL.LU.64 R8, [R1+0x6b0] ;  /* 0x0006b00001087983 */ /* 0x000ee80000300a00 */
[----:B------:R-:W2:Y:S04]  /*643f0*/  LDL.LU R14, [R1+0x80] ;  /* 0x00008000010e7983 */ /* 0x000ea80000300800 */
[----:B------:R0:W-:Y:S04]  /*64400*/  @P4 STG.E.U8 desc[UR32][R28.64], R17 ;  /* 0x000000111c004986 */ /* 0x0001e8000c101120 */
[----:B0-----:R-:W3:Y:S04]  /*64410*/  LDL.LU.64 R28, [R1+0x6a8] ;  /* 0x0006a800011c7983 */ /* 0x001ee80000300a00 */
[----:B------:R-:W2:Y:S04]  /*64420*/  LDL.LU R15, [R1+0x84] ;  /* 0x00008400010f7983 */ /* 0x000ea80000300800 */
[----:B--2---:R0:W-:Y:S04]  /*64430*/  STL.64 [R1+0x1908], R14 ;  /* 0x0019080e01007387 */ /* 0x0041e80000100a00 */
[----:B0-----:R-:W2:Y:S04]  /*64440*/  LDL.LU.64 R14, [R1+0x688] ;  /* 0x00068800010e7983 */ /* 0x001ea80000300a00 */
[----:B--2---:R0:W-:Y:S04]  /*64450*/  STL.64 [R1+0x1910], R14 ;  /* 0x0019100e01007387 */ /* 0x0041e80000100a00 */
[----:B0-----:R-:W2:Y:S04]  /*64460*/  LDL.LU.64 R14, [R1+0x690] ;  /* 0x00069000010e7983 */ /* 0x001ea80000300a00 */
        /* <DEDUP_REMOVED lines=21> */
[----:B------:R-:W3:Y:S04]  /*645c0*/  LDL.LU.64 R10, [R1+0x668] ;  /* 0x00066800010a7983 */ /* 0x000ee80000300a00 */
[----:B0-----:R-:W3:Y:S01]  /*645d0*/  LDL.LU.64 R8, [R1+0x660] ;  /* 0x0006600001087983 */ /* 0x001ee20000300a00 */
[----:B-1----:R-:W-:-:S03]  /*645e0*/  PRMT R3, R20, 0x7771, RZ ;  /* 0x0000777114037816 */ /* 0x002fc600000000ff */
[----:B------:R-:W3:Y:S04]  /*645f0*/  LDL.LU.64 R28, [R1+0x658] ;  /* 0x00065800011c7983 */ /* 0x000ee80000300a00 */
[----:B--2---:R0:W-:Y:S04]  /*64600*/  @P4 STG.E.U8 desc[UR32][R14.64], R3 ;  /* 0x000000030e004986 */ /* 0x0041e8000c101120 */
        /* <DEDUP_REMOVED lines=8> */
[----:B0-----:R-:W2:Y:S01]  /*64690*/  LDL.LU.64 R14, [R1+0x1910] ;  /* 0x00191000010e7983 */ /* 0x001ea20000300a00 */
[----:B------:R-:W-:Y:S02]  /*646a0*/  LOP3.LUT P4, RZ, R5, 0x10000000, RZ, 0xc0, !PT ;  /* 0x1000000005ff7812 */ /* 0x000fe4000788c0ff */
[----:B------:R-:W-:Y:S02]  /*646b0*/  PRMT R3, R2, 0x7770, RZ ;  /* 0x0000777002037816 */ /* 0x000fe400000000ff */
[C---:B------:R-:W-:Y:S02]  /*646c0*/  LOP3.LUT P5, RZ, R16.reuse, 0x4000, RZ, 0xc0, !PT ;  /* 0x0000400010ff7812 */ /* 0x040fe400078ac0ff */
[----:B------:R-:W-:-:S07]  /*646d0*/  LOP3.LUT P6, RZ, R16, 0x8000, RZ, 0xc0, !PT ;  /* 0x0000800010ff7812 */ /* 0x000fce00078cc0ff */
[----:B--2---:R0:W-:Y:S04]  /*646e0*/  @P4 STG.E.U8 desc[UR32][R14.64], R3 ;  /* 0x000000030e004986 */ /* 0x0041e8000c101120 */
[----:B0-----:R-:W2:Y:S01]  /*646f0*/  LDL.LU.64 R14, [R1+0x1908] ;  /* 0x00190800010e7983 */ /* 0x001ea20000300a00 */
[----:B------:R-:W-:Y:S02]  /*64700*/  PRMT R3, R2, 0x7771, RZ ;  /* 0x0000777102037816 */ /* 0x000fe400000000ff */
[----:B------:R-:W-:-:S03]  /*64710*/  LOP3.LUT P0, RZ, R16, 0x10000, RZ, 0xc0, !PT ;  /* 0x0001000010ff7812 */ /* 0x000fc6000780c0ff */
[----:B----4-:R0:W-:Y:S01]  /*64720*/  @P5 STG.E.U8 desc[UR32][R6.64], R3 ;  /* 0x0000000306005986 */ /* 0x0101e2000c101120 */
[C---:B------:R-:W-:Y:S02]  /*64730*/  LOP3.LUT P1, RZ, R16.reuse, 0x20000, RZ, 0xc0, !PT ;  /* 0x0002000010ff7812 */ /* 0x040fe4000782c0ff */
[C---:B------:R-:W-:Y:S02]  /*64740*/  LOP3.LUT P2, RZ, R16.reuse, 0x40000, RZ, 0xc0, !PT ;  /* 0x0004000010ff7812 */ /* 0x040fe4000784c0ff */
[----:B------:R-:W-:Y:S01]  /*64750*/  LOP3.LUT P3, RZ, R16, 0x80000, RZ, 0xc0, !PT ;  /* 0x0008000010ff7812 */ /* 0x000fe2000786c0ff */
[----:B0-----:R-:W4:Y:S01]  /*64760*/  LDL.LU.64 R6, [R1+0x1900] ;  /* 0x0019000001067983 */ /* 0x001f220000300a00 */
[----:B--2---:R-:W-:-:S05]  /*64770*/  PRMT R3, R14, 0x7770, RZ ;  /* 0x000077700e037816 */ /* 0x004fca00000000ff */
[----:B---3--:R0:W-:Y:S02]  /*64780*/  @P6 STG.E.U8 desc[UR32][R18.64], R3 ;  /* 0x0000000312006986 */ /* 0x0081e4000c101120 */
[----:B0-----:R-:W-:-:S05]  /*64790*/  PRMT R3, R14, 0x7771, RZ ;  /* 0x000077710e037816 */ /* 0x001fca00000000ff */
[----:B------:R0:W-:Y:S02]  /*647a0*/  @P0 STG.E.U8 desc[UR32][R12.64], R3 ;  /* 0x000000030c000986 */ /* 0x0001e4000c101120 */
[----:B0-----:R-:W-:-:S05]  /*647b0*/  PRMT R3, R15, 0x7770, RZ ;  /* 0x000077700f037816 */ /* 0x001fca00000000ff */
[----:B------:R0:W-:Y:S04]  /*647c0*/  @P1 STG.E.U8 desc[UR32][R10.64], R3 ;  /* 0x000000030a001986 */ /* 0x0001e8000c101120 */
[----:B------:R-:W-:Y:S01]  /*647d0*/  STL.64 [R1+0x18e8], R14 ;  /* 0x0018e80e01007387 */ /* 0x000fe20000100a00 */
[----:B0-----:R-:W-:-:S03]  /*647e0*/  PRMT R3, R15, 0x7771, RZ ;  /* 0x000077710f037816 */ /* 0x001fc600000000ff */
[----:B------:R-:W2:Y:S04]  /*647f0*/  LDL.LU.64 R10, [R1+0x650] ;  /* 0x00065000010a7983 */ /* 0x000ea80000300a00 */
[----:B------:R0:W-:Y:S02]  /*64800*/  @P2 STG.E.U8 desc[UR32][R8.64], R3 ;  /* 0x0000000308002986 */ /* 0x0001e4000c101120 */
[----:B0-----:R-:W-:Y:S02]  /*64810*/  PRMT R3, R22, 0x7770, RZ ;  /* 0x0000777016037816 */ /* 0x001fe400000000ff */
[----:B------:R-:W3:Y:S04]  /*64820*/  LDL.LU.64 R8, [R1+0x648] ;  /* 0x0006480001087983 */ /* 0x000ee80000300a00 */
[----:B------:R0:W-:Y:S04]  /*64830*/  @P3 STG.E.U8 desc[UR32][R28.64], R3 ;  /* 0x000000031c003986 */ /* 0x0001e8000c101120 */
[----:B------:R-:W3:Y:S04]  /*64840*/  LDL.LU.64 R14, [R1+0x640] ;  /* 0x00064000010e7983 */ /* 0x000ee80000300a00 */
[----:B0-----:R-:W3:Y:S04]  /*64850*/  LDL.LU.64 R28, [R1+0x638] ;  /* 0x00063800011c7983 */ /* 0x001ee80000300a00 */
[----:B------:R-:W3:Y:S04]  /*64860*/  LDL.LU R17, [R1+0x90] ;  /* 0x0000900001117983 */ /* 0x000ee80000300800 */
[----:B------:R-:W3:Y:S04]  /*64870*/  LDL.LU.64 R18, [R1+0x630] ;  /* 0x0006300001127983 */ /* 0x000ee80000300a00 */
[----:B------:R-:W3:Y:S04]  /*64880*/  LDL.LU.64 R12, [R1+0x628] ;  /* 0x00062800010c7983 */ /* 0x000ee80000300a00 */
[----:B------:R-:W3:Y:S01]  /*64890*/  LDL.LU R23, [R1+0x8c] ;  /* 0x00008c0001177983 */ /* 0x000ee20000300800 */
[----:B------:R-:W-:-:S02]  /*648a0*/  LOP3.LUT P0, RZ, R16, 0x100000, RZ, 0xc0, !PT ;  /* 0x0010000010ff7812 */ /* 0x000fc4000780c0ff */
[----:B------:R-:W-:Y:S01]  /*648b0*/  PRMT R3, R22, 0x7771, RZ ;  /* 0x0000777116037816 */ /* 0x000fe200000000ff */
[----:B------:R-:W-:Y:S01]  /*648c0*/  STL [R1+0x17d0], R16 ;  /* 0x0017d01001007387 */ /* 0x000fe20000100800 */
[C---:B------:R-:W-:Y:S02]  /*648d0*/  LOP3.LUT P1, RZ, R16.reuse, 0x200000, RZ, 0xc0, !PT ;  /* 0x0020000010ff7812 */ /* 0x040fe4000782c0ff */
[C---:B------:R-:W-:Y:S02]  /*648e0*/  LOP3.LUT P2, RZ, R16.reuse, 0x400000, RZ, 0xc0, !PT ;  /* 0x0040000010ff7812 */ /* 0x040fe4000784c0ff */
[----:B------:R-:W-:Y:S02]  /*648f0*/  LOP3.LUT P3, RZ, R16, 0x800000, RZ, 0xc0, !PT ;  /* 0x0080000010ff7812 */ /* 0x000fe4000786c0ff */
[C---:B----4-:R-:W-:Y:S02]  /*64900*/  LOP3.LUT P4, RZ, R7.reuse, 0x1, RZ, 0xc0, !PT ;  /* 0x0000000107ff7812 */ /* 0x050fe4000788c0ff */
[----:B------:R-:W-:-:S02]  /*64910*/  LOP3.LUT P5, RZ, R7, 0x2, RZ, 0xc0, !PT ;  /* 0x0000000207ff7812 */ /* 0x000fc400078ac0ff */
[----:B------:R-:W-:Y:S02]  /*64920*/  LOP3.LUT P6, RZ, R7, 0x4, RZ, 0xc0, !PT ;  /* 0x0000000407ff7812 */ /* 0x000fe400078cc0ff */
[----:B------:R-:W-:-:S07]  /*64930*/  LOP3.LUT R5, R5, 0xffefffff, RZ, 0xc0, !PT ;  /* 0xffefffff05057812 */ /* 0x000fce00078ec0ff */
[----:B------:R-:W-:Y:S02]  /*64940*/  @P4 LOP3.LUT R5, R5, 0x100000, RZ, 0xfc, !PT ;  /* 0x0010000005054812 */ /* 0x000fe400078efcff */
[----:B------:R-:W-:Y:S02]  /*64950*/  LOP3.LUT P4, RZ, R16, 0x80000000, RZ, 0xc0, !PT ;  /* 0x8000000010ff7812 */ /* 0x000fe4000788c0ff */
[----:B------:R-:W-:-:S11]  /*64960*/  LOP3.LUT R5, R5, 0xffdfffff, RZ, 0xc0, !PT ;  /* 0xffdfffff05057812 */ /* 0x000fd600078ec0ff */
[----:B------:R-:W-:Y:S02]  /*64970*/  @P4 LOP3.LUT R5, R5, 0x200000, RZ, 0xfc, !PT ;  /* 0x0020000005054812 */ /* 0x000fe400078efcff */
[----:B------:R-:W-:Y:S02]  /*64980*/  LOP3.LUT P4, RZ, R16, 0x40000000, RZ, 0xc0, !PT ;  /* 0x4000000010ff7812 */ /* 0x000fe4000788c0ff */
[----:B------:R-:W-:-:S11]  /*64990*/  LOP3.LUT R5, R5, 0xffbfffff, RZ, 0xc0, !PT ;  /* 0xffbfffff05057812 */ /* 0x000fd600078ec0ff */
[----:B------:R-:W-:Y:S02]  /*649a0*/  @P4 LOP3.LUT R5, R5, 0x400000, RZ, 0xfc, !PT ;  /* 0x0040000005054812 */ /* 0x000fe400078efcff */
[----:B------:R-:W-:Y:S01]  /*649b0*/  LOP3.LUT P4, RZ, R16, 0x20000000, RZ, 0xc0, !PT ;  /* 0x2000000010ff7812 */ /* 0x000fe2000788c0ff */
[----:B--2---:R0:W-:Y:S04]  /*649c0*/  @P0 STG.E.U8 desc[UR32][R10.64], R3 ;  /* 0x000000030a000986 */ /* 0x0041e8000c101120 */
[----:B0-----:R-:W2:Y:S01]  /*649d0*/  LDL.LU.64 R10, [R1+0x620] ;  /* 0x00062000010a7983 */ /* 0x001ea20000300a00 */
[----:B------:R-:W-:Y:S02]  /*649e0*/  LOP3.LUT P0, RZ, R7, 0x8, RZ, 0xc0, !PT ;  /* 0x0000000807ff7812 */ /* 0x000fe4000780c0ff */
[----:B---3--:R-:W-:-:S05]  /*649f0*/  PRMT R3, R23, 0x7770, RZ ;  /* 0x0000777017037816 */ /* 0x008fca00000000ff */
[----:B------:R0:W-:Y:S04]  /*64a00*/  @P1 STG.E.U8 desc[UR32][R8.64], R3 ;  /* 0x0000000308001986 */ /* 0x0001e8000c101120 */
[----:B0-----:R-:W3:Y:S01]  /*64a10*/  LDL.LU.64 R8, [R1+0x618] ;  /* 0x0006180001087983 */ /* 0x001ee20000300a00 */
[----:B------:R-:W-:-:S05]  /*64a20*/  PRMT R3, R23, 0x7771, RZ ;  /* 0x0000777117037816 */ /* 0x000fca00000000ff */
[----:B------:R0:W-:Y:S04]  /*64a30*/  @P2 STG.E.U8 desc[UR32][R14.64], R3 ;  /* 0x000000030e002986 */ /* 0x0001e8000c101120 */
[----:B------:R-:W-:Y:S01]  /*64a40*/  STL.64 [R1+0x18e0], R22 ;  /* 0x0018e01601007387 */ /* 0x000fe20000100a00 */
[----:B0-----:R-:W-:-:S05]  /*64a50*/  PRMT R3, R17, 0x7772, RZ ;  /* 0x0000777211037816 */ /* 0x001fca00000000ff */
[----:B------:R0:W-:Y:S04]  /*64a60*/  @P3 STG.E.U8 desc[UR32][R28.64], R3 ;  /* 0x000000031c003986 */ /* 0x0001e8000c101120 */
[----:B0-----:R-:W4:Y:S01]  /*64a70*/  LDL.LU.64 R28, [R1+0x610] ;  /* 0x00061000011c7983 */ /* 0x001f220000300a00 */
[C---:B------:R-:W-:Y:S02]  /*64a80*/  LOP3.LUT P1, RZ, R7.reuse, 0x10, RZ, 0xc0, !PT ;  /* 0x0000001007ff7812 */ /* 0x040fe4000782c0ff */
[C---:B------:R-:W-:Y:S01]  /*64a90*/  LOP3.LUT P2, RZ, R7.reuse, 0x20, RZ, 0xc0, !PT ;  /* 0x0000002007ff7812 */ /* 0x040fe2000784c0ff */
[----:B------:R0:W-:Y:S01]  /*64aa0*/  STL.64 [R1+0x18f8], R6 ;  /* 0x0018f80601007387 */ /* 0x0001e20000100a00 */
[----:B------:R-:W-:-:S03]  /*64ab0*/  LOP3.LUT P3, RZ, R7, 0x40, RZ, 0xc0, !PT ;  /* 0x0000004007ff7812 */ /* 0x000fc6000786c0ff */
[----:B0-----:R-:W4:Y:S04]  /*64ac0*/  LDL.LU.64 R6, [R1+0x608] ;  /* 0x0006080001067983 */ /* 0x001f280000300a00 */
[----:B------:R-:W4:Y:S01]  /*64ad0*/  LDL.LU.64 R14, [R1+0x600] ;  /* 0x00060000010e7983 */ /* 0x000f220000300a00 */
[----:B------:R-:W-:Y:S02]  /*64ae0*/  LOP3.LUT R5, R5, 0xff7fffff, RZ, 0xc0, !PT ;  /* 0xff7fffff05057812 */ /* 0x000fe400078ec0ff */
[----:B------:R-:W-:Y:S01]  /*64af0*/  PRMT R3, R17, 0x7773, RZ ;  /* 0x0000777311037816 */ /* 0x000fe200000000ff */
[----:B------:R-:W4:Y:S01]  /*64b00*/  LDL.LU.64 R22, [R1+0x5f8] ;  /* 0x0005f80001167983 */ /* 0x000f220000300a00 */
[----:B------:R-:W-:Y:S02]  /*64b10*/  @P4 LOP3.LUT R5, R5, 0x800000, RZ, 0xfc, !PT ;  /* 0x0080000005054812 */ /* 0x000fe400078efcff */
        /* <DEDUP_REMOVED lines=13> */
[----:B------:R-:W4:Y:S11]  /*64bf0*/  LDL.LU.64 R16, [R1+0x5f0] ;  /* 0x0005f00001107983 */ /* 0x000f360000300a00 */
[----:B------:R0:W-:Y:S01]  /*64c00*/  @P4 STG.E.U8 desc[UR32][R18.64], R3 ;  /* 0x0000000312004986 */ /* 0x0001e2000c101120 */
[----:B------:R-:W-:-:S02]  /*64c10*/  LOP3.LUT P4, RZ, R5, 0x8000000, RZ, 0xc0, !PT ;  /* 0x0800000005ff7812 */ /* 0x000fc4000788c0ff */
[----:B0-----:R-:W-:Y:S01]  /*64c20*/  PRMT R3, R20, 0x7772, RZ ;  /* 0x0000777214037816 */ /* 0x001fe200000000ff */
[----:B------:R-:W4:Y:S10]  /*64c30*/  LDL.LU.64 R18, [R1+0x5e8] ;  /* 0x0005e80001127983 */ /* 0x000f340000300a00 */
[----:B------:R0:W-:Y:S01]  /*64c40*/  @P4 STG.E.U8 desc[UR32][R12.64], R3 ;  /* 0x000000030c004986 */ /* 0x0001e2000c101120 */
[----:B------:R-:W-:-:S02]  /*64c50*/  LOP3.LUT P4, RZ, R5, 0x4000000, RZ, 0xc0, !PT ;  /* 0x0400000005ff7812 */ /* 0x000fc4000788c0ff */
[----:B0-----:R-:W-:Y:S01]  /*64c60*/  PRMT R3, R20, 0x7773, RZ ;  /* 0x0000777314037816 */ /* 0x001fe200000000ff */
[----:B------:R-:W4:Y:S10]  /*64c70*/  LDL.LU.64 R12, [R1+0x5e0] ;  /* 0x0005e000010c7983 */ /* 0x000f340000300a00 */
[----:B--2---:R0:W-:Y:S01]  /*64c80*/  @P4 STG.E.U8 desc[UR32][R10.64], R3 ;  /* 0x000000030a004986 */ /* 0x0041e2000c101120 */
[----:B------:R-:W-:-:S02]  /*64c90*/  LOP3.LUT P4, RZ, R5, 0x2000000, RZ, 0xc0, !PT ;  /* 0x0200000005ff7812 */ /* 0x000fc4000788c0ff */
[----:B0-----:R-:W-:Y:S01]  /*64ca0*/  PRMT R3, R21, 0x7772, RZ ;  /* 0x0000777215037816 */ /* 0x001fe200000000ff */
[----:B------:R-:W2:Y:S10]  /*64cb0*/  LDL.LU.64 R10, [R1+0x5d8] ;  /* 0x0005d800010a7983 */ /* 0x000eb40000300a00 */
[----:B---3--:R0:W-:Y:S01]  /*64cc0*/  @P4 STG.E.U8 desc[UR32][R8.64], R3 ;  /* 0x0000000308004986 */ /* 0x0081e2000c101120 */
[----:B------:R-:W-:Y:S01]  /*64cd0*/  LOP3.LUT P4, RZ, R5, 0x1000000, RZ, 0xc0, !PT ;  /* 0x0100000005ff7812 */ /* 0x000fe2000788c0ff */
[----:B0-----:R-:W-:-:S02]  /*64ce0*/  IMAD.MOV.U32 R3, RZ, RZ, R21 ;  /* 0x000000ffff037224 */ /* 0x001fc400078e0015 */
[----:B------:R-:W3:Y:S03]  /*64cf0*/  LDL.LU.64 R8, [R1+0x5d0] ;  /* 0x0005d00001087983 */ /* 0x000ee60000300a00 */
[----:B------:R-:W-:Y:S01]  /*64d00*/  PRMT R3, R3, 0x7773, RZ ;  /* 0x0000777303037816 */ /* 0x000fe200000000ff */
[----:B------:R-:W3:Y:S06]  /*64d10*/  LDL.LU.64 R20, [R1+0x5c8] ;  /* 0x0005c80001147983 */ /* 0x000eec0000300a00 */
[----:B----4-:R0:W-:Y:S01]  /*64d20*/  @P4 STG.E.U8 desc[UR32][R28.64], R3 ;  /* 0x000000031c004986 */ /* 0x0101e2000c101120 */
[----:B------:R-:W-:-:S02]  /*64d30*/  LOP3.LUT P4, RZ, R5, 0x800000, RZ, 0xc0, !PT ;  /* 0x0080000005ff7812 */ /* 0x000fc4000788c0ff */
[----:B0-----:R-:W-:Y:S01]  /*64d40*/  PRMT R3, R2, 0x7772, RZ ;  /* 0x0000777202037816 */ /* 0x001fe200000000ff */
[----:B------:R-:W4:Y:S10]  /*64d50*/  LDL.LU.64 R28, [R1+0x5c0] ;  /* 0x0005c000011c7983 */ /* 0x000f340000300a00 */
[----:B------:R0:W-:Y:S01]  /*64d60*/  @P4 STG.E.U8 desc[UR32][R6.64], R3 ;  /* 0x0000000306004986 */ /* 0x0001e2000c101120 */
[----:B------:R-:W-:-:S02]  /*64d70*/  LOP3.LUT P4, RZ, R5, 0x400000, RZ, 0xc0, !PT ;  /* 0x0040000005ff7812 */ /* 0x000fc4000788c0ff */
[----:B0-----:R-:W-:Y:S01]  /*64d80*/  PRMT R3, R2, 0x7773, RZ ;  /* 0x0000777302037816 */ /* 0x001fe200000000ff */
[----:B------:R-:W2:Y:S04]  /*64d90*/  LDL.LU.64 R6, [R1+0x18f8] ;  /* 0x0018f80001067983 */ /* 0x000ea80000300a00 */
[----:B------:R-:W4:Y:S06]  /*64da0*/  LDL.LU R2, [R1+0x18f0] ;  /* 0x0018f00001027983 */ /* 0x000f2c0000300800 */
[----:B------:R0:W-:Y:S04]  /*64db0*/  @P4 STG.E.U8 desc[UR32][R14.64], R3 ;  /* 0x000000030e004986 */ /* 0x0001e8000c101120 */
[----:B0-----:R-:W3:Y:S01]  /*64dc0*/  LDL.LU.64 R14, [R1+0x18e8] ;  /* 0x0018e800010e7983 */ /* 0x001ee20000300a00 */
[----:B------:R-:W-:-:S02]  /*64dd0*/  LOP3.LUT P4, RZ, R5, 0x200000, RZ, 0xc0, !PT ;  /* 0x0020000005ff7812 */ /* 0x000fc4000788c0ff */
[----:B---3--:R-:W-:-:S11]  /*64de0*/  PRMT R3, R14, 0x7772, RZ ;  /* 0x000077720e037816 */ /* 0x008fd600000000ff */
[----:B------:R0:W-:Y:S04]  /*64df0*/  @P4 STG.E.U8 desc[UR32][R22.64], R3 ;  /* 0x0000000316004986 */ /* 0x0001e8000c101120 */
[----:B0-----:R-:W3:Y:S01]  /*64e00*/  LDL.LU.64 R22, [R1+0x18e0] ;  /* 0x0018e00001167983 */ /* 0x001ee20000300a00 */
[----:B------:R-:W-:Y:S02]  /*64e10*/  LOP3.LUT P4, RZ, R5, 0x100000, RZ, 0xc0, !PT ;  /* 0x0010000005ff7812 */ /* 0x000fe4000788c0ff */
[----:B------:R-:W-:-:S11]  /*64e20*/  PRMT R3, R14, 0x7773, RZ ;  /* 0x000077730e037816 */ /* 0x000fd600000000ff */
[----:B------:R0:W-:Y:S02]  /*64e30*/  @P4 STG.E.U8 desc[UR32][R16.64], R3 ;  /* 0x0000000310004986 */ /* 0x0001e4000c101120 */
[----:B0-----:R-:W-:-:S05]  /*64e40*/  PRMT R3, R15, 0x7772, RZ ;  /* 0x000077720f037816 */ /* 0x001fca00000000ff */
[----:B------:R0:W-:Y:S02]  /*64e50*/  @P5 STG.E.U8 desc[UR32][R18.64], R3 ;  /* 0x0000000312005986 */ /* 0x0001e4000c101120 */
[----:B0-----:R-:W-:Y:S02]  /*64e60*/  PRMT R3, R15, 0x7773, RZ ;  /* 0x000077730f037816 */ /* 0x001fe400000000ff */
[----:B------:R-:W4:Y:S04]  /*64e70*/  LDL.LU.64 R14, [R1+0x5b8] ;  /* 0x0005b800010e7983 */ /* 0x000f280000300a00 */
[----:B------:R3:W-:Y:S01]  /*64e80*/  @P6 STG.E.U8 desc[UR32][R12.64], R3 ;  /* 0x000000030c006986 */ /* 0x0007e2000c101120 */
[----:B--2---:R-:W-:Y:S02]  /*64e90*/  LOP3.LUT P4, RZ, R7, 0x80000, RZ, 0xc0, !PT ;  /* 0x0008000007ff7812 */ /* 0x004fe4000788c0ff */
[----:B------:R-:W-:-:S02]  /*64ea0*/  LOP3.LUT R5, R5, 0xffffefff, RZ, 0xc0, !PT ;  /* 0xffffefff05057812 */ /* 0x000fc400078ec0ff */
[----:B---3--:R-:W-:-:S05]  /*64eb0*/  PRMT R3, R22, 0x7772, RZ ;  /* 0x0000777216037816 */ /* 0x008fca00000000ff */
[----:B------:R0:W-:Y:S02]  /*64ec0*/  @P0 STG.E.U8 desc[UR32][R10.64], R3 ;  /* 0x000000030a000986 */ /* 0x0001e4000c101120 */
[----:B0-----:R-:W-:-:S05]  /*64ed0*/  PRMT R3, R22, 0x7773, RZ ;  /* 0x0000777316037816 */ /* 0x001fca00000000ff */
[----:B------:R0:W-:Y:S02]  /*64ee0*/  @P1 STG.E.U8 desc[UR32][R8.64], R3 ;  /* 0x0000000308001986 */ /* 0x0001e4000c101120 */
[C---:B0-----:R-:W-:Y:S02]  /*64ef0*/  PRMT R3, R23.reuse, 0x7772, RZ ;  /* 0x0000777217037816 */ /* 0x041fe400000000ff */
[----:B------:R-:W2:Y:S04]  /*64f00*/  LDL.LU.64 R8, [R1+0x5b0] ;  /* 0x0005b00001087983 */ /* 0x000ea80000300a00 */
[----:B------:R0:W-:Y:S04]  /*64f10*/  @P2 STG.E.U8 desc[UR32][R20.64], R3 ;  /* 0x0000000314002986 */ /* 0x0001e8000c101120 */
[----:B------:R-:W3:Y:S01]  /*64f20*/  LDL.LU.64 R16, [R1+0x5a8] ;  /* 0x0005a80001107983 */ /* 0x000ee20000300a00 */
[----:B0-----:R-:W-:-:S03]  /*64f30*/  PRMT R3, R23, 0x7773, RZ ;  /* 0x0000777317037816 */ /* 0x001fc600000000ff */
[----:B------:R-:W3:Y:S04]  /*64f40*/  LDL.LU.64 R22, [R1+0x5a0] ;  /* 0x0005a00001167983 */ /* 0x000ee80000300a00 */
[----:B------:R-:W3:Y:S04]  /*64f50*/  LDL.LU.64 R18, [R1+0x598] ;  /* 0x0005980001127983 */ /* 0x000ee80000300a00 */
[----:B------:R-:W2:Y:S04]  /*64f60*/  LDL.LU R13, [R1+0x70] ;  /* 0x00007000010d7983 */ /* 0x000ea80000300800 */
[----:B------:R-:W3:Y:S04]  /*64f70*/  LDL.LU R10, [R1+0x74] ;  /* 0x00007400010a7983 */ /* 0x000ee80000300800 */
[----:B------:R-:W3:Y:S01]  /*64f80*/  LDL.LU R11, [R1+0x78] ;  /* 0x00007800010b7983 */ /* 0x000ee20000300800 */
[----:B------:R-:W-:-:S02]  /*64f90*/  @P4 LOP3.LUT R5, R5, 0x1000, RZ, 0xfc, !PT ;  /* 0x0000100005054812 */ /* 0x000fc400078efcff */
[C---:B------:R-:W-:Y:S02]  /*64fa0*/  LOP3.LUT P4, RZ, R7.reuse, 0x40000, RZ, 0xc0, !PT ;  /* 0x0004000007ff7812 */ /* 0x040fe4000788c0ff */
[----:B------:R-:W-:Y:S01]  /*64fb0*/  LOP3.LUT P0, RZ, R7, 0x80, RZ, 0xc0, !PT ;  /* 0x0000008007ff7812 */ /* 0x000fe2000780c0ff */
[----:B----4-:R0:W-:Y:S01]  /*64fc0*/  @P3 STG.E.U8 desc[UR32][R28.64], R3 ;  /* 0x000000031c003986 */ /* 0x0101e2000c101120 */
[----:B------:R-:W-:Y:S02]  /*64fd0*/  LOP3.LUT R5, R5, 0xffffdfff, RZ, 0xc0, !PT ;  /* 0xffffdfff05057812 */ /* 0x000fe400078ec0ff */
[----:B------:R-:W-:Y:S01]  /*64fe0*/  LOP3.LUT P1, RZ, R7, 0x100, RZ, 0xc0, !PT ;  /* 0x0000010007ff7812 */ /* 0x000fe2000782c0ff */
[----:B------:R-:W4:Y:S06]  /*64ff0*/  LDL.LU R20, [R1+0x7c] ;  /* 0x00007c0001147983 */ /* 0x000f2c0000300800 */
[----:B------:R-:W-:-:S02]  /*65000*/  @P4 LOP3.LUT R5, R5, 0x2000, RZ, 0xfc, !PT ;  /* 0x0000200005054812 */ /* 0x000fc400078efcff */
[----:B------:R-:W-:Y:S01]  /*65010*/  LOP3.LUT P4, RZ, R7, 0x20000, RZ, 0xc0, !PT ;  /* 0x0002000007ff7812 */ /* 0x000fe2000788c0ff */
[----:B0-----:R-:W4:Y:S01]  /*65020*/  LDL.LU R28, [R1+0x60] ;  /* 0x00006000011c7983 */ /* 0x001f220000300800 */
        /* <DEDUP_REMOVED lines=17> */
[----:B------:R-:W-:-:S09]  /*65140*/  LOP3.LUT R5, R5, 0xfff7ffff, RZ, 0xc0, !PT ;  /* 0xfff7ffff05057812 */ /* 0x000fd200078ec0ff */
[----:B------:R-:W-:Y:S02]  /*65150*/  @P4 LOP3.LUT R5, R5, 0x80000, RZ, 0xfc, !PT ;  /* 0x0008000005054812 */ /* 0x000fe400078efcff */
[----:B------:R-:W-:Y:S01]  /*65160*/  LOP3.LUT P4, RZ, R7, 0x800, RZ, 0xc0, !PT ;  /* 0x0000080007ff7812 */ /* 0x000fe2000788c0ff */
[----:B------:R-:W-:Y:S01]  /*65170*/  IMAD.MOV.U32 R29, RZ, RZ, R4 ;  /* 0x000000ffff1d7224 */ /* 0x000fe200078e0004 */
[----:B--2---:R-:W-:-:S05]  /*65180*/  PRMT R3, R13, 0x7770, RZ ;  /* 0x000077700d037816 */ /* 0x004fca00000000ff */
[----:B------:R0:W-:Y:S02]  /*65190*/  @P0 STG.E.U8 desc[UR32][R14.64], R3 ;  /* 0x000000030e000986 */ /* 0x0001e4000c101120 */
[----:B0-----:R-:W-:-:S05]  /*651a0*/  PRMT R3, R13, 0x7771, RZ ;  /* 0x000077710d037816 */ /* 0x001fca00000000ff */
[----:B------:R3:W-:Y:S02]  /*651b0*/  @P1 STG.E.U8 desc[UR32][R8.64], R3 ;  /* 0x0000000308001986 */ /* 0x0007e4000c101120 */
[----:B---3--:R-:W-:-:S05]  /*651c0*/  PRMT R3, R10, 0x7770, RZ ;  /* 0x000077700a037816 */ /* 0x008fca00000000ff */
[----:B------:R0:W-:Y:S04]  /*651d0*/  @P2 STG.E.U8 desc[UR32][R16.64], R3 ;  /* 0x0000000310002986 */ /* 0x0001e8000c101120 */
[----:B------:R-:W-:Y:S04]  /*651e0*/  STL [R1+0x18b0], R13 ;  /* 0x0018b00d01007387 */ /* 0x000fe80000100800 */
[----:B------:R-:W2:Y:S01]  /*651f0*/  LDL.LU.64 R14, [R1+0x590] ;  /* 0x00059000010e7983 */ /* 0x000ea20000300a00 */
[----:B0-----:R-:W-:-:S03]  /*65200*/  PRMT R3, R10, 0x7771, RZ ;  /* 0x000077710a037816 */ /* 0x001fc600000000ff */
[----:B------:R-:W3:Y:S04]  /*65210*/  LDL.LU.64 R8, [R1+0x588] ;  /* 0x0005880001087983 */ /* 0x000ee80000300a00 */
[----:B------:R0:W-:Y:S04]  /*65220*/  @P3 STG.E.U8 desc[UR32][R22.64], R3 ;  /* 0x0000000316003986 */ /* 0x0001e8000c101120 */
[----:B------:R-:W3:Y:S04]  /*65230*/  LDL.LU R4, [R1+0x68] ;  /* 0x0000680001047983 */ /* 0x000ee80000300800 */
[----:B------:R-:W3:Y:S01]  /*65240*/  LDL.LU R21, [R1+0x6c] ;  /* 0x00006c0001157983 */ /* 0x000ee20000300800 */
[----:B0-----:R-:W-:-:S03]  /*65250*/  PRMT R3, R11, 0x7770, RZ ;  /* 0x000077700b037816 */ /* 0x001fc600000000ff */
[----:B------:R-:W3:Y:S04]  /*65260*/  LDL.LU.64 R22, [R1+0x580] ;  /* 0x0005800001167983 */ /* 0x000ee80000300a00 */
[----:B------:R-:W-:Y:S04]  /*65270*/  STL.64 [R1+0x18b8], R6 ;  /* 0x0018b80601007387 */ /* 0x000fe80000100a00 */
[----:B------:R0:W-:Y:S04]  /*65280*/  @P4 STG.E.U8 desc[UR32][R18.64], R3 ;  /* 0x0000000312004986 */ /* 0x0001e8000c101120 */
[----:B------:R1:W-:Y:S01]  /*65290*/  STL.64 [R1+0x18c0], R10 ;  /* 0x0018c00a01007387 */ /* 0x0003e20000100a00 */
[----:B0-----:R-:W-:-:S03]  /*652a0*/  PRMT R3, R11, 0x7771, RZ ;  /* 0x000077710b037816 */ /* 0x001fc600000000ff */
[----:B-1----:R-:W4:Y:S04]  /*652b0*/  LDL.LU.64 R10, [R1+0x560] ;  /* 0x00056000010a7983 */ /* 0x002f280000300a00 */
[----:B----4-:R0:W-:Y:S04]  /*652c0*/  STL.64 [R1+0x18c8], R10 ;  /* 0x0018c80a01007387 */ /* 0x0101e80000100a00 */
[----:B0-----:R-:W4:Y:S04]  /*652d0*/  LDL.LU.64 R10, [R1+0x568] ;  /* 0x00056800010a7983 */ /* 0x001f280000300a00 */
[----:B----4-:R0:W-:Y:S04]  /*652e0*/  STL.64 [R1+0x18d0], R10 ;  /* 0x0018d00a01007387 */ /* 0x0101e80000100a00 */
[----:B0-----:R-:W4:Y:S01]  /*652f0*/  LDL.LU.64 R10, [R1+0x570] ;  /* 0x00057000010a7983 */ /* 0x001f220000300a00 */
[----:B------:R-:W-:-:S13]  /*65300*/  LOP3.LUT P4, RZ, R5, 0x80000, RZ, 0xc0, !PT ;  /* 0x0008000005ff7812 */ /* 0x000fda000788c0ff */
[----:B--2---:R0:W-:Y:S01]  /*65310*/  @P4 STG.E.U8 desc[UR32][R14.64], R3 ;  /* 0x000000030e004986 */ /* 0x0041e2000c101120 */
[C---:B------:R-:W-:Y:S02]  /*65320*/  LOP3.LUT P4, RZ, R5.reuse, 0x40000, RZ, 0xc0, !PT ;  /* 0x0004000005ff7812 */ /* 0x040fe4000788c0ff */
[----:B0-----:R-:W-:Y:S01]  /*65330*/  PRMT R3, R20, 0x7770, RZ ;  /* 0x0000777014037816 */ /* 0x001fe200000000ff */
[----:B----4-:R0:W-:Y:S04]  /*65340*/  STL.64 [R1+0x18d8], R10 ;  /* 0x0018d80a01007387 */ /* 0x0101e80000100a00 */
[----:B0-----:R-:W2:Y:S06]  /*65350*/  LDL.LU.64 R10, [R1+0x578] ;  /* 0x00057800010a7983 */ /* 0x001eac0000300a00 */
[----:B---3--:R0:W-:Y:S01]  /*65360*/  @P4 STG.E.U8 desc[UR32][R8.64], R3 ;  /* 0x0000000308004986 */ /* 0x0081e2000c101120 */
[----:B------:R-:W-:-:S02]  /*65370*/  LOP3.LUT P4, RZ, R5, 0x20000, RZ, 0xc0, !PT ;  /* 0x0002000005ff7812 */ /* 0x000fc4000788c0ff */
[----:B0-----:R-:W-:-:S11]  /*65380*/  PRMT R3, R20, 0x7771, RZ ;  /* 0x0000777114037816 */ /* 0x001fd600000000ff */
[----:B------:R0:W-:Y:S01]  /*65390*/  @P4 STG.E.U8 desc[UR32][R22.64], R3 ;  /* 0x0000000316004986 */ /* 0x0001e2000c101120 */
[----:B------:R-:W-:Y:S02]  /*653a0*/  LOP3.LUT P4, RZ, R5, 0x10000, RZ, 0xc0, !PT ;  /* 0x0001000005ff7812 */ /* 0x000fe4000788c0ff */
[C---:B------:R-:W-:Y:S02]  /*653b0*/  LOP3.LUT P5, RZ, R7.reuse, 0x100000, RZ, 0xc0, !PT ;  /* 0x0010000007ff7812 */ /* 0x040fe400078ac0ff */
[C---:B------:R-:W-:Y:S02]  /*653c0*/  LOP3.LUT P6, RZ, R7.reuse, 0x200000, RZ, 0xc0, !PT ;  /* 0x0020000007ff7812 */ /* 0x040fe400078cc0ff */
[C---:B------:R-:W-:Y:S02]  /*653d0*/  LOP3.LUT P0, RZ, R7.reuse, 0x400000, RZ, 0xc0, !PT ;  /* 0x0040000007ff7812 */ /* 0x040fe4000780c0ff */
[C---:B------:R-:W-:Y:S02]  /*653e0*/  LOP3.LUT P1, RZ, R7.reuse, 0x800000, RZ, 0xc0, !PT ;  /* 0x0080000007ff7812 */ /* 0x040fe4000782c0ff */
[----:B------:R-:W-:-:S02]  /*653f0*/  LOP3.LUT P2, RZ, R7, 0x1000000, RZ, 0xc0, !PT ;  /* 0x0100000007ff7812 */ /* 0x000fc4000784c0ff */
[----:B------:R-:W-:Y:S02]  /*65400*/  LOP3.LUT P3, RZ, R7, 0x2000000, RZ, 0xc0, !PT ;  /* 0x0200000007ff7812 */ /* 0x000fe4000786c0ff */
[----:B------:R-:W3:Y:S01]  /*65410*/  LDL.LU.64 R6, [R1+0x558] ;  /* 0x0005580001067983 */ /* 0x000ee20000300a00 */
[----:B0-----:R-:W-:-:S03]  /*65420*/  PRMT R3, R28, 0x7770, RZ ;  /* 0x000077701c037816 */ /* 0x001fc600000000ff */
[----:B------:R-:W4:Y:S04]  /*65430*/  LDL.LU.64 R12, [R1+0x550] ;  /* 0x00055000010c7983 */ /* 0x000f280000300a00 */
[----:B------:R-:W4:Y:S04]  /*65440*/  LDL.LU.64 R16, [R1+0x540] ;  /* 0x0005400001107983 */ /* 0x000f280000300a00 */
[----:B------:R-:W4:Y:S04]  /*65450*/  LDL.LU.64 R18, [R1+0x538] ;  /* 0x0005380001127983 */ /* 0x000f280000300a00 */
[----:B------:R-:W4:Y:S04]  /*65460*/  LDL.LU.64 R14, [R1+0x530] ;  /* 0x00053000010e7983 */ /* 0x000f280000300a00 */
[----:B------:R-:W4:Y:S04]  /*65470*/  LDL.LU.64 R8, [R1+0x528] ;  /* 0x0005280001087983 */ /* 0x000f280000300a00 */
[----:B------:R-:W4:Y:S04]  /*65480*/  LDL.LU.64 R22, [R1+0x520] ;  /* 0x0005200001167983 */ /* 0x000f280000300a00 */
[----:B--2---:R0:W-:Y:S04]  /*65490*/  @P4 STG.E.U8 desc[UR32][R10.64], R3 ;  /* 0x000000030a004986 */ /* 0x0041e8000c101120 */
[----:B0-----:R-:W2:Y:S01]  /*654a0*/  LDL.LU.64 R10, [R1+0x18d8] ;  /* 0x0018d800010a7983 */ /* 0x001ea20000300a00 */
[----:B------:R-:W-:-:S02]  /*654b0*/  LOP3.LUT P4, RZ, R5, 0x8000, RZ, 0xc0, !PT ;  /* 0x0000800005ff7812 */ /* 0x000fc4000788c0ff */
        /* <DEDUP_REMOVED lines=9> */
[----:B--2---:R0:W-:Y:S01]  /*65550*/  @P4 STG.E.U8 desc[UR32][R10.64], R3 ;  /* 0x000000030a004986 */ /* 0x0041e2000c101120 */
[----:B------:R-:W-:Y:S02]  /*65560*/  LOP3.LUT P4, RZ, R5, 0x1000, RZ, 0xc0, !PT ;  /* 0x0000100005ff7812 */ /* 0x000fe4000788c0ff */
[C---:B0-----:R-:W-:Y:S01]  /*65570*/  PRMT R3, R4.reuse, 0x7770, RZ ;  /* 0x0000777004037816 */ /* 0x041fe200000000ff */
[----:B------:R-:W2:Y:S10]  /*65580*/  LDL.LU.64 R10, [R1+0x18c0] ;  /* 0x0018c000010a7983 */ /* 0x000eb40000300a00 */
[----:B---3--:R0:W-:Y:S02]  /*65590*/  @P4 STG.E.U8 desc[UR32][R6.64], R3 ;  /* 0x0000000306004986 */ /* 0x0081e4000c101120 */
[----:B0-----:R-:W-:-:S02]  /*655a0*/  PRMT R3, R4, 0x7771, RZ ;  /* 0x0000777104037816 */ /* 0x001fc400000000ff */
[----:B------:R-:W3:Y:S04]  /*655b0*/  LDL.LU.64 R6, [R1+0x18b8] ;  /* 0x0018b80001067983 */ /* 0x000ee80000300a00 */
[----:B----4-:R0:W-:Y:S04]  /*655c0*/  @P5 STG.E.U8 desc[UR32][R12.64], R3 ;  /* 0x000000030c005986 */ /* 0x0101e8000c101120 */
[----:B0-----:R-:W4:Y:S01]  /*655d0*/  LDL.LU R13, [R1+0x18b0] ;  /* 0x0018b000010d7983 */ /* 0x001f220000300800 */
[----:B------:R-:W-:-:S05]  /*655e0*/  PRMT R3, R21, 0x7770, RZ ;  /* 0x0000777015037816 */ /* 0x000fca00000000ff */
[----:B------:R0:W-:Y:S02]  /*655f0*/  @P6 STG.E.U8 desc[UR32][R16.64], R3 ;  /* 0x0000000310006986 */ /* 0x0001e4000c101120 */
[----:B0-----:R-:W-:-:S05]  /*65600*/  PRMT R3, R21, 0x7771, RZ ;  /* 0x0000777115037816 */ /* 0x001fca00000000ff */
[----:B------:R4:W-:Y:S02]  /*65610*/  @P0 STG.E.U8 desc[UR32][R18.64], R3 ;  /* 0x0000000312000986 */ /* 0x0009e4000c101120 */
[----:B----4-:R-:W-:-:S05]  /*65620*/  PRMT R3, R13, 0x7772, RZ ;  /* 0x000077720d037816 */ /* 0x010fca00000000ff */
[----:B------:R0:W-:Y:S04]  /*65630*/  @P1 STG.E.U8 desc[UR32][R14.64], R3 ;  /* 0x000000030e001986 */ /* 0x0001e8000c101120 */
[----:B0-----:R-:W4:Y:S01]  /*65640*/  LDL.LU.64 R14, [R1+0x518] ;  /* 0x00051800010e7983 */ /* 0x001f220000300a00 */
[----:B------:R-:W-:-:S03]  /*65650*/  PRMT R3, R13, 0x7773, RZ ;  /* 0x000077730d037816 */ /* 0x000fc600000000ff */
[----:B------:R-:W4:Y:S01]  /*65660*/  LDL.LU.64 R12, [R1+0x510] ;  /* 0x00051000010c7983 */ /* 0x000f220000300a00 */
[----:B---3--:R-:W-:-:S03]  /*65670*/  LOP3.LUT P0, RZ, R7, 0x4000000, RZ, 0xc0, !PT ;  /* 0x0400000007ff7812 */ /* 0x008fc6000780c0ff */
[----:B------:R2:W-:Y:S01]  /*65680*/  @P2 STG.E.U8 desc[UR32][R8.64], R3 ;  /* 0x0000000308002986 */ /* 0x0005e2000c101120 */
[----:B------:R-:W-:Y:S02]  /*65690*/  LOP3.LUT P1, RZ, R7, 0x8000000, RZ, 0xc0, !PT ;  /* 0x0800000007ff7812 */ /* 0x000fe4000782c0ff */
[C---:B--2---:R-:W-:Y:S01]  /*656a0*/  PRMT R3, R10.reuse, 0x7772, RZ ;  /* 0x000077720a037816 */ /* 0x044fe200000000ff */
[----:B------:R-:W2:Y:S04]  /*656b0*/  LDL.LU.64 R8, [R1+0x508] ;  /* 0x0005080001087983 */ /* 0x000ea80000300a00 */
[----:B------:R0:W-:Y:S02]  /*656c0*/  @P3 STG.E.U8 desc[UR32][R22.64], R3 ;  /* 0x0000000316003986 */ /* 0x0001e4000c101120 */
[----:B0-----:R-:W-:-:S02]  /*656d0*/  PRMT R3, R10, 0x7773, RZ ;  /* 0x000077730a037816 */ /* 0x001fc400000000ff */
[----:B------:R-:W3:Y:S04]  /*656e0*/  LDL.LU.64 R22, [R1+0x500] ;  /* 0x0005000001167983 */ /* 0x000ee80000300a00 */
[----:B------:R-:W3:Y:S04]  /*656f0*/  LDL.LU.64 R18, [R1+0x4f8] ;  /* 0x0004f80001127983 */ /* 0x000ee80000300a00 */
[----:B------:R-:W-:Y:S04]  /*65700*/  STL.64 [R1+0x1888], R6 ;  /* 0x0018880601007387 */ /* 0x000fe80000100a00 */
[----:B----4-:R0:W-:Y:S02]  /*65710*/  @P0 STG.E.U8 desc[UR32][R14.64], R3 ;  /* 0x000000030e000986 */ /* 0x0101e4000c101120 */
[----:B0-----:R-:W-:-:S05]  /*65720*/  PRMT R3, R11, 0x7772, RZ ;  /* 0x000077720b037816 */ /* 0x001fca00000000ff */
[----:B------:R0:W-:Y:S04]  /*65730*/  @P1 STG.E.U8 desc[UR32][R12.64], R3 ;  /* 0x000000030c001986 */ /* 0x0001e8000c101120 */
[----:B0-----:R-:W4:Y:S01]  /*65740*/  LDL.LU.64 R12, [R1+0x4f0] ;  /* 0x0004f000010c7983 */ /* 0x001f220000300a00 */
[----:B------:R-:W-:-:S03]  /*65750*/  PRMT R3, R11, 0x7773, RZ ;  /* 0x000077730b037816 */ /* 0x000fc600000000ff */
[----:B------:R-:W4:Y:S04]  /*65760*/  LDL.LU.64 R10, [R1+0x4e8] ;  /* 0x0004e800010a7983 */ /* 0x000f280000300a00 */
[----:B------:R-:W4:Y:S01]  /*65770*/  LDL.LU R14, [R1+0xe0] ;  /* 0x0000e000010e7983 */ /* 0x000f220000300800 */
[C---:B------:R-:W-:Y:S02]  /*65780*/  LOP3.LUT P2, RZ, R7.reuse, 0x10000000, RZ, 0xc0, !PT ;  /* 0x1000000007ff7812 */ /* 0x040fe4000784c0ff */
[----:B------:R-:W-:-:S11]  /*65790*/  LOP3.LUT P3, RZ, R7, 0x20000000, RZ, 0xc0, !PT ;  /* 0x2000000007ff7812 */ /* 0x000fd6000786c0ff */
[----:B--2---:R0:W-:Y:S02]  /*657a0*/  @P2 STG.E.U8 desc[UR32][R8.64], R3 ;  /* 0x0000000308002986 */ /* 0x0041e4000c101120 */
[----:B0-----:R-:W-:-:S05]  /*657b0*/  PRMT R3, R20, 0x7772, RZ ;  /* 0x0000777214037816 */ /* 0x001fca00000000ff */
[----:B---3--:R0:W-:Y:S04]  /*657c0*/  @P3 STG.E.U8 desc[UR32][R22.64], R3 ;  /* 0x0000000316003986 */ /* 0x0081e8000c101120 */
[----:B----4-:R-:W-:Y:S04]  /*657d0*/  STL [R1+0x1890], R14 ;  /* 0x0018900e01007387 */ /* 0x010fe80000100800 */
[----:B0-----:R-:W2:Y:S04]  /*657e0*/  LDL.LU.64 R22, [R1+0x4e0] ;  /* 0x0004e00001167983 */ /* 0x001ea80000300a00 */
[----:B------:R-:W3:Y:S04]  /*657f0*/  LDL.LU R8, [R1+0xe4] ;  /* 0x0000e40001087983 */ /* 0x000ee80000300800 */
[----:B---3--:R0:W-:Y:S04]  /*65800*/  STL [R1+0x1894], R8 ;  /* 0x0018940801007387 */ /* 0x0081e80000100800 */
[----:B0-----:R-:W3:Y:S04]  /*65810*/  LDL.LU.64 R8, [R1+0x4c8] ;  /* 0x0004c80001087983 */ /* 0x001ee80000300a00 */
[----:B---3--:R0:W-:Y:S04]  /*65820*/  STL.64 [R1+0x18a0], R8 ;  /* 0x0018a00801007387 */ /* 0x0081e80000100a00 */
[----:B0-----:R-:W3:Y:S01]  /*65830*/  LDL.LU.64 R8, [R1+0x4d0] ;  /* 0x0004d00001087983 */ /* 0x001ee20000300a00 */
        /* <DEDUP_REMOVED lines=19> */
[----:B---3--:R0:W-:Y:S04]  /*65970*/  STL.64 [R1+0x18a8], R8 ;  /* 0x0018a80801007387 */ /* 0x0081e80000100a00 */
[----:B0-----:R-:W3:Y:S01]  /*65980*/  LDL.LU.64 R8, [R1+0x4d8] ;  /* 0x0004d80001087983 */ /* 0x001ee20000300a00 */
[----:B------:R-:W-:Y:S02]  /*65990*/  LOP3.LUT R5, R5, 0xfffffbff, RZ, 0xc0, !PT ;  /* 0xfffffbff05057812 */ /* 0x000fe400078ec0ff */
[----:B------:R-:W-:Y:S01]  /*659a0*/  PRMT R3, R20, 0x7773, RZ ;  /* 0x0000777314037816 */ /* 0x000fe200000000ff */
[----:B------:R-:W4:Y:S04]  /*659b0*/  LDL.LU.64 R14, [R1+0x4c0] ;  /* 0x0004c000010e7983 */ /* 0x000f280000300a00 */
[----:B------:R-:W-:-:S02]  /*659c0*/  @P4 LOP3.LUT R5, R5, 0x400, RZ, 0xfc, !PT ;  /* 0x0000040005054812 */ /* 0x000fc400078efcff */
[----:B------:R-:W-:Y:S01]  /*659d0*/  LOP3.LUT P4, RZ, R7, 0x80000000, RZ, 0xc0, !PT ;  /* 0x8000000007ff7812 */ /* 0x000fe2000788c0ff */
[----:B------:R-:W4:Y:S01]  /*659e0*/  LDL.LU R20, [R1+0xe8] ;  /* 0x0000e80001147983 */ /* 0x000f220000300800 */
[----:B------:R-:W-:-:S11]  /*659f0*/  LOP3.LUT R5, R5, 0xfffff7ff, RZ, 0xc0, !PT ;  /* 0xfffff7ff05057812 */ /* 0x000fd600078ec0ff */
[----:B------:R-:W-:Y:S02]  /*65a00*/  @P4 LOP3.LUT R5, R5, 0x800, RZ, 0xfc, !PT ;  /* 0x0000080005054812 */ /* 0x000fe400078efcff */
[----:B------:R-:W-:Y:S02]  /*65a10*/  LOP3.LUT P4, RZ, R7, 0x40000000, RZ, 0xc0, !PT ;  /* 0x4000000007ff7812 */ /* 0x000fe4000788c0ff */
[----:B------:R-:W4:Y:S04]  /*65a20*/  LDL.LU.64 R6, [R1+0x4b8] ;  /* 0x0004b80001067983 */ /* 0x000f280000300a00 */
[----:B------:R-:W4:Y:S07]  /*65a30*/  LDL.LU.64 R16, [R1+0x4b0] ;  /* 0x0004b00001107983 */ /* 0x000f2e0000300a00 */
        /* <DEDUP_REMOVED lines=13> */
[----:B------:R-:W-:Y:S01]  /*65b10*/  LOP3.LUT P4, RZ, R5, 0x100, RZ, 0xc0, !PT ;  /* 0x0000010005ff7812 */ /* 0x000fe2000788c0ff */
[----:B0-----:R-:W-:-:S02]  /*65b20*/  IMAD.MOV.U32 R3, RZ, RZ, R29 ;  /* 0x000000ffff037224 */ /* 0x001fc400078e001d */
[----:B------:R-:W2:Y:S03]  /*65b30*/  LDL.LU.64 R22, [R1+0x490] ;  /* 0x0004900001167983 */ /* 0x000ea60000300a00 */
[----:B------:R-:W-:Y:S01]  /*65b40*/  PRMT R3, R3, 0x7773, RZ ;  /* 0x0000777303037816 */ /* 0x000fe200000000ff */
[----:B------:R-:W2:Y:S06]  /*65b50*/  LDL.LU.64 R28, [R1+0x488] ;  /* 0x00048800011c7983 */ /* 0x000eac0000300a00 */
[----:B---3--:R0:W-:Y:S04]  /*65b60*/  @P4 STG.E.U8 desc[UR32][R8.64], R3 ;  /* 0x0000000308004986 */ /* 0x0081e8000c101120 */
[----:B0-----:R-:W3:Y:S01]  /*65b70*/  LDL.LU.64 R8, [R1+0x18a8] ;  /* 0x0018a80001087983 */ /* 0x001ee20000300a00 */
[----:B------:R-:W-:-:S02]  /*65b80*/  LOP3.LUT P4, RZ, R5, 0x80, RZ, 0xc0, !PT ;  /* 0x0000008005ff7812 */ /* 0x000fc4000788c0ff */
[----:B------:R-:W-:-:S11]  /*65b90*/  PRMT R3, R4, 0x7772, RZ ;  /* 0x0000777204037816 */ /* 0x000fd600000000ff */
[----:B---3--:R0:W-:Y:S04]  /*65ba0*/  @P4 STG.E.U8 desc[UR32][R8.64], R3 ;  /* 0x0000000308004986 */ /* 0x0081e8000c101120 */
[----:B0-----:R-:W3:Y:S01]  /*65bb0*/  LDL.LU.64 R8, [R1+0x18a0] ;  /* 0x0018a00001087983 */ /* 0x001ee20000300a00 */
[C---:B------:R-:W-:Y:S02]  /*65bc0*/  LOP3.LUT P4, RZ, R5.reuse, 0x40, RZ, 0xc0, !PT ;  /* 0x0000004005ff7812 */ /* 0x040fe4000788c0ff */
[----:B------:R-:W-:Y:S02]  /*65bd0*/  PRMT R3, R4, 0x7773, RZ ;  /* 0x0000777304037816 */ /* 0x000fe400000000ff */
[----:B------:R-:W2:Y:S09]  /*65be0*/  LDL.LU R4, [R1+0x1898] ;  /* 0x0018980001047983 */ /* 0x000eb20000300800 */
[----:B---3--:R0:W-:Y:S01]  /*65bf0*/  @P4 STG.E.U8 desc[UR32][R8.64], R3 ;  /* 0x0000000308004986 */ /* 0x0081e2000c101120 */
[----:B------:R-:W-:-:S02]  /*65c00*/  LOP3.LUT P4, RZ, R5, 0x20, RZ, 0xc0, !PT ;  /* 0x0000002005ff7812 */ /* 0x000fc4000788c0ff */
[----:B0-----:R-:W-:Y:S01]  /*65c10*/  PRMT R3, R21, 0x7772, RZ ;  /* 0x0000777215037816 */ /* 0x001fe200000000ff */
[----:B------:R-:W3:Y:S10]  /*65c20*/  LDL.LU R8, [R1+0x1894] ;  /* 0x0018940001087983 */ /* 0x000ef40000300800 */
[----:B----4-:R0:W-:Y:S04]  /*65c30*/  @P4 STG.E.U8 desc[UR32][R14.64], R3 ;  /* 0x000000030e004986 */ /* 0x0101e8000c101120 */
[----:B0-----:R-:W4:Y:S01]  /*65c40*/  LDL.LU R14, [R1+0x1890] ;  /* 0x00189000010e7983 */ /* 0x001f220000300800 */
[----:B------:R-:W-:-:S02]  /*65c50*/  LOP3.LUT P4, RZ, R5, 0x10, RZ, 0xc0, !PT ;  /* 0x0000001005ff7812 */ /* 0x000fc4000788c0ff */
[C---:B------:R-:W-:Y:S02]  /*65c60*/  LOP3.LUT P5, RZ, R2.reuse, 0x80, RZ, 0xc0, !PT ;  /* 0x0000008002ff7812 */ /* 0x040fe400078ac0ff */
[----:B------:R-:W-:Y:S02]  /*65c70*/  PRMT R3, R21, 0x7773, RZ ;  /* 0x0000777315037816 */ /* 0x000fe400000000ff */
[C---:B------:R-:W-:Y:S02]  /*65c80*/  LOP3.LUT P6, RZ, R2.reuse, 0x100, RZ, 0xc0, !PT ;  /* 0x0000010002ff7812 */ /* 0x040fe400078cc0ff */
[----:B------:R-:W-:-:S05]  /*65c90*/  LOP3.LUT P0, RZ, R2, 0x200, RZ, 0xc0, !PT ;  /* 0x0000020002ff7812 */ /* 0x000fca000780c0ff */
[----:B------:R0:W-:Y:S01]  /*65ca0*/  @P4 STG.E.U8 desc[UR32][R6.64], R3 ;  /* 0x0000000306004986 */ /* 0x0001e2000c101120 */
[C---:B------:R-:W-:Y:S02]  /*65cb0*/  LOP3.LUT P1, RZ, R2.reuse, 0x400, RZ, 0xc0, !PT ;  /* 0x0000040002ff7812 */ /* 0x040fe4000782c0ff */
[C---:B------:R-:W-:Y:S02]  /*65cc0*/  LOP3.LUT P2, RZ, R2.reuse, 0x800, RZ, 0xc0, !PT ;  /* 0x0000080002ff7812 */ /* 0x040fe4000784c0ff */
[----:B------:R-:W-:Y:S01]  /*65cd0*/  LOP3.LUT P3, RZ, R2, 0x1000, RZ, 0xc0, !PT ;  /* 0x0000100002ff7812 */ /* 0x000fe2000786c0ff */
[----:B0-----:R-:W2:Y:S01]  /*65ce0*/  LDL.LU.64 R6, [R1+0x1888] ;  /* 0x0018880001067983 */ /* 0x001ea20000300a00 */
[----:B----4-:R-:W-:-:S05]  /*65cf0*/  PRMT R3, R14, 0x7770, RZ ;  /* 0x000077700e037816 */ /* 0x010fca00000000ff */
[----:B------:R0:W-:Y:S02]  /*65d00*/  @P5 STG.E.U8 desc[UR32][R16.64], R3 ;  /* 0x0000000310005986 */ /* 0x0001e4000c101120 */
[----:B0-----:R-:W-:-:S05]  /*65d10*/  PRMT R3, R14, 0x7771, RZ ;  /* 0x000077710e037816 */ /* 0x001fca00000000ff */
[----:B------:R3:W-:Y:S02]  /*65d20*/  @P6 STG.E.U8 desc[UR32][R18.64], R3 ;  /* 0x0000000312006986 */ /* 0x0007e4000c101120 */
[----:B---3--:R-:W-:-:S05]  /*65d30*/  PRMT R3, R8, 0x7770, RZ ;  /* 0x0000777008037816 */ /* 0x008fca00000000ff */
[----:B------:R0:W-:Y:S02]  /*65d40*/  @P0 STG.E.U8 desc[UR32][R12.64], R3 ;  /* 0x000000030c000986 */ /* 0x0001e4000c101120 */
[----:B0-----:R-:W-:-:S05]  /*65d50*/  PRMT R3, R8, 0x7771, RZ ;  /* 0x0000777108037816 */ /* 0x001fca00000000ff */
[----:B------:R0:W-:Y:S02]  /*65d60*/  @P1 STG.E.U8 desc[UR32][R10.64], R3 ;  /* 0x000000030a001986 */ /* 0x0001e4000c101120 */
[----:B0-----:R-:W-:-:S05]  /*65d70*/  PRMT R3, R20, 0x7770, RZ ;  /* 0x0000777014037816 */ /* 0x001fca00000000ff */
[----:B--2---:R0:W-:Y:S02]  /*65d80*/  @P2 STG.E.U8 desc[UR32][R22.64], R3 ;  /* 0x0000000316002986 */ /* 0x0041e4000c101120 */
[----:B0-----:R-:W-:-:S05]  /*65d90*/  PRMT R3, R20, 0x7771, RZ ;  /* 0x0000777114037816 */ /* 0x001fca00000000ff */
[----:B------:R0:W-:Y:S02]  /*65da0*/  @P3 STG.E.U8 desc[UR32][R28.64], R3 ;  /* 0x000000031c003986 */ /* 0x0001e4000c101120 */
[----:B0-----:R-:W-:Y:S02]  /*65db0*/  IMAD.MOV.U32 R29, RZ, RZ, R26 ;  /* 0x000000ffff1d7224 */ /* 0x001fe400078e001a */
[----:B------:R-:W-:Y:S02]  /*65dc0*/  IMAD.MOV.U32 R28, RZ, RZ, R27 ;  /* 0x000000ffff1c7224 */ /* 0x000fe400078e001b */
[----:B------:R-:W2:Y:S04]  /*65dd0*/  LDL.LU.64 R26, [R1+0x480] ;  /* 0x00048000011a7983 */ /* 0x000ea80000300a00 */
[----:B------:R-:W3:Y:S04]  /*65de0*/  LDL.LU.64 R22, [R1+0x470] ;  /* 0x0004700001167983 */ /* 0x000ee80000300a00 */
[----:B------:R-:W4:Y:S04]  /*65df0*/  LDL.LU.64 R16, [R1+0x468] ;  /* 0x0004680001107983 */ /* 0x000f280000300a00 */
[----:B------:R-:W4:Y:S04]  /*65e00*/  LDL.LU.64 R18, [R1+0x460] ;  /* 0x0004600001127983 */ /* 0x000f280000300a00 */
[----:B------:R-:W2:Y:S01]  /*65e10*/  LDL.LU R21, [R1+0xec] ;  /* 0x0000ec0001157983 */ /* 0x000ea20000300800 */
[----:B------:R-:W-:-:S03]  /*65e20*/  LOP3.LUT P0, RZ, R2, 0x2000, RZ, 0xc0, !PT ;  /* 0x0000200002ff7812 */ /* 0x000fc6000780c0ff */
[----:B------:R-:W3:Y:S04]  /*65e30*/  LDL.LU R9, [R1+0xd0] ;  /* 0x0000d00001097983 */ /* 0x000ee80000300800 */
[----:B------:R-:W4:Y:S04]  /*65e40*/  LDL.LU R15, [R1+0xd4] ;  /* 0x0000d400010f7983 */ /* 0x000f280000300800 */
[----:B------:R-:W4:Y:S04]  /*65e50*/  LDL.LU R10, [R1+0xd8] ;  /* 0x0000d800010a7983 */ /* 0x000f280000300800 */
[----:B------:R-:W4:Y:S04]  /*65e60*/  LDL.LU R11, [R1+0xdc] ;  /* 0x0000dc00010b7983 */ /* 0x000f280000300800 */
[----:B------:R-:W-:Y:S01]  /*65e70*/  STL [R1+0x1708], R2 ;  /* 0x0017080201007387 */ /* 0x000fe20000100800 */
[----:B------:R-:W-:-:S02]  /*65e80*/  LOP3.LUT P4, RZ, R6, 0x2000, RZ, 0xc0, !PT ;  /* 0x0000200006ff7812 */ /* 0x000fc4000788c0ff */
[----:B------:R-:W-:Y:S02]  /*65e90*/  LOP3.LUT R7, R7, 0xefffffff, RZ, 0xc0, !PT ;  /* 0xefffffff07077812 */ /* 0x000fe400078ec0ff */
[----:B--2---:R-:W-:-:S05]  /*65ea0*/  PRMT R3, R21, 0x7770, RZ ;  /* 0x0000777015037816 */ /* 0x004fca00000000ff */
[----:B------:R0:W-:Y:S04]  /*65eb0*/  @P0 STG.E.U8 desc[UR32][R26.64], R3 ;  /* 0x000000031a000986 */ /* 0x0001e8000c101120 */
[----:B0-----:R-:W2:Y:S01]  /*65ec0*/  LDL.LU.64 R26, [R1+0x458] ;  /* 0x00045800011a7983 */ /* 0x001ea20000300a00 */
[----:B------:R-:W-:-:S03]  /*65ed0*/  PRMT R3, R21, 0x7771, RZ ;  /* 0x0000777115037816 */ /* 0x000fc600000000ff */
[----:B------:R-:W2:Y:S04]  /*65ee0*/  LDL.LU.64 R12, [R1+0x450] ;  /* 0x00045000010c7983 */ /* 0x000ea80000300a00 */
[----:B------:R0:W-:Y:S04]  /*65ef0*/  STL.64 [R1+0x1868], R20 ;  /* 0x0018681401007387 */ /* 0x0001e80000100a00 */
[----:B0-----:R-:W3:Y:S01]  /*65f00*/  LDL.LU.64 R20, [R1+0x478] ;  /* 0x0004780001147983 */ /* 0x001ee20000300a00 */
[----:B------:R-:W-:Y:S02]  /*65f10*/  @P4 LOP3.LUT R7, R7, 0x10000000, RZ, 0xfc, !PT ;  /* 0x1000000007074812 */ /* 0x000fe400078efcff */
[----:B------:R-:W-:-:S02]  /*65f20*/  LOP3.LUT P4, RZ, R2, 0x1000000, RZ, 0xc0, !PT ;  /* 0x0100000002ff7812 */ /* 0x000fc4000788c0ff */
[----:B------:R-:W-:Y:S02]  /*65f30*/  LOP3.LUT R7, R7, 0xdfffffff, RZ, 0xc0, !PT ;  /* 0xdfffffff07077812 */ /* 0x000fe400078ec0ff */
[----:B------:R-:W-:-:S09]  /*65f40*/  LOP3.LUT P1, RZ, R2, 0x4000, RZ, 0xc0, !PT ;  /* 0x0000400002ff7812 */ /* 0x000fd2000782c0ff */
[----:B------:R-:W-:Y:S02]  /*65f50*/  @P4 LOP3.LUT R7, R7, 0x20000000, RZ, 0xfc, !PT ;  /* 0x2000000007074812 */ /* 0x000fe400078efcff */
[C---:B------:R-:W-:Y:S02]  /*65f60*/  LOP3.LUT P4, RZ, R2.reuse, 0x800000, RZ, 0xc0, !PT ;  /* 0x0080000002ff7812 */ /* 0x040fe4000788c0ff */
[----:B------:R-:W-:Y:S02]  /*65f70*/  LOP3.LUT R7, R7, 0xbfffffff, RZ, 0xc0, !PT ;  /* 0xbfffffff07077812 */ /* 0x000fe400078ec0ff */
[C---:B------:R-:W-:Y:S02]  /*65f80*/  LOP3.LUT P2, RZ, R2.reuse, 0x8000, RZ, 0xc0, !PT ;  /* 0x0000800002ff7812 */ /* 0x040fe4000784c0ff */
[----:B------:R-:W-:-:S07]  /*65f90*/  LOP3.LUT P3, RZ, R2, 0x10000, RZ, 0xc0, !PT ;  /* 0x0001000002ff7812 */ /* 0x000fce000786c0ff */
[----:B------:R-:W-:Y:S02]  /*65fa0*/  @P4 LOP3.LUT R7, R7, 0x40000000, RZ, 0xfc, !PT ;  /* 0x4000000007074812 */ /* 0x000fe400078efcff */
[----:B------:R-:W-:Y:S02]  /*65fb0*/  LOP3.LUT P4, RZ, R2, 0x400000, RZ, 0xc0, !PT ;  /* 0x0040000002ff7812 */ /* 0x000fe4000788c0ff */
[----:B------:R-:W-:Y:S02]  /*65fc0*/  LOP3.LUT R7, R7, 0x7fffffff, RZ, 0xc0, !PT ;  /* 0x7fffffff07077812 */ /* 0x000fe400078ec0ff */
[C---:B------:R-:W-:Y:S02]  /*65fd0*/  LOP3.LUT P5, RZ, R6.reuse, 0x1000, RZ, 0xc0, !PT ;  /* 0x0000100006ff7812 */ /* 0x040fe400078ac0ff */
[C---:B------:R-:W-:Y:S02]  /*65fe0*/  LOP3.LUT P6, RZ, R6.reuse, 0x800, RZ, 0xc0, !PT ;  /* 0x0000080006ff7812 */ /* 0x040fe400078cc0ff */
[----:B------:R-:W-:-:S05]  /*65ff0*/  LOP3.LUT P0, RZ, R6, 0x400, RZ, 0xc0, !PT ;  /* 0x0000040006ff7812 */ /* 0x000fca000780c0ff */
[----:B------:R-:W-:Y:S02]  /*66000*/  @P4 LOP3.LUT R7, R7, 0x80000000, RZ, 0xfc, !PT ;  /* 0x8000000007074812 */ /* 0x000fe400078efcff */
[----:B------:R-:W-:Y:S02]  /*66010*/  LOP3.LUT P4, RZ, R2, 0x200000, RZ, 0xc0, !PT ;  /* 0x0020000002ff7812 */ /* 0x000fe4000788c0ff */
[----:B------:R-:W-:-:S11]  /*66020*/  LOP3.LUT R5, R5, 0xfffffffe, RZ, 0xc0, !PT ;  /* 0xfffffffe05057812 */ /* 0x000fd600078ec0ff */
[----:B------:R-:W-:Y:S02]  /*66030*/  @P4 LOP3.LUT R5, R5, 0x1, RZ, 0xfc, !PT ;  /* 0x0000000105054812 */ /* 0x000fe400078efcff */
[----:B------:R-:W-:Y:S02]  /*66040*/  LOP3.LUT P4, RZ, R2, 0x100000, RZ, 0xc0, !PT ;  /* 0x0010000002ff7812 */ /* 0x000fe4000788c0ff */
[----:B------:R-:W-:Y:S01]  /*66050*/  LOP3.LUT R5, R5, 0xfffffffd, RZ, 0xc0, !PT ;  /* 0xfffffffd05057812 */ /* 0x000fe200078ec0ff */
[----:B---3--:R0:W-:Y:S02]  /*66060*/  @P1 STG.E.U8 desc[UR32][R20.64], R3 ;  /* 0x0000000314001986 */ /* 0x0081e4000c101120 */
[----:B0-----:R-:W-:-:S05]  /*66070*/  PRMT R3, R9, 0x7770, RZ ;  /* 0x0000777009037816 */ /* 0x001fca00000000ff */
[----:B------:R0:W-:Y:S01]  /*66080*/  @P2 STG.E.U8 desc[UR32][R22.64], R3 ;  /* 0x0000000316002986 */ /* 0x0001e2000c101120 */
[C---:B------:R-:W-:Y:S02]  /*66090*/  LOP3.LUT P1, RZ, R6.reuse, 0x200, RZ, 0xc0, !PT ;  /* 0x0000020006ff7812 */ /* 0x040fe4000782c0ff */
[C---:B------:R-:W-:Y:S02]  /*660a0*/  LOP3.LUT P2, RZ, R6.reuse, 0x100, RZ, 0xc0, !PT ;  /* 0x0000010006ff7812 */ /* 0x040fe4000784c0ff */
[----:B0-----:R-:W-:Y:S01]  /*660b0*/  PRMT R3, R9, 0x7771, RZ ;  /* 0x0000777109037816 */ /* 0x001fe200000000ff */
[----:B------:R-:W3:Y:S04]  /*660c0*/  LDL.LU.64 R22, [R1+0x448] ;  /* 0x0004480001167983 */ /* 0x000ee80000300a00 */
[----:B------:R-:W-:Y:S04]  /*660d0*/  STL.64 [R1+0x1870], R8 ;  /* 0x0018700801007387 */ /* 0x000fe80000100a00 */
[----:B----4-:R-:W-:Y:S01]  /*660e0*/  @P3 STG.E.U8 desc[UR32][R16.64], R3 ;  /* 0x0000000310003986 */ /* 0x010fe2000c101120 */
[----:B------:R-:W-:-:S03]  /*660f0*/  LOP3.LUT P3, RZ, R6, 0x80, RZ, 0xc0, !PT ;  /* 0x0000008006ff7812 */ /* 0x000fc6000786c0ff */
[----:B------:R0:W-:Y:S04]  /*66100*/  STL.64 [R1+0x1880], R6 ;  /* 0x0018800601007387 */ /* 0x0001e80000100a00 */
[----:B0-----:R-:W4:Y:S04]  /*66110*/  LDL.LU.64 R6, [R1+0x440] ;  /* 0x0004400001067983 */ /* 0x001f280000300a00 */
[----:B------:R-:W4:Y:S01]  /*66120*/  LDL.LU.64 R8, [R1+0x430] ;  /* 0x0004300001087983 */ /* 0x000f220000300a00 */
[----:B------:R-:W-:Y:S02]  /*66130*/  @P4 LOP3.LUT R5, R5, 0x2, RZ, 0xfc, !PT ;  /* 0x0000000205054812 */ /* 0x000fe400078efcff */
[----:B------:R-:W-:-:S02]  /*66140*/  LOP3.LUT P4, RZ, R2, 0x80000, RZ, 0xc0, !PT ;  /* 0x0008000002ff7812 */ /* 0x000fc4000788c0ff */
        /* <DEDUP_REMOVED lines=10> */
[----:B--2---:R0:W-:Y:S01]  /*661f0*/  @P4 STG.E.U8 desc[UR32][R26.64], R3 ;  /* 0x000000031a004986 */ /* 0x0041e2000c101120 */
[----:B------:R-:W-:Y:S02]  /*66200*/  LOP3.LUT P4, RZ, R5, 0x4, RZ, 0xc0, !PT ;  /* 0x0000000405ff7812 */ /* 0x000fe4000788c0ff */
[----:B0-----:R-:W-:-:S11]  /*66210*/  PRMT R3, R10, 0x7770, RZ ;  /* 0x000077700a037816 */ /* 0x001fd600000000ff */
[----:B------:R0:W-:Y:S01]  /*66220*/  @P4 STG.E.U8 desc[UR32][R12.64], R3 ;  /* 0x000000030c004986 */ /* 0x0001e2000c101120 */
[----:B------:R-:W-:Y:S02]  /*66230*/  LOP3.LUT P4, RZ, R5, 0x2, RZ, 0xc0, !PT ;  /* 0x0000000205ff7812 */ /* 0x000fe4000788c0ff */
[----:B0-----:R-:W-:-:S11]  /*66240*/  PRMT R3, R10, 0x7771, RZ ;  /* 0x000077710a037816 */ /* 0x001fd600000000ff */
[----:B---3--:R0:W-:Y:S01]  /*66250*/  @P4 STG.E.U8 desc[UR32][R22.64], R3 ;  /* 0x0000000316004986 */ /* 0x0081e2000c101120 */
[----:B------:R-:W-:Y:S02]  /*66260*/  LOP3.LUT P4, RZ, R5, 0x1, RZ, 0xc0, !PT ;  /* 0x0000000105ff7812 */ /* 0x000fe4000788c0ff */
[C---:B0-----:R-:W-:Y:S01]  /*66270*/  PRMT R3, R11.reuse, 0x7770, RZ ;  /* 0x000077700b037816 */ /* 0x041fe200000000ff */
[----:B----4-:R0:W-:Y:S10]  /*66280*/  STL.64 [R1+0x1878], R8 ;  /* 0x0018780801007387 */ /* 0x0101f40000100a00 */
[----:B------:R-:W-:Y:S04]  /*66290*/  @P4 STG.E.U8 desc[UR32][R6.64], R3 ;  /* 0x0000000306004986 */ /* 0x000fe8000c101120 */
[----:B0-----:R-:W2:Y:S04]  /*662a0*/  LDL.LU.64 R8, [R1+0x438] ;  /* 0x0004380001087983 */ /* 0x001ea80000300a00 */
[----:B------:R-:W3:Y:S04]  /*662b0*/  LDL.LU.64 R20, [R1+0x428] ;  /* 0x0004280001147983 */ /* 0x000ee80000300a00 */
[----:B------:R-:W4:Y:S04]  /*662c0*/  LDL.LU.64 R26, [R1+0x420] ;  /* 0x00042000011a7983 */ /* 0x000f280000300a00 */
[----:B------:R-:W4:Y:S04]  /*662d0*/  LDL.LU.64 R16, [R1+0x410] ;  /* 0x0004100001107983 */ /* 0x000f280000300a00 */
[----:B------:R-:W4:Y:S04]  /*662e0*/  LDL.LU.64 R18, [R1+0x408] ;  /* 0x0004080001127983 */ /* 0x000f280000300a00 */
[----:B------:R-:W4:Y:S04]  /*662f0*/  LDL.LU.64 R12, [R1+0x400] ;  /* 0x00040000010c7983 */ /* 0x000f280000300a00 */
[----:B------:R-:W4:Y:S04]  /*66300*/  LDL.LU.64 R22, [R1+0x3f8] ;  /* 0x0003f80001167983 */ /* 0x000f280000300a00 */
[----:B------:R0:W-:Y:S04]  /*66310*/  STL [R1+0x16ec], R4 ;  /* 0x0016ec0401007387 */ /* 0x0001e80000100800 */
[----:B0-----:R-:W4:Y:S04]  /*66320*/  LDL.LU.64 R4, [R1+0x418] ;  /* 0x0004180001047983 */ /* 0x001f280000300a00 */
[----:B------:R-:W2:Y:S01]  /*66330*/  LDL.LU.64 R6, [R1+0x1880] ;  /* 0x0018800001067983 */ /* 0x000ea20000300a00 */
[----:B------:R-:W-:-:S02]  /*66340*/  PRMT R3, R11, 0x7771, RZ ;  /* 0x000077710b037816 */ /* 0x000fc400000000ff */
[----:B--2---:R-:W-:-:S13]  /*66350*/  LOP3.LUT P4, RZ, R7, 0x80000000, RZ, 0xc0, !PT ;  /* 0x8000000007ff7812 */ /* 0x004fda000788c0ff */
[----:B------:R0:W-:Y:S04]  /*66360*/  @P4 STG.E.U8 desc[UR32][R8.64], R3 ;  /* 0x0000000308004986 */ /* 0x0001e8000c101120 */
[----:B0-----:R-:W2:Y:S01]  /*66370*/  LDL.LU.64 R8, [R1+0x1878] ;  /* 0x0018780001087983 */ /* 0x001ea20000300a00 */
[----:B------:R-:W-:Y:S02]  /*66380*/  LOP3.LUT P4, RZ, R7, 0x40000000, RZ, 0xc0, !PT ;  /* 0x4000000007ff7812 */ /* 0x000fe4000788c0ff */
[----:B------:R-:W-:-:S11]  /*66390*/  PRMT R3, R14, 0x7772, RZ ;  /* 0x000077720e037816 */ /* 0x000fd600000000ff */
[----:B--2---:R0:W-:Y:S04]  /*663a0*/  @P4 STG.E.U8 desc[UR32][R8.64], R3 ;  /* 0x0000000308004986 */ /* 0x0041e8000c101120 */
[----:B0-----:R-:W2:Y:S01]  /*663b0*/  LDL.LU.64 R8, [R1+0x1870] ;  /* 0x0018700001087983 */ /* 0x001ea20000300a00 */
[----:B------:R-:W-:Y:S02]  /*663c0*/  LOP3.LUT P4, RZ, R7, 0x20000000, RZ, 0xc0, !PT ;  /* 0x2000000007ff7812 */ /* 0x000fe4000788c0ff */
[----:B------:R-:W-:-:S11]  /*663d0*/  PRMT R3, R14, 0x7773, RZ ;  /* 0x000077730e037816 */ /* 0x000fd600000000ff */
[----:B---3--:R0:W-:Y:S04]  /*663e0*/  @P4 STG.E.U8 desc[UR32][R20.64], R3 ;  /* 0x0000000314004986 */ /* 0x0081e8000c101120 */
[----:B0-----:R-:W3:Y:S01]  /*663f0*/  LDL.LU.64 R20, [R1+0x1868] ;  /* 0x0018680001147983 */ /* 0x001ee20000300a00 */
[----:B------:R-:W-:Y:S02]  /*66400*/  LOP3.LUT P4, RZ, R7, 0x10000000, RZ, 0xc0, !PT ;  /* 0x1000000007ff7812 */ /* 0x000fe4000788c0ff */
[----:B--2---:R-:W-:-:S11]  /*66410*/  PRMT R3, R8, 0x7772, RZ ;  /* 0x0000777208037816 */ /* 0x004fd600000000ff */
[----:B----4-:R0:W-:Y:S04]  /*66420*/  @P4 STG.E.U8 desc[UR32][R26.64], R3 ;  /* 0x000000031a004986 */ /* 0x0101e8000c101120 */
[----:B0-----:R-:W2:Y:S01]  /*66430*/  LDL.LU.64 R26, [R1+0x1860] ;  /* 0x00186000011a7983 */ /* 0x001ea20000300a00 */
[----:B------:R-:W-:-:S05]  /*66440*/  PRMT R3, R8, 0x7773, RZ ;  /* 0x0000777308037816 */ /* 0x000fca00000000ff */
[----:B------:R3:W-:Y:S02]  /*66450*/  @P5 STG.E.U8 desc[UR32][R4.64], R3 ;  /* 0x0000000304005986 */ /* 0x0007e4000c101120 */
[----:B---3--:R-:W-:-:S05]  /*66460*/  PRMT R3, R20, 0x7772, RZ ;  /* 0x0000777214037816 */ /* 0x008fca00000000ff */
[----:B------:R0:W-:Y:S02]  /*66470*/  @P6 STG.E.U8 desc[UR32][R16.64], R3 ;  /* 0x0000000310006986 */ /* 0x0001e4000c101120 */
        /* <DEDUP_REMOVED lines=10> */
[----:B------:R-:W4:Y:S01]  /*66520*/  LDL.LU.64 R12, [R1+0x3e0] ;  /* 0x0003e000010c7983 */ /* 0x000f220000300a00 */
[----:B------:R-:W-:-:S02]  /*66530*/  LOP3.LUT P0, RZ, R6, 0x40, RZ, 0xc0, !PT ;  /* 0x0000004006ff7812 */ /* 0x000fc4000780c0ff */
[----:B------:R-:W-:Y:S01]  /*66540*/  LOP3.LUT P1, RZ, R6, 0x20, RZ, 0xc0, !PT ;  /* 0x0000002006ff7812 */ /* 0x000fe2000782c0ff */
[----:B------:R-:W2:Y:S01]  /*66550*/  LDL.LU.64 R20, [R1+0x3d8] ;  /* 0x0003d80001147983 */ /* 0x000ea20000300a00 */
[----:B------:R-:W-:-:S03]  /*66560*/  PRMT R3, R9, 0x7773, RZ ;  /* 0x0000777309037816 */ /* 0x000fc600000000ff */
[----:B------:R-:W2:Y:S01]  /*66570*/  LDL.LU.64 R22, [R1+0x3d0] ;  /* 0x0003d00001167983 */ /* 0x000ea20000300a00 */
[----:B------:R-:W-:-:S03]  /*66580*/  IMAD.MOV.U32 R9, RZ, RZ, R25 ;  /* 0x000000ffff097224 */ /* 0x000fc600078e0019 */
[----:B------:R-:W2:Y:S04]  /*66590*/  LDL.LU.64 R18, [R1+0x3c8] ;  /* 0x0003c80001127983 */ /* 0x000ea80000300a00 */
[----:B------:R-:W2:Y:S01]  /*665a0*/  LDL.LU R8, [R1+0xc0] ;  /* 0x0000c00001087983 */ /* 0x000ea20000300800 */
[----:B------:R-:W-:-:S03]  /*665b0*/  LOP3.LUT R7, R7, 0xffefffff, RZ, 0xc0, !PT ;  /* 0xffefffff07077812 */ /* 0x000fc600078ec0ff */
[----:B---3--:R0:W-:Y:S02]  /*665c0*/  @P0 STG.E.U8 desc[UR32][R16.64], R3 ;  /* 0x0000000310000986 */ /* 0x0081e4000c101120 */
[----:B0-----:R-:W-:-:S05]  /*665d0*/  PRMT R3, R15, 0x7772, RZ ;  /* 0x000077720f037816 */ /* 0x001fca00000000ff */
[----:B----4-:R0:W-:Y:S04]  /*665e0*/  @P1 STG.E.U8 desc[UR32][R12.64], R3 ;  /* 0x000000030c001986 */ /* 0x0101e8000c101120 */
[----:B0-----:R-:W3:Y:S04]  /*665f0*/  LDL.LU.64 R12, [R1+0x3c0] ;  /* 0x0003c000010c7983 */ /* 0x001ee80000300a00 */
[----:B------:R-:W4:Y:S01]  /*66600*/  LDL.LU R25, [R1+0xc8] ;  /* 0x0000c80001197983 */ /* 0x000f220000300800 */
[----:B--2---:R-:W-:-:S13]  /*66610*/  LOP3.LUT P4, RZ, R27, 0x4000000, RZ, 0xc0, !PT ;  /* 0x040000001bff7812 */ /* 0x004fda000788c0ff */
        /* <DEDUP_REMOVED lines=8> */
[----:B------:R-:W-:Y:S02]  /*666a0*/  LOP3.LUT P4, RZ, R27, 0x20000000, RZ, 0xc0, !PT ;  /* 0x200000001bff7812 */ /* 0x000fe4000788c0ff */
[----:B------:R-:W-:Y:S02]  /*666b0*/  LOP3.LUT R7, R7, 0xff7fffff, RZ, 0xc0, !PT ;  /* 0xff7fffff07077812 */ /* 0x000fe400078ec0ff */
[----:B------:R-:W-:Y:S02]  /*666c0*/  LOP3.LUT P3, RZ, R6, 0x8, RZ, 0xc0, !PT ;  /* 0x0000000806ff7812 */ /* 0x000fe4000786c0ff */
[----:B------:R-:W-:-:S07]  /*666d0*/  PRMT R3, R15, 0x7773, RZ ;  /* 0x000077730f037816 */ /* 0x000fce00000000ff */
[----:B------:R-:W-:Y:S02]  /*666e0*/  @P4 LOP3.LUT R7, R7, 0x800000, RZ, 0xfc, !PT ;  /* 0x0080000007074812 */ /* 0x000fe400078efcff */
[----:B------:R-:W-:Y:S01]  /*666f0*/  LOP3.LUT P4, RZ, R27, 0x40000000, RZ, 0xc0, !PT ;  /* 0x400000001bff7812 */ /* 0x000fe2000788c0ff */
[----:B------:R0:W-:Y:S01]  /*66700*/  @P2 STG.E.U8 desc[UR32][R20.64], R3 ;  /* 0x0000000314002986 */ /* 0x0001e2000c101120 */
[----:B------:R-:W-:Y:S02]  /*66710*/  LOP3.LUT R7, R7, 0xfeffffff, RZ, 0xc0, !PT ;  /* 0xfeffffff07077812 */ /* 0x000fe400078ec0ff */
[----:B------:R-:W-:Y:S02]  /*66720*/  LOP3.LUT P5, RZ, R27, 0x2000000, RZ, 0xc0, !PT ;  /* 0x020000001bff7812 */ /* 0x000fe400078ac0ff */
[----:B0-----:R-:W-:Y:S01]  /*66730*/  PRMT R3, R10, 0x7772, RZ ;  /* 0x000077720a037816 */ /* 0x001fe200000000ff */
[----:B------:R-:W2:Y:S04]  /*66740*/  LDL.LU.64 R20, [R1+0x3b8] ;  /* 0x0003b80001147983 */ /* 0x000ea80000300a00 */
[----:B------:R-:W2:Y:S02]  /*66750*/  LDL.LU R2, [R1+0xcc] ;  /* 0x0000cc0001027983 */ /* 0x000ea40000300800 */
[----:B------:R-:W-:-:S02]  /*66760*/  @P4 LOP3.LUT R7, R7, 0x1000000, RZ, 0xfc, !PT ;  /* 0x0100000007074812 */ /* 0x000fc400078efcff */
[----:B------:R-:W-:Y:S01]  /*66770*/  @P3 STG.E.U8 desc[UR32][R22.64], R3 ;  /* 0x0000000316003986 */ /* 0x000fe2000c101120 */
[C---:B------:R-:W-:Y:S02]  /*66780*/  LOP3.LUT P4, RZ, R27.reuse, 0x80000000, RZ, 0xc0, !PT ;  /* 0x800000001bff7812 */ /* 0x040fe4000788c0ff */
[C---:B------:R-:W-:Y:S02]  /*66790*/  LOP3.LUT P6, RZ, R27.reuse, 0x1000000, RZ, 0xc0, !PT ;  /* 0x010000001bff7812 */ /* 0x040fe400078cc0ff */
[C---:B------:R-:W-:Y:S02]  /*667a0*/  LOP3.LUT P0, RZ, R27.reuse, 0x800000, RZ, 0xc0, !PT ;  /* 0x008000001bff7812 */ /* 0x040fe4000780c0ff */
[C---:B------:R-:W-:Y:S02]  /*667b0*/  LOP3.LUT P1, RZ, R27.reuse, 0x400000, RZ, 0xc0, !PT ;  /* 0x004000001bff7812 */ /* 0x040fe4000782c0ff */
[C---:B------:R-:W-:Y:S02]  /*667c0*/  LOP3.LUT P2, RZ, R27.reuse, 0x200000, RZ, 0xc0, !PT ;  /* 0x002000001bff7812 */ /* 0x040fe4000784c0ff */
[----:B------:R-:W-:Y:S01]  /*667d0*/  LOP3.LUT P3, RZ, R27, 0x100000, RZ, 0xc0, !PT ;  /* 0x001000001bff7812 */ /* 0x000fe2000786c0ff */
[----:B----4-:R0:W-:Y:S04]  /*667e0*/  STL.64 [R1+0x1850], R24 ;  /* 0x0018501801007387 */ /* 0x0101e80000100a00 */
[----:B0-----:R-:W4:Y:S04]  /*667f0*/  LDL.LU.64 R24, [R1+0x3b0] ;  /* 0x0003b00001187983 */ /* 0x001f280000300a00 */
[----:B------:R-:W4:Y:S04]  /*66800*/  LDL.LU.64 R22, [R1+0x3a8] ;  /* 0x0003a80001167983 */ /* 0x000f280000300a00 */
[----:B------:R-:W4:Y:S04]  /*66810*/  LDL.LU R14, [R1+0xb0] ;  /* 0x0000b000010e7983 */ /* 0x000f280000300800 */
[----:B------:R0:W-:Y:S04]  /*66820*/  STL.64 [R1+0x1838], R26 ;  /* 0x0018381a01007387 */ /* 0x0001e80000100a00 */
[----:B0-----:R-:W3:Y:S04]  /*66830*/  LDL.LU.64 R26, [R1+0x390] ;  /* 0x00039000011a7983 */ /* 0x001ee80000300a00 */
[----:B---3--:R0:W-:Y:S04]  /*66840*/  STL.64 [R1+0x1840], R26 ;  /* 0x0018401a01007387 */ /* 0x0081e80000100a00 */
[----:B0-----:R-:W3:Y:S01]  /*66850*/  LDL.LU.64 R26, [R1+0x398] ;  /* 0x00039800011a7983 */ /* 0x001ee20000300a00 */
[----:B------:R-:W-:-:S04]  /*66860*/  LOP3.LUT R7, R7, 0xfdffffff, RZ, 0xc0, !PT ;  /* 0xfdffffff07077812 */ /* 0x000fc800078ec0ff */
        /* <DEDUP_REMOVED lines=9> */
[----:B------:R-:W-:Y:S01]  /*66900*/  @P4 STG.E.U8 desc[UR32][R18.64], R3 ;  /* 0x0000000312004986 */ /* 0x000fe2000c101120 */
[----:B------:R-:W-:-:S03]  /*66910*/  LOP3.LUT P4, RZ, R7, 0x8000000, RZ, 0xc0, !PT ;  /* 0x0800000007ff7812 */ /* 0x000fc6000788c0ff */
[----:B---3--:R0:W-:Y:S04]  /*66920*/  STL.64 [R1+0x1848], R26 ;  /* 0x0018481a01007387 */ /* 0x0081e80000100a00 */
[----:B0-----:R-:W3:Y:S01]  /*66930*/  LDL.LU.64 R26, [R1+0x3a0] ;  /* 0x0003a000011a7983 */ /* 0x001ee20000300a00 */
[----:B------:R-:W-:-:S03]  /*66940*/  PRMT R3, R11, 0x7772, RZ ;  /* 0x000077720b037816 */ /* 0x000fc600000000ff */
[----:B------:R-:W3:Y:S04]  /*66950*/  LDL.LU R15, [R1+0xb4] ;  /* 0x0000b400010f7983 */ /* 0x000ee80000300800 */
[----:B------:R0:W-:Y:S01]  /*66960*/  @P4 STG.E.U8 desc[UR32][R12.64], R3 ;  /* 0x000000030c004986 */ /* 0x0001e2000c101120 */
[----:B------:R-:W-:-:S03]  /*66970*/  LOP3.LUT P4, RZ, R7, 0x4000000, RZ, 0xc0, !PT ;  /* 0x0400000007ff7812 */ /* 0x000fc6000788c0ff */
[----:B------:R-:W3:Y:S04]  /*66980*/  LDL.LU.64 R4, [R1+0x388] ;  /* 0x0003880001047983 */ /* 0x000ee80000300a00 */
[----:B------:R-:W3:Y:S01]  /*66990*/  LDL.LU.64 R16, [R1+0x380] ;  /* 0x0003800001107983 */ /* 0x000ee20000300a00 */
[----:B0-----:R-:W-:-:S03]  /*669a0*/  PRMT R3, R11, 0x7773, RZ ;  /* 0x000077730b037816 */ /* 0x001fc600000000ff */
[----:B------:R-:W3:Y:S04]  /*669b0*/  LDL.LU.64 R18, [R1+0x378] ;  /* 0x0003780001127983 */ /* 0x000ee80000300a00 */
[----:B--2---:R0:W-:Y:S01]  /*669c0*/  @P4 STG.E.U8 desc[UR32][R20.64], R3 ;  /* 0x0000000314004986 */ /* 0x0041e2000c101120 */
[----:B------:R-:W-:-:S03]  /*669d0*/  LOP3.LUT P4, RZ, R7, 0x2000000, RZ, 0xc0, !PT ;  /* 0x0200000007ff7812 */ /* 0x000fc6000788c0ff */
[----:B------:R-:W2:Y:S04]  /*669e0*/  LDL.LU.64 R12, [R1+0x370] ;  /* 0x00037000010c7983 */ /* 0x000ea80000300a00 */
[----:B------:R-:W2:Y:S01]  /*669f0*/  LDL.LU.64 R10, [R1+0x368] ;  /* 0x00036800010a7983 */ /* 0x000ea20000300a00 */
[----:B0-----:R-:W-:-:S03]  /*66a00*/  PRMT R3, R8, 0x7770, RZ ;  /* 0x0000777008037816 */ /* 0x001fc600000000ff */
[----:B------:R-:W2:Y:S04]  /*66a10*/  LDL.LU.64 R20, [R1+0x360] ;  /* 0x0003600001147983 */ /* 0x000ea80000300a00 */
[----:B----4-:R0:W-:Y:S01]  /*66a20*/  @P4 STG.E.U8 desc[UR32][R24.64], R3 ;  /* 0x0000000318004986 */ /* 0x0101e2000c101120 */
[C---:B------:R-:W-:Y:S02]  /*66a30*/  LOP3.LUT P4, RZ, R7.reuse, 0x1000000, RZ, 0xc0, !PT ;  /* 0x0100000007ff7812 */ /* 0x040fe4000788c0ff */
[----:B0-----:R-:W-:Y:S01]  /*66a40*/  PRMT R3, R8, 0x7771, RZ ;  /* 0x0000777108037816 */ /* 0x001fe200000000ff */
[----:B------:R-:W4:Y:S10]  /*66a50*/  LDL.LU.64 R24, [R1+0x1850] ;  /* 0x0018500001187983 */ /* 0x000f340000300a00 */
[----:B------:R0:W-:Y:S01]  /*66a60*/  @P4 STG.E.U8 desc[UR32][R22.64], R3 ;  /* 0x0000000316004986 */ /* 0x0001e2000c101120 */
[----:B------:R-:W-:-:S02]  /*66a70*/  LOP3.LUT P4, RZ, R7, 0x800000, RZ, 0xc0, !PT ;  /* 0x0080000007ff7812 */ /* 0x000fc4000788c0ff */
[----:B0-----:R-:W-:Y:S01]  /*66a80*/  PRMT R3, R9, 0x7770, RZ ;  /* 0x0000777009037816 */ /* 0x001fe200000000ff */
[----:B------:R-:W2:Y:S10]  /*66a90*/  LDL.LU.64 R22, [R1+0x358] ;  /* 0x0003580001167983 */ /* 0x000eb40000300a00 */
[----:B---3--:R0:W-:Y:S04]  /*66aa0*/  @P4 STG.E.U8 desc[UR32][R26.64], R3 ;  /* 0x000000031a004986 */ /* 0x0081e8000c101120 */
[----:B0-----:R-:W3:Y:S01]  /*66ab0*/  LDL.LU.64 R26, [R1+0x1848] ;  /* 0x00184800011a7983 */ /* 0x001ee20000300a00 */
[----:B------:R-:W-:-:S02]  /*66ac0*/  LOP3.LUT P4, RZ, R7, 0x400000, RZ, 0xc0, !PT ;  /* 0x0040000007ff7812 */ /* 0x000fc4000788c0ff */
[----:B------:R-:W-:-:S11]  /*66ad0*/  PRMT R3, R9, 0x7771, RZ ;  /* 0x0000777109037816 */ /* 0x000fd600000000ff */
[----:B---3--:R0:W-:Y:S04]  /*66ae0*/  @P4 STG.E.U8 desc[UR32][R26.64], R3 ;  /* 0x000000031a004986 */ /* 0x0081e8000c101120 */
[----:B0-----:R-:W3:Y:S01]  /*66af0*/  LDL.LU.64 R26, [R1+0x1840] ;  /* 0x00184000011a7983 */ /* 0x001ee20000300a00 */
[----:B------:R-:W-:Y:S02]  /*66b00*/  LOP3.LUT P4, RZ, R7, 0x200000, RZ, 0xc0, !PT ;  /* 0x0020000007ff7812 */ /* 0x000fe4000788c0ff */
[----:B----4-:R-:W-:-:S11]  /*66b10*/  PRMT R3, R25, 0x7770, RZ ;  /* 0x0000777019037816 */ /* 0x010fd600000000ff */
[----:B---3--:R0:W-:Y:S01]  /*66b20*/  @P4 STG.E.U8 desc[UR32][R26.64], R3 ;  /* 0x000000031a004986 */ /* 0x0081e2000c101120 */
[----:B------:R-:W-:Y:S02]  /*66b30*/  LOP3.LUT P4, RZ, R7, 0x100000, RZ, 0xc0, !PT ;  /* 0x0010000007ff7812 */ /* 0x000fe4000788c0ff */
[----:B0-----:R-:W-:Y:S01]  /*66b40*/  PRMT R3, R25, 0x7771, RZ ;  /* 0x0000777119037816 */ /* 0x001fe200000000ff */
[----:B------:R-:W3:Y:S10]  /*66b50*/  LDL.LU.64 R26, [R1+0x1838] ;  /* 0x00183800011a7983 */ /* 0x000ef40000300a00 */
[----:B------:R0:W-:Y:S02]  /*66b60*/  @P4 STG.E.U8 desc[UR32][R4.64], R3 ;  /* 0x0000000304004986 */ /* 0x0001e4000c101120 */
[----:B0-----:R-:W-:-:S05]  /*66b70*/  PRMT R3, R2, 0x7770, RZ ;  /* 0x0000777002037816 */ /* 0x001fca00000000ff */
[----:B------:R0:W-:Y:S02]  /*66b80*/  @P5 STG.E.U8 desc[UR32][R16.64], R3 ;  /* 0x0000000310005986 */ /* 0x0001e4000c101120 */
[----:B0-----:R-:W-:-:S05]  /*66b90*/  PRMT R3, R2, 0x7771, RZ ;  /* 0x0000777102037816 */ /* 0x001fca00000000ff */
[----:B------:R0:W-:Y:S02]  /*66ba0*/  @P6 STG.E.U8 desc[UR32][R18.64], R3 ;  /* 0x0000000312006986 */ /* 0x0001e4000c101120 */
[----:B0-----:R-:W-:-:S05]  /*66bb0*/  PRMT R3, R14, 0x7770, RZ ;  /* 0x000077700e037816 */ /* 0x001fca00000000ff */
[----:B--2---:R0:W-:Y:S02]  /*66bc0*/  @P0 STG.E.U8 desc[UR32][R12.64], R3 ;  /* 0x000000030c000986 */ /* 0x0041e4000c101120 */
[----:B0-----:R-:W-:-:S05]  /*66bd0*/  PRMT R3, R14, 0x7771, RZ ;  /* 0x000077710e037816 */ /* 0x001fca00000000ff */
[----:B------:R0:W-:Y:S02]  /*66be0*/  @P1 STG.E.U8 desc[UR32][R10.64], R3 ;  /* 0x000000030a001986 */ /* 0x0001e4000c101120 */
[----:B0-----:R-:W-:-:S05]  /*66bf0*/  PRMT R3, R15, 0x7770, RZ ;  /* 0x000077700f037816 */ /* 0x001fca00000000ff */
[----:B------:R0:W-:Y:S04]  /*66c00*/  @P2 STG.E.U8 desc[UR32][R20.64], R3 ;  /* 0x0000000314002986 */ /* 0x0001e8000c101120 */
[----:B0-----:R-:W2:Y:S01]  /*66c10*/  LDL.LU R21, [R1+0xb8] ;  /* 0x0000b80001157983 */ /* 0x001ea20000300800 */
[----:B------:R-:W-:-:S03]  /*66c20*/  PRMT R3, R15, 0x7771, RZ ;  /* 0x000077710f037816 */ /* 0x000fc600000000ff */
[----:B------:R-:W-:Y:S04]  /*66c30*/  STL.64 [R1+0x1810], R14 ;  /* 0x0018100e01007387 */ /* 0x000fe80000100a00 */
[----:B------:R-:W4:Y:S04]  /*66c40*/  LDL.LU.64 R4, [R1+0x350] ;  /* 0x0003500001047983 */ /* 0x000f280000300a00 */
[----:B------:R0:W-:Y:S04]  /*66c50*/  @P3 STG.E.U8 desc[UR32][R22.64], R3 ;  /* 0x0000000316003986 */ /* 0x0001e8000c101120 */
[----:B------:R-:W4:Y:S04]  /*66c60*/  LDL.LU.64 R10, [R1+0x348] ;  /* 0x00034800010a7983 */ /* 0x000f280000300a00 */
[----:B0-----:R-:W4:Y:S04]  /*66c70*/  LDL.LU.64 R22, [R1+0x340] ;  /* 0x0003400001167983 */ /* 0x001f280000300a00 */
[----:B------:R-:W4:Y:S04]  /*66c80*/  LDL.LU.64 R16, [R1+0x338] ;  /* 0x0003380001107983 */ /* 0x000f280000300a00 */
[----:B------:R-:W4:Y:S04]  /*66c90*/  LDL.LU.64 R18, [R1+0x330] ;  /* 0x0003300001127983 */ /* 0x000f280000300a00 */
[----:B------:R-:W4:Y:S04]  /*66ca0*/  LDL.LU.64 R12, [R1+0x328] ;  /* 0x00032800010c7983 */ /* 0x000f280000300a00 */
[----:B------:R-:W4:Y:S01]  /*66cb0*/  LDL.LU R20, [R1+0xbc] ;  /* 0x0000bc0001147983 */ /* 0x000f220000300800 */
[----:B---3--:R-:W-:-:S02]  /*66cc0*/  LOP3.LUT P0, RZ, R27, 0x80000, RZ, 0xc0, !PT ;  /* 0x000800001bff7812 */ /* 0x008fc4000780c0ff */
[C---:B------:R-:W-:Y:S02]  /*66cd0*/  LOP3.LUT P1, RZ, R27.reuse, 0x40000, RZ, 0xc0, !PT ;  /* 0x000400001bff7812 */ /* 0x040fe4000782c0ff */
[----:B------:R-:W-:Y:S02]  /*66ce0*/  LOP3.LUT P2, RZ, R27, 0x20000, RZ, 0xc0, !PT ;  /* 0x000200001bff7812 */ /* 0x000fe4000784c0ff */
[----:B--2---:R-:W-:-:S07]  /*66cf0*/  PRMT R3, R21, 0x7770, RZ ;  /* 0x0000777015037816 */ /* 0x004fce00000000ff */
[----:B----4-:R0:W-:Y:S02]  /*66d00*/  @P0 STG.E.U8 desc[UR32][R4.64], R3 ;  /* 0x0000000304000986 */ /* 0x0101e4000c101120 */
[----:B0-----:R-:W-:-:S05]  /*66d10*/  PRMT R3, R21, 0x7771, RZ ;  /* 0x0000777115037816 */ /* 0x001fca00000000ff */
[----:B------:R0:W-:Y:S04]  /*66d20*/  @P1 STG.E.U8 desc[UR32][R10.64], R3 ;  /* 0x000000030a001986 */ /* 0x0001e8000c101120 */
[----:B0-----:R-:W2:Y:S01]  /*66d30*/  LDL.LU.64 R10, [R1+0x320] ;  /* 0x00032000010a7983 */ /* 0x001ea20000300a00 */
[----:B------:R-:W-:-:S05]  /*66d40*/  PRMT R3, R20, 0x7770, RZ ;  /* 0x0000777014037816 */ /* 0x000fca00000000ff */
[----:B------:R0:W-:Y:S04]  /*66d50*/  @P2 STG.E.U8 desc[UR32][R22.64], R3 ;  /* 0x0000000316002986 */ /* 0x0001e8000c101120 */
[----:B0-----:R-:W3:Y:S01]  /*66d60*/  LDL.LU.64 R22, [R1+0x318] ;  /* 0x0003180001167983 */ /* 0x001ee20000300a00 */
[----:B------:R-:W-:-:S03]  /*66d70*/  PRMT R3, R20, 0x7771, RZ ;  /* 0x0000777114037816 */ /* 0x000fc600000000ff */
[----:B------:R0:W-:Y:S04]  /*66d80*/  STL.64 [R1+0x1818], R20 ;  /* 0x0018181401007387 */ /* 0x0001e80000100a00 */
[----:B0-----:R-:W4:Y:S04]  /*66d90*/  LDL.LU.64 R20, [R1+0x300] ;  /* 0x0003000001147983 */ /* 0x001f280000300a00 */
[----:B----4-:R0:W-:Y:S04]  /*66da0*/  STL.64 [R1+0x1820], R20 ;  /* 0x0018201401007387 */ /* 0x0101e80000100a00 */
[----:B0-----:R-:W4:Y:S01]  /*66db0*/  LDL.LU.64 R20, [R1+0x308] ;  /* 0x0003080001147983 */ /* 0x001f220000300a00 */
        /* <DEDUP_REMOVED lines=19> */
[----:B----4-:R0:W-:Y:S04]  /*66ef0*/  STL.64 [R1+0x1830], R20 ;  /* 0x0018301401007387 */ /* 0x0101e80000100a00 */
[----:B0-----:R-:W4:Y:S01]  /*66f00*/  LDL.LU.64 R20, [R1+0x310] ;  /* 0x0003100001147983 */ /* 0x001f220000300a00 */
[----:B------:R-:W-:Y:S02]  /*66f10*/  LOP3.LUT R7, R7, 0xfffbffff, RZ, 0xc0, !PT ;  /* 0xfffbffff07077812 */ /* 0x000fe400078ec0ff */
[----:B------:R-:W-:Y:S01]  /*66f20*/  LOP3.LUT P3, RZ, R27, 0x10000, RZ, 0xc0, !PT ;  /* 0x000100001bff7812 */ /* 0x000fe2000786c0ff */
[----:B------:R-:W4:Y:S04]  /*66f30*/  LDL.LU.64 R14, [R1+0x2f8] ;  /* 0x0002f800010e7983 */ /* 0x000f280000300a00 */
[----:B------:R-:W-:-:S02]  /*66f40*/  @P4 LOP3.LUT R7, R7, 0x40000, RZ, 0xfc, !PT ;  /* 0x0004000007074812 */ /* 0x000fc400078efcff */
[----:B------:R-:W-:Y:S01]  /*66f50*/  LOP3.LUT P4, RZ, R27, 0x4000, RZ, 0xc0, !PT ;  /* 0x000040001bff7812 */ /* 0x000fe2000788c0ff */
[----:B------:R-:W4:Y:S01]  /*66f60*/  LDL.LU.64 R4, [R1+0x2f0] ;  /* 0x0002f00001047983 */ /* 0x000f220000300a00 */
[----:B------:R-:W-:-:S11]  /*66f70*/  LOP3.LUT R7, R7, 0xfff7ffff, RZ, 0xc0, !PT ;  /* 0xfff7ffff07077812 */ /* 0x000fd600078ec0ff */
[----:B------:R-:W-:Y:S02]  /*66f80*/  @P4 LOP3.LUT R7, R7, 0x80000, RZ, 0xfc, !PT ;  /* 0x0008000007074812 */ /* 0x000fe400078efcff */
[----:B------:R-:W-:Y:S01]  /*66f90*/  LOP3.LUT P4, RZ, R27, 0x8000, RZ, 0xc0, !PT ;  /* 0x000080001bff7812 */ /* 0x000fe2000788c0ff */
[----:B------:R0:W-:Y:S02]  /*66fa0*/  @P3 STG.E.U8 desc[UR32][R16.64], R3 ;  /* 0x0000000310003986 */ /* 0x0001e4000c101120 */
[----:B0-----:R-:W-:Y:S02]  /*66fb0*/  PRMT R3, R8, 0x7772, RZ ;  /* 0x0000777208037816 */ /* 0x001fe400000000ff */
[----:B------:R-:W4:Y:S08]  /*66fc0*/  LDL.LU.64 R16, [R1+0x2e8] ;  /* 0x0002e80001107983 */ /* 0x000f300000300a00 */
        /* <DEDUP_REMOVED lines=14> */
[----:B---3--:R0:W-:Y:S01]  /*670b0*/  @P4 STG.E.U8 desc[UR32][R22.64], R3 ;  /* 0x0000000316004986 */ /* 0x0081e2000c101120 */
[----:B------:R-:W-:-:S02]  /*670c0*/  LOP3.LUT P4, RZ, R7, 0x10000, RZ, 0xc0, !PT ;  /* 0x0001000007ff7812 */ /* 0x000fc4000788c0ff */
[----:B0-----:R-:W-:Y:S01]  /*670d0*/  PRMT R3, R25, 0x7772, RZ ;  /* 0x0000777219037816 */ /* 0x001fe200000000ff */
[----:B------:R-:W3:Y:S10]  /*670e0*/  LDL.LU.64 R22, [R1+0x2c0] ;  /* 0x0002c00001167983 */ /* 0x000ef40000300a00 */
[----:B----4-:R0:W-:Y:S04]  /*670f0*/  @P4 STG.E.U8 desc[UR32][R20.64], R3 ;  /* 0x0000000314004986 */ /* 0x0101e8000c101120 */
[----:B0-----:R-:W4:Y:S01]  /*67100*/  LDL.LU.64 R20, [R1+0x1830] ;  /* 0x0018300001147983 */ /* 0x001f220000300a00 */
[----:B------:R-:W-:-:S02]  /*67110*/  LOP3.LUT P4, RZ, R7, 0x8000, RZ, 0xc0, !PT ;  /* 0x0000800007ff7812 */ /* 0x000fc4000788c0ff */
[----:B------:R-:W-:Y:S02]  /*67120*/  PRMT R3, R25, 0x7773, RZ ;  /* 0x0000777319037816 */ /* 0x000fe400000000ff */
[----:B------:R-:W3:Y:S09]  /*67130*/  LDL.LU R25, [R1+0x1828] ;  /* 0x0018280001197983 */ /* 0x000ef20000300800 */
[----:B----4-:R0:W-:Y:S04]  /*67140*/  @P4 STG.E.U8 desc[UR32][R20.64], R3 ;  /* 0x0000000314004986 */ /* 0x0101e8000c101120 */
[----:B0-----:R-:W4:Y:S01]  /*67150*/  LDL.LU.64 R20, [R1+0x1820] ;  /* 0x0018200001147983 */ /* 0x001f220000300a00 */
[----:B------:R-:W-:-:S02]  /*67160*/  LOP3.LUT P4, RZ, R7, 0x4000, RZ, 0xc0, !PT ;  /* 0x0000400007ff7812 */ /* 0x000fc4000788c0ff */
[----:B------:R-:W-:-:S11]  /*67170*/  PRMT R3, R2, 0x7772, RZ ;  /* 0x0000777202037816 */ /* 0x000fd600000000ff */
[----:B----4-:R0:W-:Y:S01]  /*67180*/  @P4 STG.E.U8 desc[UR32][R20.64], R3 ;  /* 0x0000000314004986 */ /* 0x0101e2000c101120 */
[C---:B------:R-:W-:Y:S02]  /*67190*/  LOP3.LUT P4, RZ, R7.reuse, 0x2000, RZ, 0xc0, !PT ;  /* 0x0000200007ff7812 */ /* 0x040fe4000788c0ff */
[----:B0-----:R-:W-:Y:S01]  /*671a0*/  PRMT R3, R2, 0x7773, RZ ;  /* 0x0000777302037816 */ /* 0x001fe200000000ff */
[----:B------:R-:W4:Y:S10]  /*671b0*/  LDL.LU.64 R20, [R1+0x1818] ;  /* 0x0018180001147983 */ /* 0x000f340000300a00 */
[----:B------:R0:W-:Y:S04]  /*671c0*/  @P4 STG.E.U8 desc[UR32][R14.64], R3 ;  /* 0x000000030e004986 */ /* 0x0001e8000c101120 */
[----:B0-----:R-:W2:Y:S01]  /*671d0*/  LDL.LU.64 R14, [R1+0x1810] ;  /* 0x00181000010e7983 */ /* 0x001ea20000300a00 */
        /* <DEDUP_REMOVED lines=8> */
[----:B------:R0:W-:Y:S02]  /*67260*/  @P4 STG.E.U8 desc[UR32][R4.64], R3 ;  /* 0x0000000304004986 */ /* 0x0001e4000c101120 */
[----:B0-----:R-:W-:-:S05]  /*67270*/  PRMT R3, R14, 0x7773, RZ ;  /* 0x000077730e037816 */ /* 0x001fca00000000ff */
[----:B------:R0:W-:Y:S02]  /*67280*/  @P5 STG.E.U8 desc[UR32][R16.64], R3 ;  /* 0x0000000310005986 */ /* 0x0001e4000c101120 */
[----:B0-----:R-:W-:-:S05]  /*67290*/  PRMT R3, R15, 0x7772, RZ ;  /* 0x000077720f037816 */ /* 0x001fca00000000ff */
[----:B------:R0:W-:Y:S02]  /*672a0*/  @P6 STG.E.U8 desc[UR32][R18.64], R3 ;  /* 0x0000000312006986 */ /* 0x0001e4000c101120 */
[----:B0-----:R-:W-:Y:S02]  /*672b0*/  PRMT R3, R15, 0x7773, RZ ;  /* 0x000077730f037816 */ /* 0x001fe400000000ff */
[----:B------:R-:W2:Y:S04]  /*672c0*/  LDL.LU.64 R14, [R1+0x2b8] ;  /* 0x0002b800010e7983 */ /* 0x000ea80000300a00 */
[----:B------:R4:W-:Y:S02]  /*672d0*/  @P0 STG.E.U8 desc[UR32][R12.64], R3 ;  /* 0x000000030c000986 */ /* 0x0009e4000c101120 */
[----:B----4-:R-:W-:-:S02]  /*672e0*/  PRMT R3, R21, 0x7772, RZ ;  /* 0x0000777215037816 */ /* 0x010fc400000000ff */
[----:B------:R-:W4:Y:S04]  /*672f0*/  LDL.LU.64 R12, [R1+0x2b0] ;  /* 0x0002b000010c7983 */ /* 0x000f280000300a00 */
[----:B------:R0:W-:Y:S02]  /*67300*/  @P1 STG.E.U8 desc[UR32][R10.64], R3 ;  /* 0x000000030a001986 */ /* 0x0001e4000c101120 */
[----:B0-----:R-:W-:-:S05]  /*67310*/  PRMT R3, R21, 0x7773, RZ ;  /* 0x0000777315037816 */ /* 0x001fca00000000ff */
[----:B------:R0:W-:Y:S02]  /*67320*/  @P2 STG.E.U8 desc[UR32][R8.64], R3 ;  /* 0x0000000308002986 */ /* 0x0001e4000c101120 */
[----:B0-----:R-:W-:-:S05]  /*67330*/  PRMT R3, R20, 0x7772, RZ ;  /* 0x0000777214037816 */ /* 0x001fca00000000ff */
[----:B---3--:R0:W-:Y:S04]  /*67340*/  @P3 STG.E.U8 desc[UR32][R22.64], R3 ;  /* 0x0000000316003986 */ /* 0x0081e8000c101120 */
[----:B0-----:R-:W3:Y:S04]  /*67350*/  LDL.LU.64 R22, [R1+0x2a8] ;  /* 0x0002a80001167983 */ /* 0x001ee80000300a00 */
[----:B------:R-:W3:Y:S04]  /*67360*/  LDL.LU.64 R4, [R1+0x2a0] ;  /* 0x0002a00001047983 */ /* 0x000ee80000300a00 */
[----:B------:R-:W4:Y:S01]  /*67370*/  LDL.LU R21, [R1+0x140] ;  /* 0x0001400001157983 */ /* 0x000f220000300800 */
[----:B------:R-:W-:-:S02]  /*67380*/  LOP3.LUT P0, RZ, R27, 0x1, RZ, 0xc0, !PT ;  /* 0x000000011bff7812 */ /* 0x000fc4000780c0ff */
[----:B------:R-:W-:Y:S01]  /*67390*/  LOP3.LUT P1, RZ, R26, 0x80000000, RZ, 0xc0, !PT ;  /* 0x800000001aff7812 */ /* 0x000fe2000782c0ff */
[----:B------:R-:W3:Y:S01]  /*673a0*/  LDL.LU R17, [R1+0x144] ;  /* 0x0001440001117983 */ /* 0x000ee20000300800 */
[----:B------:R-:W-:Y:S02]  /*673b0*/  PRMT R3, R20, 0x7773, RZ ;  /* 0x0000777314037816 */ /* 0x000fe400000000ff */
[----:B------:R-:W-:Y:S01]  /*673c0*/  LOP3.LUT P2, RZ, R26, 0x40000000, RZ, 0xc0, !PT ;  /* 0x400000001aff7812 */ /* 0x000fe2000784c0ff */
[----:B------:R-:W3:Y:S04]  /*673d0*/  LDL.LU R11, [R1+0x148] ;  /* 0x00014800010b7983 */ /* 0x000ee80000300800 */
[----:B------:R-:W3:Y:S04]  /*673e0*/  LDL.LU R8, [R1+0x14c] ;  /* 0x00014c0001087983 */ /* 0x000ee80000300800 */
[----:B------:R-:W3:Y:S01]  /*673f0*/  LDL.LU.64 R18, [R1+0x298] ;  /* 0x0002980001127983 */ /* 0x000ee20000300a00 */
[----:B------:R-:W-:-:S03]  /*67400*/  IMAD.MOV.U32 R9, RZ, RZ, R24 ;  /* 0x000000ffff097224 */ /* 0x000fc600078e0018 */
[----:B--2---:R0:W-:Y:S04]  /*67410*/  @P0 STG.E.U8 desc[UR32][R14.64], R3 ;  /* 0x000000030e000986 */ /* 0x0041e8000c101120 */
[----:B0-----:R-:W2:Y:S04]  /*67420*/  LDL.LU.64 R14, [R1+0x290] ;  /* 0x00029000010e7983 */ /* 0x001ea80000300a00 */
[----:B------:R-:W2:Y:S01]  /*67430*/  LDL.LU R16, [R1+0x134] ;  /* 0x0001340001107983 */ /* 0x000ea20000300800 */
[----:B----4-:R-:W-:-:S05]  /*67440*/  PRMT R3, R21, 0x7770, RZ ;  /* 0x0000777015037816 */ /* 0x010fca00000000ff */
[----:B------:R0:W-:Y:S04]  /*67450*/  @P1 STG.E.U8 desc[UR32][R12.64], R3 ;  /* 0x000000030c001986 */ /* 0x0001e8000c101120 */
[----:B------:R-:W-:Y:S01]  /*67460*/  STL [R1+0x17e0], R21 ;  /* 0x0017e01501007387 */ /* 0x000fe20000100800 */
[----:B0-----:R-:W-:-:S03]  /*67470*/  PRMT R3, R21, 0x7771, RZ ;  /* 0x0000777115037816 */ /* 0x001fc600000000ff */
[----:B------:R-:W4:Y:S04]  /*67480*/  LDL.LU.64 R12, [R1+0x288] ;  /* 0x00028800010c7983 */ /* 0x000f280000300a00 */
[----:B---3--:R0:W-:Y:S04]  /*67490*/  @P2 STG.E.U8 desc[UR32][R22.64], R3 ;  /* 0x0000000316002986 */ /* 0x0081e8000c101120 */
[----:B0-----:R-:W3:Y:S04]  /*674a0*/  LDL.LU.64 R22, [R1+0x280] ;  /* 0x0002800001167983 */ /* 0x001ee80000300a00 */
[----:B------:R-:W2:Y:S01]  /*674b0*/  LDL.LU R24, [R1+0x138] ;  /* 0x0001380001187983 */ /* 0x000ea20000300800 */
[----:B------:R-:W-:-:S02]  /*674c0*/  LOP3.LUT P3, RZ, R26, 0x20000000, RZ, 0xc0, !PT ;  /* 0x200000001aff7812 */ /* 0x000fc4000786c0ff */
[----:B------:R-:W-:-:S11]  /*674d0*/  PRMT R3, R17, 0x7770, RZ ;  /* 0x0000777011037816 */ /* 0x000fd600000000ff */
[----:B------:R0:W-:Y:S02]  /*674e0*/  @P3 STG.E.U8 desc[UR32][R4.64], R3 ;  /* 0x0000000304003986 */ /* 0x0001e4000c101120 */
[----:B0-----:R-:W-:Y:S02]  /*674f0*/  PRMT R3, R17, 0x7771, RZ ;  /* 0x0000777111037816 */ /* 0x001fe400000000ff */
[----:B--2---:R-:W-:Y:S04]  /*67500*/  STL.64 [R1+0x17e8], R24 ;  /* 0x0017e81801007387 */ /* 0x004fe80000100a00 */
[----:B------:R-:W2:Y:S04]  /*67510*/  LDL.LU R10, [R1+0x13c] ;  /* 0x00013c00010a7983 */ /* 0x000ea80000300800 */
[----:B------:R-:W-:Y:S04]  /*67520*/  STL [R1+0x17f0], R26 ;  /* 0x0017f01a01007387 */ /* 0x000fe80000100800 */
        /* <DEDUP_REMOVED lines=25> */
[----:B------:R-:W-:-:S07]  /*676c0*/  LOP3.LUT R7, R7, 0xfffffbff, RZ, 0xc0, !PT ;  /* 0xfffffbff07077812 */ /* 0x000fce00078ec0ff */
[----:B------:R-:W-:Y:S02]  /*676d0*/  @P4 LOP3.LUT R7, R7, 0x400, RZ, 0xfc, !PT ;  /* 0x0000040007074812 */ /* 0x000fe400078efcff */
[----:B------:R-:W-:Y:S02]  /*676e0*/  LOP3.LUT P4, RZ, R26, 0x8000000, RZ, 0xc0, !PT ;  /* 0x080000001aff7812 */ /* 0x000fe4000788c0ff */
[----:B------:R-:W-:-:S11]  /*676f0*/  LOP3.LUT R7, R7, 0xfffff7ff, RZ, 0xc0, !PT ;  /* 0xfffff7ff07077812 */ /* 0x000fd600078ec0ff */
[----:B------:R-:W-:Y:S02]  /*67700*/  @P4 LOP3.LUT R7, R7, 0x800, RZ, 0xfc, !PT ;  /* 0x0000080007074812 */ /* 0x000fe400078efcff */
[----:B------:R-:W-:-:S13]  /*67710*/  LOP3.LUT P4, RZ, R26, 0x10000000, RZ, 0xc0, !PT ;  /* 0x100000001aff7812 */ /* 0x000fda000788c0ff */
[----:B------:R0:W-:Y:S01]  /*67720*/  @P4 STG.E.U8 desc[UR32][R18.64], R3 ;  /* 0x0000000312004986 */ /* 0x0001e2000c101120 */
[----:B------:R-:W-:Y:S02]  /*67730*/  LOP3.LUT P4, RZ, R7, 0x800, RZ, 0xc0, !PT ;  /* 0x0000080007ff7812 */ /* 0x000fe4000788c0ff */
[----:B0-----:R-:W-:-:S11]  /*67740*/  PRMT R3, R11, 0x7770, RZ ;  /* 0x000077700b037816 */ /* 0x001fd600000000ff */
[----:B------:R0:W-:Y:S01]  /*67750*/  @P4 STG.E.U8 desc[UR32][R14.64], R3 ;  /* 0x000000030e004986 */ /* 0x0001e2000c101120 */
[----:B------:R-:W-:Y:S02]  /*67760*/  LOP3.LUT P4, RZ, R7, 0x400, RZ, 0xc0, !PT ;  /* 0x0000040007ff7812 */ /* 0x000fe4000788c0ff */
[----:B0-----:R-:W-:-:S11]  /*67770*/  PRMT R3, R11, 0x7771, RZ ;  /* 0x000077710b037816 */ /* 0x001fd600000000ff */
[----:B------:R0:W-:Y:S01]  /*67780*/  @P4 STG.E.U8 desc[UR32][R12.64], R3 ;  /* 0x000000030c004986 */ /* 0x0001e2000c101120 */
[----:B------:R-:W-:Y:S02]  /*67790*/  LOP3.LUT P4, RZ, R7, 0x200, RZ, 0xc0, !PT ;  /* 0x0000020007ff7812 */ /* 0x000fe4000788c0ff */
[----:B0-----:R-:W-:-:S11]  /*677a0*/  PRMT R3, R8, 0x7770, RZ ;  /* 0x0000777008037816 */ /* 0x001fd600000000ff */
[----:B---3--:R0:W-:Y:S01]  /*677b0*/  @P4 STG.E.U8 desc[UR32][R22.64], R3 ;  /* 0x0000000316004986 */ /* 0x0081e2000c101120 */
        /* <DEDUP_REMOVED lines=9> */
[----:B------:R-:W2:Y:S04]  /*67850*/  LDL.LU.64 R24, [R1+0x258] ;  /* 0x0002580001187983 */ /* 0x000ea80000300a00 */
[----:B------:R-:W2:Y:S04]  /*67860*/  LDL.LU.64 R20, [R1+0x250] ;  /* 0x0002500001147983 */ /* 0x000ea80000300a00 */
[----:B------:R-:W2:Y:S04]  /*67870*/  LDL.LU.64 R4, [R1+0x248] ;  /* 0x0002480001047983 */ /* 0x000ea80000300a00 */
[----:B------:R-:W2:Y:S04]  /*67880*/  LDL.LU.64 R18, [R1+0x240] ;  /* 0x0002400001127983 */ /* 0x000ea80000300a00 */
[----:B------:R-:W2:Y:S04]  /*67890*/  LDL.LU.64 R14, [R1+0x238] ;  /* 0x00023800010e7983 */ /* 0x000ea80000300a00 */
[----:B------:R-:W2:Y:S04]  /*678a0*/  LDL.LU.64 R12, [R1+0x230] ;  /* 0x00023000010c7983 */ /* 0x000ea80000300a00 */
[----:B------:R-:W2:Y:S04]  /*678b0*/  LDL.LU.64 R22, [R1+0x228] ;  /* 0x0002280001167983 */ /* 0x000ea80000300a00 */
[----:B----4-:R0:W-:Y:S04]  /*678c0*/  @P4 STG.E.U8 desc[UR32][R16.64], R3 ;  /* 0x0000000310004986 */ /* 0x0101e8000c101120 */
[----:B0-----:R-:W4:Y:S01]  /*678d0*/  LDL.LU.64 R16, [R1+0x1808] ;  /* 0x0018080001107983 */ /* 0x001f220000300a00 */
[----:B------:R-:W-:-:S02]  /*678e0*/  LOP3.LUT P4, RZ, R7, 0x80, RZ, 0xc0, !PT ;  /* 0x0000008007ff7812 */ /* 0x000fc4000788c0ff */
[----:B------:R-:W-:-:S11]  /*678f0*/  PRMT R3, R9, 0x7770, RZ ;  /* 0x0000777009037816 */ /* 0x000fd600000000ff */
[----:B----4-:R0:W-:Y:S04]  /*67900*/  @P4 STG.E.U8 desc[UR32][R16.64], R3 ;  /* 0x0000000310004986 */ /* 0x0101e8000c101120 */
[----:B0-----:R-:W4:Y:S01]  /*67910*/  LDL.LU.64 R16, [R1+0x1800] ;  /* 0x0018000001107983 */ /* 0x001f220000300a00 */
[----:B------:R-:W-:Y:S02]  /*67920*/  LOP3.LUT P4, RZ, R7, 0x40, RZ, 0xc0, !PT ;  /* 0x0000004007ff7812 */ /* 0x000fe4000788c0ff */
[----:B------:R-:W-:-:S11]  /*67930*/  PRMT R3, R9, 0x7771, RZ ;  /* 0x0000777109037816 */ /* 0x000fd600000000ff */
[----:B----4-:R0:W-:Y:S04]  /*67940*/  @P4 STG.E.U8 desc[UR32][R16.64], R3 ;  /* 0x0000000310004986 */ /* 0x0101e8000c101120 */
[----:B0-----:R-:W4:Y:S01]  /*67950*/  LDL.LU.64 R16, [R1+0x17f8] ;  /* 0x0017f80001107983 */ /* 0x001f220000300a00 */
[----:B------:R-:W-:Y:S02]  /*67960*/  LOP3.LUT P4, RZ, R7, 0x20, RZ, 0xc0, !PT ;  /* 0x0000002007ff7812 */ /* 0x000fe4000788c0ff */
[----:B----4-:R-:W-:-:S11]  /*67970*/  PRMT R3, R16, 0x7770, RZ ;  /* 0x0000777010037816 */ /* 0x010fd600000000ff */
[----:B---3--:R0:W-:Y:S01]  /*67980*/  @P4 STG.E.U8 desc[UR32][R26.64], R3 ;  /* 0x000000031a004986 */ /* 0x0081e2000c101120 */
[----:B------:R-:W-:Y:S02]  /*67990*/  LOP3.LUT P4, RZ, R7, 0x10, RZ, 0xc0, !PT ;  /* 0x0000001007ff7812 */ /* 0x000fe4000788c0ff */
[----:B0-----:R-:W-:Y:S01]  /*679a0*/  PRMT R3, R16, 0x7771, RZ ;  /* 0x0000777110037816 */ /* 0x001fe200000000ff */
[----:B------:R-:W3:Y:S10]  /*679b0*/  LDL.LU R26, [R1+0x17f0] ;  /* 0x0017f000011a7983 */ /* 0x000ef40000300800 */
[----:B--2---:R0:W-:Y:S04]  /*679c0*/  @P4 STG.E.U8 desc[UR32][R24.64], R3 ;  /* 0x0000000318004986 */ /* 0x0041e8000c101120 */
[----:B0-----:R-:W2:Y:S02]  /*679d0*/  LDL.LU.64 R24, [R1+0x17e8] ;  /* 0x0017e80001187983 */ /* 0x001ea40000300a00 */
[----:B--2---:R-:W-:-:S05]  /*679e0*/  PRMT R3, R24, 0x7770, RZ ;  /* 0x0000777018037816 */ /* 0x004fca00000000ff */
[----:B------:R0:W-:Y:S04]  /*679f0*/  @P5 STG.E.U8 desc[UR32][R20.64], R3 ;  /* 0x0000000314005986 */ /* 0x0001e8000c101120 */
[----:B0-----:R-:W2:Y:S01]  /*67a00*/  LDL.LU R21, [R1+0x17e0] ;  /* 0x0017e00001157983 */ /* 0x001ea20000300800 */
[----:B------:R-:W-:-:S05]  /*67a10*/  PRMT R3, R24, 0x7771, RZ ;  /* 0x0000777118037816 */ /* 0x000fca00000000ff */
[----:B------:R0:W-:Y:S02]  /*67a20*/  @P6 STG.E.U8 desc[UR32][R4.64], R3 ;  /* 0x0000000304006986 */ /* 0x0001e4000c101120 */
[----:B0-----:R-:W-:-:S05]  /*67a30*/  PRMT R3, R10, 0x7770, RZ ;  /* 0x000077700a037816 */ /* 0x001fca00000000ff */
[----:B------:R0:W-:Y:S02]  /*67a40*/  @P0 STG.E.U8 desc[UR32][R18.64], R3 ;  /* 0x0000000312000986 */ /* 0x0001e4000c101120 */
[----:B0-----:R-:W-:-:S05]  /*67a50*/  PRMT R3, R10, 0x7771, RZ ;  /* 0x000077710a037816 */ /* 0x001fca00000000ff */
[----:B------:R0:W-:Y:S04]  /*67a60*/  @P1 STG.E.U8 desc[UR32][R14.64], R3 ;  /* 0x000000030e001986 */ /* 0x0001e8000c101120 */
[----:B0-----:R-:W4:Y:S01]  /*67a70*/  LDL.LU.64 R14, [R1+0x220] ;  /* 0x00022000010e7983 */ /* 0x001f220000300a00 */
[----:B--2---:R-:W-:-:S05]  /*67a80*/  PRMT R3, R21, 0x7772, RZ ;  /* 0x0000777215037816 */ /* 0x004fca00000000ff */
[----:B------:R0:W-:Y:S04]  /*67a90*/  @P2 STG.E.U8 desc[UR32][R12.64], R3 ;  /* 0x000000030c002986 */ /* 0x0001e8000c101120 */
[----:B0-----:R-:W2:Y:S01]  /*67aa0*/  LDL.LU.64 R12, [R1+0x218] ;  /* 0x00021800010c7983 */ /* 0x001ea20000300a00 */
[----:B------:R-:W-:-:S03]  /*67ab0*/  PRMT R3, R21, 0x7773, RZ ;  /* 0x0000777315037816 */ /* 0x000fc600000000ff */
[----:B------:R-:W2:Y:S04]  /*67ac0*/  LDL.LU.64 R20, [R1+0x210] ;  /* 0x0002100001147983 */ /* 0x000ea80000300a00 */
[----:B------:R0:W-:Y:S02]  /*67ad0*/  @P3 STG.E.U8 desc[UR32][R22.64], R3 ;  /* 0x0000000316003986 */ /* 0x0001e4000c101120 */
[----:B0-----:R-:W-:Y:S02]  /*67ae0*/  IMAD.MOV.U32 R22, RZ, RZ, R28 ;  /* 0x000000ffff167224 */ /* 0x001fe400078e001c */
[----:B------:R-:W-:Y:S02]  /*67af0*/  IMAD.MOV.U32 R23, RZ, RZ, R29 ;  /* 0x000000ffff177224 */ /* 0x000fe400078e001d */
[----:B------:R-:W2:Y:S01]  /*67b00*/  LDL.LU.64 R28, [R1+0x208] ;  /* 0x00020800011c7983 */ /* 0x000ea20000300a00 */
[----:B---3--:R-:W-:-:S02]  /*67b10*/  LOP3.LUT P0, RZ, R26, 0x2000, RZ, 0xc0, !PT ;  /* 0x000020001aff7812 */ /* 0x008fc4000780c0ff */
[C---:B------:R-:W-:Y:S01]  /*67b20*/  LOP3.LUT P1, RZ, R26.reuse, 0x1000, RZ, 0xc0, !PT ;  /* 0x000010001aff7812 */ /* 0x040fe2000782c0ff */
[----:B------:R-:W3:Y:S01]  /*67b30*/  LDL.LU.64 R18, [R1+0x200] ;  /* 0x0002000001127983 */ /* 0x000ee20000300a00 */
[----:B------:R-:W-:Y:S02]  /*67b40*/  PRMT R3, R17, 0x7772, RZ ;  /* 0x0000777211037816 */ /* 0x000fe400000000ff */
[C---:B------:R-:W-:Y:S02]  /*67b50*/  LOP3.LUT P2, RZ, R26.reuse, 0x800, RZ, 0xc0, !PT ;  /* 0x000008001aff7812 */ /* 0x040fe4000784c0ff */
[----:B------:R-:W-:-:S05]  /*67b60*/  LOP3.LUT P3, RZ, R26, 0x400, RZ, 0xc0, !PT ;  /* 0x000004001aff7812 */ /* 0x000fca000786c0ff */
[----:B----4-:R0:W-:Y:S02]  /*67b70*/  @P0 STG.E.U8 desc[UR32][R14.64], R3 ;  /* 0x000000030e000986 */ /* 0x0101e4000c101120 */
[----:B0-----:R-:W-:Y:S02]  /*67b80*/  PRMT R3, R17, 0x7773, RZ ;  /* 0x0000777311037816 */ /* 0x001fe400000000ff */
[----:B------:R-:W4:Y:S04]  /*67b90*/  LDL.LU.64 R14, [R1+0x1f8] ;  /* 0x0001f800010e7983 */ /* 0x000f280000300a00 */
[----:B--2---:R0:W-:Y:S02]  /*67ba0*/  @P1 STG.E.U8 desc[UR32][R12.64], R3 ;  /* 0x000000030c001986 */ /* 0x0041e4000c101120 */
[----:B0-----:R-:W-:-:S02]  /*67bb0*/  PRMT R3, R11, 0x7772, RZ ;  /* 0x000077720b037816 */ /* 0x001fc400000000ff */
[----:B------:R-:W2:Y:S04]  /*67bc0*/  LDL.LU.64 R12, [R1+0x1f0] ;  /* 0x0001f000010c7983 */ /* 0x000ea80000300a00 */
[----:B------:R0:W-:Y:S02]  /*67bd0*/  @P2 STG.E.U8 desc[UR32][R20.64], R3 ;  /* 0x0000000314002986 */ /* 0x0001e4000c101120 */
[----:B0-----:R-:W-:Y:S02]  /*67be0*/  PRMT R3, R11, 0x7773, RZ ;  /* 0x000077730b037816 */ /* 0x001fe400000000ff */
[----:B------:R-:W2:Y:S04]  /*67bf0*/  LDL.LU.64 R20, [R1+0x1e8] ;  /* 0x0001e80001147983 */ /* 0x000ea80000300a00 */
[----:B------:R0:W-:Y:S04]  /*67c00*/  @P3 STG.E.U8 desc[UR32][R28.64], R3 ;  /* 0x000000031c003986 */ /* 0x0001e8000c101120 */
        /* <DEDUP_REMOVED lines=26> */
[----:B------:R-:W3:Y:S04]  /*67db0*/  LDL.LU R2, [R1+0x120] ;  /* 0x0001200001027983 */ /* 0x000ee80000300800 */
[----:B------:R-:W-:-:S02]  /*67dc0*/  @P4 LOP3.LUT R7, R7, 0x4, RZ, 0xfc, !PT ;  /* 0x0000000407074812 */ /* 0x000fc400078efcff */
[----:B------:R-:W-:Y:S02]  /*67dd0*/  LOP3.LUT P4, RZ, R26, 0x100, RZ, 0xc0, !PT ;  /* 0x000001001aff7812 */ /* 0x000fe4000788c0ff */
[----:B------:R-:W-:-:S11]  /*67de0*/  LOP3.LUT R7, R7, 0xfffffff7, RZ, 0xc0, !PT ;  /* 0xfffffff707077812 */ /* 0x000fd600078ec0ff */
[----:B------:R-:W-:Y:S02]  /*67df0*/  @P4 LOP3.LUT R7, R7, 0x8, RZ, 0xfc, !PT ;  /* 0x0000000807074812 */ /* 0x000fe400078efcff */
[----:B------:R-:W-:-:S13]  /*67e00*/  LOP3.LUT P4, RZ, R26, 0x200, RZ, 0xc0, !PT ;  /* 0x000002001aff7812 */ /* 0x000fda000788c0ff */
[----:B------:R0:W-:Y:S01]  /*67e10*/  @P4 STG.E.U8 desc[UR32][R18.64], R3 ;  /* 0x0000000312004986 */ /* 0x0001e2000c101120 */
[----:B------:R-:W-:Y:S02]  /*67e20*/  LOP3.LUT P4, RZ, R7, 0x8, RZ, 0xc0, !PT ;  /* 0x0000000807ff7812 */ /* 0x000fe4000788c0ff */
[----:B0-----:R-:W-:-:S11]  /*67e30*/  PRMT R3, R8, 0x7773, RZ ;  /* 0x0000777308037816 */ /* 0x001fd600000000ff */
[----:B----4-:R0:W-:Y:S01]  /*67e40*/  @P4 STG.E.U8 desc[UR32][R14.64], R3 ;  /* 0x000000030e004986 */ /* 0x0101e2000c101120 */
[----:B------:R-:W-:Y:S02]  /*67e50*/  LOP3.LUT P4, RZ, R7, 0x4, RZ, 0xc0, !PT ;  /* 0x0000000407ff7812 */ /* 0x000fe4000788c0ff */
[----:B0-----:R-:W-:-:S11]  /*67e60*/  PRMT R3, R9, 0x7772, RZ ;  /* 0x0000777209037816 */ /* 0x001fd600000000ff */
[----:B--2---:R0:W-:Y:S01]  /*67e70*/  @P4 STG.E.U8 desc[UR32][R12.64], R3 ;  /* 0x000000030c004986 */ /* 0x0041e2000c101120 */
[----:B------:R-:W-:Y:S01]  /*67e80*/  LOP3.LUT P4, RZ, R7, 0x2, RZ, 0xc0, !PT ;  /* 0x0000000207ff7812 */ /* 0x000fe2000788c0ff */
[----:B0-----:R-:W-:-:S05]  /*67e90*/  IMAD.MOV.U32 R3, RZ, RZ, R9 ;  /* 0x000000ffff037224 */ /* 0x001fca00078e0009 */
[----:B------:R-:W-:-:S07]  /*67ea0*/  PRMT R3, R3, 0x7773, RZ ;  /* 0x0000777303037816 */ /* 0x000fce00000000ff */
[----:B------:R0:W-:Y:S01]  /*67eb0*/  @P4 STG.E.U8 desc[UR32][R20.64], R3 ;  /* 0x0000000314004986 */ /* 0x0001e2000c101120 */
[----:B------:R-:W-:Y:S02]  /*67ec0*/  LOP3.LUT P4, RZ, R7, 0x1, RZ, 0xc0, !PT ;  /* 0x0000000107ff7812 */ /* 0x000fe4000788c0ff */
[----:B------:R-:W-:Y:S02]  /*67ed0*/  LOP3.LUT P5, RZ, R26, 0x1, RZ, 0xc0, !PT ;  /* 0x000000011aff7812 */ /* 0x000fe400078ac0ff */
[----:B------:R-:W2:Y:S04]  /*67ee0*/  LDL.LU.64 R26, [R1+0x1c8] ;  /* 0x0001c800011a7983 */ /* 0x000ea80000300a00 */
[----:B------:R-:W4:Y:S01]  /*67ef0*/  LDL.LU R17, [R1+0x124] ;  /* 0x0001240001117983 */ /* 0x000f220000300800 */
[----:B0-----:R-:W-:-:S03]  /*67f00*/  PRMT R3, R16, 0x7772, RZ ;  /* 0x0000777210037816 */ /* 0x001fc600000000ff */
[----:B------:R-:W4:Y:S04]  /*67f10*/  LDL.LU.64 R4, [R1+0x1c0] ;  /* 0x0001c00001047983 */ /* 0x000f280000300a00 */
[----:B------:R-:W4:Y:S04]  /*67f20*/  LDL.LU.64 R18, [R1+0x978] ;  /* 0x0009780001127983 */ /* 0x000f280000300a00 */
[----:B------:R-:W4:Y:S04]  /*67f30*/  LDL.LU.64 R14, [R1+0x980] ;  /* 0x00098000010e7983 */ /* 0x000f280000300a00 */
[----:B------:R-:W4:Y:S04]  /*67f40*/  LDL.LU R11, [R1+0x128] ;  /* 0x00012800010b7983 */ /* 0x000f280000300800 */
[----:B------:R-:W4:Y:S04]  /*67f50*/  LDL.LU.64 R12, [R1+0x990] ;  /* 0x00099000010c7983 */ /* 0x000f280000300a00 */
[----:B------:R-:W4:Y:S04]  /*67f60*/  LDL.LU.64 R8, [R1+0x998] ;  /* 0x0009980001087983 */ /* 0x000f280000300a00 */
[----:B------:R-:W4:Y:S04]  /*67f70*/  LDL.LU.64 R20, [R1+0x9a8] ;  /* 0x0009a80001147983 */ /* 0x000f280000300a00 */
[----:B---3--:R0:W-:Y:S04]  /*67f80*/  @P4 STG.E.U8 desc[UR32][R28.64], R3 ;  /* 0x000000031c004986 */ /* 0x0081e8000c101120 */
[----:B0-----:R-:W3:Y:S01]  /*67f90*/  LDL.LU.64 R28, [R1+0x17d8] ;  /* 0x0017d800011c7983 */ /* 0x001ee20000300a00 */
[----:B------:R-:W-:-:S02]  /*67fa0*/  LOP3.LUT P4, RZ, R6, 0x80000000, RZ, 0xc0, !PT ;  /* 0x8000000006ff7812 */ /* 0x000fc4000788c0ff */
[----:B------:R-:W-:Y:S02]  /*67fb0*/  PRMT R3, R16, 0x7773, RZ ;  /* 0x0000777310037816 */ /* 0x000fe400000000ff */
[----:B------:R-:W4:Y:S09]  /*67fc0*/  LDL.LU R16, [R1+0x17d0] ;  /* 0x0017d00001107983 */ /* 0x000f320000300800 */
[----:B---3--:R0:W-:Y:S04]  /*67fd0*/  @P4 STG.E.U8 desc[UR32][R28.64], R3 ;  /* 0x000000031c004986 */ /* 0x0081e8000c101120 */
[----:B0-----:R-:W3:Y:S01]  /*67fe0*/  LDL.LU.64 R28, [R1+0x17c8] ;  /* 0x0017c800011c7983 */ /* 0x001ee20000300a00 */
[----:B------:R-:W-:-:S02]  /*67ff0*/  LOP3.LUT P4, RZ, R6, 0x40000000, RZ, 0xc0, !PT ;  /* 0x4000000006ff7812 */ /* 0x000fc4000788c0ff */
[----:B------:R-:W-:Y:S02]  /*68000*/  PRMT R3, R24, 0x7772, RZ ;  /* 0x0000777218037816 */ /* 0x000fe400000000ff */
[----:B------:R-:W-:-:S09]  /*68010*/  LOP3.LUT P6, RZ, R25, 0x80000000, RZ, 0xc0, !PT ;  /* 0x8000000019ff7812 */ /* 0x000fd200078cc0ff */
[----:B---3--:R0:W-:Y:S04]  /*68020*/  @P4 STG.E.U8 desc[UR32][R28.64], R3 ;  /* 0x000000031c004986 */ /* 0x0081e8000c101120 */
[----:B0-----:R-:W3:Y:S01]  /*68030*/  LDL.LU.64 R28, [R1+0x17c0] ;  /* 0x0017c000011c7983 */ /* 0x001ee20000300a00 */
[----:B------:R-:W-:Y:S02]  /*68040*/  LOP3.LUT P4, RZ, R6, 0x20000000, RZ, 0xc0, !PT ;  /* 0x2000000006ff7812 */ /* 0x000fe4000788c0ff */
[----:B------:R-:W-:Y:S02]  /*68050*/  PRMT R3, R24, 0x7773, RZ ;  /* 0x0000777318037816 */ /* 0x000fe400000000ff */
[----:B------:R-:W-:Y:S01]  /*68060*/  LOP3.LUT P0, RZ, R25, 0x40000000, RZ, 0xc0, !PT ;  /* 0x4000000019ff7812 */ /* 0x000fe2000780c0ff */
[----:B------:R-:W3:Y:S08]  /*68070*/  LDL.LU R24, [R1+0x17b8] ;  /* 0x0017b80001187983 */ /* 0x000ef00000300800 */
[----:B--2---:R0:W-:Y:S01]  /*68080*/  @P4 STG.E.U8 desc[UR32][R26.64], R3 ;  /* 0x000000031a004986 */ /* 0x0041e2000c101120 */
[----:B------:R-:W-:-:S02]  /*68090*/  LOP3.LUT P4, RZ, R6, 0x10000000, RZ, 0xc0, !PT ;  /* 0x1000000006ff7812 */ /* 0x000fc4000788c0ff */
[----:B0-----:R-:W-:-:S11]  /*680a0*/  PRMT R3, R10, 0x7772, RZ ;  /* 0x000077720a037816 */ /* 0x001fd600000000ff */
[----:B----4-:R0:W-:Y:S01]  /*680b0*/  @P4 STG.E.U8 desc[UR32][R4.64], R3 ;  /* 0x0000000304004986 */ /* 0x0101e2000c101120 */
[C---:B------:R-:W-:Y:S02]  /*680c0*/  LOP3.LUT P1, RZ, R25.reuse, 0x20000000, RZ, 0xc0, !PT ;  /* 0x2000000019ff7812 */ /* 0x040fe4000782c0ff */
[----:B0-----:R-:W-:Y:S02]  /*680d0*/  PRMT R3, R10, 0x7773, RZ ;  /* 0x000077730a037816 */ /* 0x001fe400000000ff */
[C---:B------:R-:W-:Y:S02]  /*680e0*/  LOP3.LUT P2, RZ, R25.reuse, 0x10000000, RZ, 0xc0, !PT ;  /* 0x1000000019ff7812 */ /* 0x040fe4000784c0ff */
[C---:B------:R-:W-:Y:S01]  /*680f0*/  LOP3.LUT P3, RZ, R25.reuse, 0x8000000, RZ, 0xc0, !PT ;  /* 0x0800000019ff7812 */ /* 0x040fe2000786c0ff */
[----:B------:R-:W-:Y:S01]  /*68100*/  STL.64 [R1+0x1790], R16 ;  /* 0x0017901001007387 */ /* 0x000fe20000100a00 */
[----:B------:R-:W-:Y:S02]  /*68110*/  LOP3.LUT P4, RZ, R25, 0x4000, RZ, 0xc0, !PT ;  /* 0x0000400019ff7812 */ /* 0x000fe4000788c0ff */
[----:B------:R-:W-:Y:S01]  /*68120*/  LOP3.LUT R6, R6, 0xffefffff, RZ, 0xc0, !PT ;  /* 0xffefffff06067812 */ /* 0x000fe200078ec0ff */
[----:B---3--:R0:W-:Y:S02]  /*68130*/  @P5 STG.E.U8 desc[UR32][R28.64], R3 ;  /* 0x000000031c005986 */ /* 0x0081e4000c101120 */
[----:B0-----:R-:W-:-:S05]  /*68140*/  PRMT R3, R2, 0x7770, RZ ;  /* 0x0000777002037816 */ /* 0x001fca00000000ff */
[----:B------:R0:W-:Y:S02]  /*68150*/  @P6 STG.E.U8 desc[UR32][R18.64], R3 ;  /* 0x0000000312006986 */ /* 0x0001e4000c101120 */
[----:B0-----:R-:W-:-:S05]  /*68160*/  PRMT R3, R2, 0x7771, RZ ;  /* 0x0000777102037816 */ /* 0x001fca00000000ff */
[----:B------:R0:W-:Y:S02]  /*68170*/  @P0 STG.E.U8 desc[UR32][R14.64], R3 ;  /* 0x000000030e000986 */ /* 0x0001e4000c101120 */
[C---:B0-----:R-:W-:Y:S02]  /*68180*/  PRMT R3, R17.reuse, 0x7770, RZ ;  /* 0x0000777011037816 */ /* 0x041fe400000000ff */
[----:B------:R-:W2:Y:S04]  /*68190*/  LDL.LU.64 R14, [R1+0x9b0] ;  /* 0x0009b000010e7983 */ /* 0x000ea80000300a00 */
[----:B------:R0:W-:Y:S02]  /*681a0*/  @P1 STG.E.U8 desc[UR32][R12.64], R3 ;  /* 0x000000030c001986 */ /* 0x0001e4000c101120 */
[----:B0-----:R-:W-:-:S02]  /*681b0*/  PRMT R3, R17, 0x7771, RZ ;  /* 0x0000777111037816 */ /* 0x001fc400000000ff */
[----:B------:R-:W3:Y:S04]  /*681c0*/  LDL.LU.64 R12, [R1+0x9b8] ;  /* 0x0009b800010c7983 */ /* 0x000ee80000300a00 */
[----:B------:R0:W-:Y:S02]  /*681d0*/  @P2 STG.E.U8 desc[UR32][R8.64], R3 ;  /* 0x0000000308002986 */ /* 0x0001e4000c101120 */
[----:B0-----:R-:W-:Y:S02]  /*681e0*/  PRMT R3, R11, 0x7770, RZ ;  /* 0x000077700b037816 */ /* 0x001fe400000000ff */
[----:B------:R-:W4:Y:S04]  /*681f0*/  LDL.LU.64 R8, [R1+0x9c0] ;  /* 0x0009c00001087983 */ /* 0x000f280000300a00 */
[----:B------:R-:W4:Y:S04]  /*68200*/  LDL.LU.64 R26, [R1+0x9c8] ;  /* 0x0009c800011a7983 */ /* 0x000f280000300a00 */
[----:B------:R0:W-:Y:S04]  /*68210*/  @P3 STG.E.U8 desc[UR32][R20.64], R3 ;  /* 0x0000000314003986 */ /* 0x0001e8000c101120 */
[----:B------:R-:W4:Y:S04]  /*68220*/  LDL.LU.64 R4, [R1+0x9d0] ;  /* 0x0009d00001047983 */ /* 0x000f280000300a00 */
[----:B0-----:R-:W3:Y:S04]  /*68230*/  LDL.LU R20, [R1+0x12c] ;  /* 0x00012c0001147983 */ /* 0x001ee80000300800 */
[----:B------:R-:W4:Y:S01]  /*68240*/  LDL.LU R18, [R1+0x110] ;  /* 0x0001100001127983 */ /* 0x000f220000300800 */
[----:B------:R-:W-:-:S02]  /*68250*/  @P4 LOP3.LUT R6, R6, 0x100000, RZ, 0xfc, !PT ;  /* 0x0010000006064812 */ /* 0x000fc400078efcff */
[C---:B------:R-:W-:Y:S01]  /*68260*/  LOP3.LUT P4, RZ, R25.reuse, 0x8000, RZ, 0xc0, !PT ;  /* 0x0000800019ff7812 */ /* 0x040fe2000788c0ff */
[----:B------:R-:W4:Y:S01]  /*68270*/  LDL.LU R19, [R1+0x114] ;  /* 0x0001140001137983 */ /* 0x000f220000300800 */
[----:B------:R-:W-:Y:S02]  /*68280*/  LOP3.LUT R6, R6, 0xffdfffff, RZ, 0xc0, !PT ;  /* 0xffdfffff06067812 */ /* 0x000fe400078ec0ff */
[C---:B------:R-:W-:Y:S02]  /*68290*/  LOP3.LUT P0, RZ, R25.reuse, 0x4000000, RZ, 0xc0, !PT ;  /* 0x0400000019ff7812 */ /* 0x040fe4000780c0ff */
[----:B------:R-:W-:Y:S02]  /*682a0*/  LOP3.LUT P1, RZ, R25, 0x2000000, RZ, 0xc0, !PT ;  /* 0x0200000019ff7812 */ /* 0x000fe4000782c0ff */
[----:B------:R-:W-:Y:S02]  /*682b0*/  PRMT R3, R11, 0x7771, RZ ;  /* 0x000077710b037816 */ /* 0x000fe400000000ff */
[C---:B------:R-:W-:Y:S01]  /*682c0*/  LOP3.LUT P2, RZ, R25.reuse, 0x1000000, RZ, 0xc0, !PT ;  /* 0x0100000019ff7812 */ /* 0x040fe2000784c0ff */
[----:B------:R-:W-:Y:S01]  /*682d0*/  IMAD.MOV.U32 R21, RZ, RZ, R22 ;  /* 0x000000ffff157224 */ /* 0x000fe200078e0016 */
[----:B------:R-:W-:Y:S01]  /*682e0*/  LOP3.LUT P3, RZ, R25, 0x800000, RZ, 0xc0, !PT ;  /* 0x0080000019ff7812 */ /* 0x000fe2000786c0ff */
[----:B------:R-:W4:Y:S01]  /*682f0*/  LDL.LU R10, [R1+0x118] ;  /* 0x00011800010a7983 */ /* 0x000f220000300800 */
[----:B------:R-:W-:-:S02]  /*68300*/  @P4 LOP3.LUT R6, R6, 0x200000, RZ, 0xfc, !PT ;  /* 0x0020000006064812 */ /* 0x000fc400078efcff */
[----:B------:R-:W-:Y:S01]  /*68310*/  LOP3.LUT P4, RZ, R25, 0x10000, RZ, 0xc0, !PT ;  /* 0x0001000019ff7812 */ /* 0x000fe2000788c0ff */
[----:B------:R-:W4:Y:S01]  /*68320*/  LDL.LU R22, [R1+0x11c] ;  /* 0x00011c0001167983 */ /* 0x000f220000300800 */
        /* <DEDUP_REMOVED lines=16> */
[C---:B------:R-:W-:Y:S02]  /*68430*/  LOP3.LUT P5, RZ, R25.reuse, 0x2000, RZ, 0xc0, !PT ;  /* 0x0000200019ff7812 */ /* 0x040fe400078ac0ff */
[----:B------:R-:W-:-:S07]  /*68440*/  LOP3.LUT P6, RZ, R25, 0x1000, RZ, 0xc0, !PT ;  /* 0x0000100019ff7812 */ /* 0x000fce00078cc0ff */
[----:B------:R-:W-:Y:S02]  /*68450*/  @P4 LOP3.LUT R6, R6, 0x8000000, RZ, 0xfc, !PT ;  /* 0x0800000006064812 */ /* 0x000fe400078efcff */
[C---:B------:R-:W-:Y:S01]  /*68460*/  LOP3.LUT P4, RZ, R25.reuse, 0x400000, RZ, 0xc0, !PT ;  /* 0x0040000019ff7812 */ /* 0x040fe2000788c0ff */
[----:B--2---:R0:W-:Y:S01]  /*68470*/  @P0 STG.E.U8 desc[UR32][R14.64], R3 ;  /* 0x000000030e000986 */ /* 0x0041e2000c101120 */
[----:B------:R-:W-:-:S03]  /*68480*/  LOP3.LUT P0, RZ, R25, 0x800, RZ, 0xc0, !PT ;  /* 0x0000080019ff7812 */ /* 0x000fc6000780c0ff */
[----:B0-----:R-:W2:Y:S01]  /*68490*/  LDL.LU.64 R14, [R1+0x9d8] ;  /* 0x0009d800010e7983 */ /* 0x001ea20000300a00 */
[----:B---3--:R-:W-:-:S05]  /*684a0*/  PRMT R3, R20, 0x7770, RZ ;  /* 0x0000777014037816 */ /* 0x008fca00000000ff */
[----:B------:R0:W-:Y:S02]  /*684b0*/  @P1 STG.E.U8 desc[UR32][R12.64], R3 ;  /* 0x000000030c001986 */ /* 0x0001e4000c101120 */
[----:B0-----:R-:W-:Y:S02]  /*684c0*/  PRMT R3, R20, 0x7771, RZ ;  /* 0x0000777114037816 */ /* 0x001fe400000000ff */
[----:B------:R-:W3:Y:S04]  /*684d0*/  LDL.LU.64 R12, [R1+0x9e0] ;  /* 0x0009e000010c7983 */ /* 0x000ee80000300a00 */
[----:B----4-:R0:W-:Y:S01]  /*684e0*/  @P2 STG.E.U8 desc[UR32][R8.64], R3 ;  /* 0x0000000308002986 */ /* 0x0101e2000c101120 */
[C---:B------:R-:W-:Y:S02]  /*684f0*/  LOP3.LUT P1, RZ, R25.reuse, 0x400, RZ, 0xc0, !PT ;  /* 0x0000040019ff7812 */ /* 0x040fe4000782c0ff */
[----:B------:R-:W-:-:S02]  /*68500*/  LOP3.LUT P2, RZ, R25, 0x200, RZ, 0xc0, !PT ;  /* 0x0000020019ff7812 */ /* 0x000fc4000784c0ff */
[----:B0-----:R-:W-:Y:S01]  /*68510*/  PRMT R3, R18, 0x7770, RZ ;  /* 0x0000777012037816 */ /* 0x001fe200000000ff */
[----:B------:R-:W4:Y:S04]  /*68520*/  LDL.LU.64 R8, [R1+0x9e8] ;  /* 0x0009e80001087983 */ /* 0x000f280000300a00 */
[----:B------:R-:W-:Y:S01]  /*68530*/  @P3 STG.E.U8 desc[UR32][R26.64], R3 ;  /* 0x000000031a003986 */ /* 0x000fe2000c101120 */
[----:B------:R-:W-:-:S03]  /*68540*/  LOP3.LUT P3, RZ, R25, 0x100, RZ, 0xc0, !PT ;  /* 0x0000010019ff7812 */ /* 0x000fc6000786c0ff */
[----:B------:R0:W-:Y:S04]  /*68550*/  STL.64 [R1+0x1798], R24 ;  /* 0x0017981801007387 */ /* 0x0001e80000100a00 */
[----:B0-----:R-:W2:Y:S04]  /*68560*/  LDL.LU.64 R24, [R1+0xa08] ;  /* 0x000a080001187983 */ /* 0x001ea80000300a00 */
[----:B--2---:R0:W-:Y:S04]  /*68570*/  STL.64 [R1+0x17a0], R24 ;  /* 0x0017a01801007387 */ /* 0x0041e80000100a00 */
[----:B0-----:R-:W2:Y:S04]  /*68580*/  LDL.LU.64 R24, [R1+0xa00] ;  /* 0x000a000001187983 */ /* 0x001ea80000300a00 */
[----:B--2---:R0:W-:Y:S04]  /*68590*/  STL.64 [R1+0x17a8], R24 ;  /* 0x0017a81801007387 */ /* 0x0041e80000100a00 */
[----:B0-----:R-:W2:Y:S01]  /*685a0*/  LDL.LU.64 R24, [R1+0x9f8] ;  /* 0x0009f80001187983 */ /* 0x001ea20000300a00 */
[----:B------:R-:W-:-:S05]  /*685b0*/  PRMT R3, R18, 0x7771, RZ ;  /* 0x0000777112037816 */ /* 0x000fca00000000ff */
[----:B------:R0:W-:Y:S01]  /*685c0*/  @P4 STG.E.U8 desc[UR32][R4.64], R3 ;  /* 0x0000000304004986 */ /* 0x0001e2000c101120 */
[----:B------:R-:W-:Y:S02]  /*685d0*/  LOP3.LUT P4, RZ, R6, 0x8000000, RZ, 0xc0, !PT ;  /* 0x0800000006ff7812 */ /* 0x000fe4000788c0ff */
[----:B0-----:R-:W-:-:S11]  /*685e0*/  PRMT R3, R19, 0x7770, RZ ;  /* 0x0000777013037816 */ /* 0x001fd600000000ff */
[----:B------:R-:W-:Y:S01]  /*685f0*/  @P4 STG.E.U8 desc[UR32][R14.64], R3 ;  /* 0x000000030e004986 */ /* 0x000fe2000c101120 */
[----:B------:R-:W-:-:S03]  /*68600*/  LOP3.LUT P4, RZ, R6, 0x4000000, RZ, 0xc0, !PT ;  /* 0x0400000006ff7812 */ /* 0x000fc6000788c0ff */
[----:B--2---:R0:W-:Y:S04]  /*68610*/  STL.64 [R1+0x17b0], R24 ;  /* 0x0017b01801007387 */ /* 0x0041e80000100a00 */
[----:B0-----:R-:W2:Y:S01]  /*68620*/  LDL.LU.64 R24, [R1+0x9f0] ;  /* 0x0009f00001187983 */ /* 0x001ea20000300a00 */
[----:B------:R-:W-:-:S03]  /*68630*/  PRMT R3, R19, 0x7771, RZ ;  /* 0x0000777113037816 */ /* 0x000fc600000000ff */
[----:B------:R-:W2:Y:S04]  /*68640*/  LDL.LU.64 R16, [R1+0xa10] ;  /* 0x000a100001107983 */ /* 0x000ea80000300a00 */
[----:B---3--:R0:W-:Y:S01]  /*68650*/  @P4 STG.E.U8 desc[UR32][R12.64], R3 ;  /* 0x000000030c004986 */ /* 0x0081e2000c101120 */
[----:B------:R-:W-:-:S03]  /*68660*/  LOP3.LUT P4, RZ, R6, 0x2000000, RZ, 0xc0, !PT ;  /* 0x0200000006ff7812 */ /* 0x000fc6000788c0ff */
[----:B------:R-:W3:Y:S04]  /*68670*/  LDL.LU.64 R28, [R1+0xa18] ;  /* 0x000a1800011c7983 */ /* 0x000ee80000300a00 */
[----:B------:R-:W3:Y:S01]  /*68680*/  LDL.LU.64 R26, [R1+0xa20] ;  /* 0x000a2000011a7983 */ /* 0x000ee20000300a00 */
[----:B0-----:R-:W-:-:S03]  /*68690*/  PRMT R3, R10, 0x7770, RZ ;  /* 0x000077700a037816 */ /* 0x001fc600000000ff */
[----:B------:R-:W3:Y:S04]  /*686a0*/  LDL.LU.64 R4, [R1+0xa28] ;  /* 0x000a280001047983 */ /* 0x000ee80000300a00 */
[----:B----4-:R0:W-:Y:S01]  /*686b0*/  @P4 STG.E.U8 desc[UR32][R8.64], R3 ;  /* 0x0000000308004986 */ /* 0x0101e2000c101120 */
[----:B------:R-:W-:-:S03]  /*686c0*/  LOP3.LUT P4, RZ, R6, 0x1000000, RZ, 0xc0, !PT ;  /* 0x0100000006ff7812 */ /* 0x000fc6000788c0ff */
[----:B------:R-:W4:Y:S04]  /*686d0*/  LDL.LU.64 R14, [R1+0xa30] ;  /* 0x000a3000010e7983 */ /* 0x000f280000300a00 */
[----:B------:R-:W4:Y:S01]  /*686e0*/  LDL.LU.64 R12, [R1+0xa38] ;  /* 0x000a3800010c7983 */ /* 0x000f220000300a00 */
[----:B0-----:R-:W-:-:S03]  /*686f0*/  PRMT R3, R10, 0x7771, RZ ;  /* 0x000077710a037816 */ /* 0x001fc600000000ff */
[----:B------:R-:W4:Y:S04]  /*68700*/  LDL.LU.64 R8, [R1+0xa40] ;  /* 0x000a400001087983 */ /* 0x000f280000300a00 */
        /* <DEDUP_REMOVED lines=14> */
[----:B0-----:R-:W-:Y:S01]  /*687f0*/  PRMT R3, R2, 0x7773, RZ ;  /* 0x0000777302037816 */ /* 0x001fe200000000ff */
[----:B------:R-:W2:Y:S10]  /*68800*/  LDL.LU.64 R24, [R1+0x1798] ;  /* 0x0017980001187983 */ /* 0x000eb40000300a00 */
[----:B------:R0:W-:Y:S04]  /*68810*/  @P4 STG.E.U8 desc[UR32][R16.64], R3 ;  /* 0x0000000310004986 */ /* 0x0001e8000c101120 */
[----:B0-----:R-:W3:Y:S01]  /*68820*/  LDL.LU.64 R16, [R1+0x1790] ;  /* 0x0017900001107983 */ /* 0x001ee20000300a00 */
[----:B------:R-:W-:-:S02]  /*68830*/  LOP3.LUT R6, R6, 0xffffefff, RZ, 0xc0, !PT ;  /* 0xffffefff06067812 */ /* 0x000fc400078ec0ff */
[----:B---3--:R-:W-:-:S05]  /*68840*/  PRMT R3, R17, 0x7772, RZ ;  /* 0x0000777211037816 */ /* 0x008fca00000000ff */
[----:B------:R0:W-:Y:S02]  /*68850*/  @P5 STG.E.U8 desc[UR32][R28.64], R3 ;  /* 0x000000031c005986 */ /* 0x0001e4000c101120 */
[----:B0-----:R-:W-:-:S05]  /*68860*/  PRMT R3, R17, 0x7773, RZ ;  /* 0x0000777311037816 */ /* 0x001fca00000000ff */
[----:B------:R0:W-:Y:S02]  /*68870*/  @P6 STG.E.U8 desc[UR32][R26.64], R3 ;  /* 0x000000031a006986 */ /* 0x0001e4000c101120 */
[----:B0-----:R-:W-:-:S05]  /*68880*/  PRMT R3, R11, 0x7772, RZ ;  /* 0x000077720b037816 */ /* 0x001fca00000000ff */
[----:B------:R0:W-:Y:S02]  /*68890*/  @P0 STG.E.U8 desc[UR32][R4.64], R3 ;  /* 0x0000000304000986 */ /* 0x0001e4000c101120 */
[----:B0-----:R-:W-:-:S05]  /*688a0*/  PRMT R3, R11, 0x7773, RZ ;  /* 0x000077730b037816 */ /* 0x001fca00000000ff */
[----:B----4-:R0:W-:Y:S02]  /*688b0*/  @P1 STG.E.U8 desc[UR32][R14.64], R3 ;  /* 0x000000030e001986 */ /* 0x0101e4000c101120 */
[----:B0-----:R-:W-:-:S05]  /*688c0*/  PRMT R3, R20, 0x7772, RZ ;  /* 0x0000777214037816 */ /* 0x001fca00000000ff */
[----:B------:R0:W-:Y:S02]  /*688d0*/  @P2 STG.E.U8 desc[UR32][R12.64], R3 ;  /* 0x000000030c002986 */ /* 0x0001e4000c101120 */
[----:B0-----:R-:W-:-:S05]  /*688e0*/  PRMT R3, R20, 0x7773, RZ ;  /* 0x0000777314037816 */ /* 0x001fca00000000ff */
[----:B------:R0:W-:Y:S04]  /*688f0*/  @P3 STG.E.U8 desc[UR32][R8.64], R3 ;  /* 0x0000000308003986 */ /* 0x0001e8000c101120 */
[----:B0-----:R-:W3:Y:S01]  /*68900*/  LDL.LU.64 R8, [R1+0xa48] ;  /* 0x000a480001087983 */ /* 0x001ee20000300a00 */
[----:B--2---:R-:W-:Y:S02]  /*68910*/  LOP3.LUT P4, RZ, R24, 0x8000000, RZ, 0xc0, !PT ;  /* 0x0800000018ff7812 */ /* 0x004fe4000788c0ff */
[----:B------:R-:W-:Y:S01]  /*68920*/  LOP3.LUT P0, RZ, R25, 0x80, RZ, 0xc0, !PT ;  /* 0x0000008019ff7812 */ /* 0x000fe2000780c0ff */
[----:B------:R-:W2:Y:S01]  /*68930*/  LDL.LU.64 R4, [R1+0xa50] ;  /* 0x000a500001047983 */ /* 0x000ea20000300a00 */
[----:B------:R-:W-:-:S03]  /*68940*/  PRMT R3, R18, 0x7772, RZ ;  /* 0x0000777212037816 */ /* 0x000fc600000000ff */
[----:B------:R-:W4:Y:S06]  /*68950*/  LDL.LU.64 R12, [R1+0xa58] ;  /* 0x000a5800010c7983 */ /* 0x000f2c0000300a00 */
        /* <DEDUP_REMOVED lines=20> */
[----:B------:R-:W-:Y:S01]  /*68aa0*/  LOP3.LUT R6, R6, 0xfff7ffff, RZ, 0xc0, !PT ;  /* 0xfff7ffff06067812 */ /* 0x000fe200078ec0ff */
[----:B------:R-:W-:Y:S02]  /*68ab0*/  IMAD.MOV.U32 R11, RZ, RZ, R21 ;  /* 0x000000ffff0b7224 */ /* 0x000fe400078e0015 */
[----:B------:R-:W4:Y:S01]  /*68ac0*/  LDL.LU.64 R20, [R1+0xa60] ;  /* 0x000a600001147983 */ /* 0x000f220000300a00 */
[C---:B------:R-:W-:Y:S02]  /*68ad0*/  LOP3.LUT P1, RZ, R25.reuse, 0x40, RZ, 0xc0, !PT ;  /* 0x0000004019ff7812 */ /* 0x040fe4000782c0ff */
[C---:B------:R-:W-:Y:S01]  /*68ae0*/  LOP3.LUT P2, RZ, R25.reuse, 0x20, RZ, 0xc0, !PT ;  /* 0x0000002019ff7812 */ /* 0x040fe2000784c0ff */
[----:B------:R-:W4:Y:S01]  /*68af0*/  LDL.LU.64 R14, [R1+0xa68] ;  /* 0x000a6800010e7983 */ /* 0x000f220000300a00 */
[----:B------:R-:W-:-:S03]  /*68b00*/  LOP3.LUT P3, RZ, R25, 0x10, RZ, 0xc0, !PT ;  /* 0x0000001019ff7812 */ /* 0x000fc6000786c0ff */
[----:B------:R-:W-:Y:S02]  /*68b10*/  @P4 LOP3.LUT R6, R6, 0x80000, RZ, 0xfc, !PT ;  /* 0x0008000006064812 */ /* 0x000fe400078efcff */
[----:B------:R-:W-:Y:S01]  /*68b20*/  LOP3.LUT P4, RZ, R25, 0x8, RZ, 0xc0, !PT ;  /* 0x0000000819ff7812 */ /* 0x000fe2000788c0ff */
[----:B---3--:R0:W-:Y:S04]  /*68b30*/  @P0 STG.E.U8 desc[UR32][R8.64], R3 ;  /* 0x0000000308000986 */ /* 0x0081e8000c101120 */
[----:B0-----:R-:W3:Y:S04]  /*68b40*/  LDL.LU.64 R8, [R1+0xa70] ;  /* 0x000a700001087983 */ /* 0x001ee80000300a00 */
[----:B------:R-:W3:Y:S01]  /*68b50*/  LDL.LU R25, [R1+0x104] ;  /* 0x0001040001197983 */ /* 0x000ee20000300800 */
[----:B------:R-:W-:-:S05]  /*68b60*/  PRMT R3, R18, 0x7773, RZ ;  /* 0x0000777312037816 */ /* 0x000fca00000000ff */
[----:B--2---:R0:W-:Y:S02]  /*68b70*/  @P1 STG.E.U8 desc[UR32][R4.64], R3 ;  /* 0x0000000304001986 */ /* 0x0041e4000c101120 */
[----:B0-----:R-:W-:-:S05]  /*68b80*/  PRMT R3, R19, 0x7772, RZ ;  /* 0x0000777213037816 */ /* 0x001fca00000000ff */
[----:B----4-:R0:W-:Y:S01]  /*68b90*/  @P2 STG.E.U8 desc[UR32][R12.64], R3 ;  /* 0x000000030c002986 */ /* 0x0101e2000c101120 */
[C---:B------:R-:W-:Y:S02]  /*68ba0*/  LOP3.LUT P5, RZ, R24.reuse, 0x4000000, RZ, 0xc0, !PT ;  /* 0x0400000018ff7812 */ /* 0x040fe400078ac0ff */
[C---:B------:R-:W-:Y:S02]  /*68bb0*/  LOP3.LUT P6, RZ, R24.reuse, 0x2000000, RZ, 0xc0, !PT ;  /* 0x0200000018ff7812 */ /* 0x040fe400078cc0ff */
[----:B0-----:R-:W-:Y:S01]  /*68bc0*/  PRMT R3, R19, 0x7773, RZ ;  /* 0x0000777313037816 */ /* 0x001fe200000000ff */
[----:B------:R-:W2:Y:S01]  /*68bd0*/  LDL.LU.64 R12, [R1+0xa78] ;  /* 0x000a7800010c7983 */ /* 0x000ea20000300a00 */
[----:B------:R-:W-:-:S03]  /*68be0*/  LOP3.LUT P0, RZ, R24, 0x1000000, RZ, 0xc0, !PT ;  /* 0x0100000018ff7812 */ /* 0x000fc6000780c0ff */
[----:B------:R-:W4:Y:S01]  /*68bf0*/  LDL.LU R7, [R1+0x108] ;  /* 0x0001080001077983 */ /* 0x000f220000300800 */
[C---:B------:R-:W-:Y:S02]  /*68c00*/  LOP3.LUT P1, RZ, R24.reuse, 0x800000, RZ, 0xc0, !PT ;  /* 0x0080000018ff7812 */ /* 0x040fe4000782c0ff */
[C---:B------:R-:W-:Y:S01]  /*68c10*/  LOP3.LUT P2, RZ, R24.reuse, 0x400000, RZ, 0xc0, !PT ;  /* 0x0040000018ff7812 */ /* 0x040fe2000784c0ff */
[----:B------:R0:W-:Y:S01]  /*68c20*/  @P3 STG.E.U8 desc[UR32][R20.64], R3 ;  /* 0x0000000314003986 */ /* 0x0001e2000c101120 */
[----:B------:R-:W-:-:S03]  /*68c30*/  LOP3.LUT P3, RZ, R24, 0x200000, RZ, 0xc0, !PT ;  /* 0x0020000018ff7812 */ /* 0x000fc6000786c0ff */
[----:B0-----:R-:W4:Y:S04]  /*68c40*/  LDL.LU.64 R20, [R1+0xa80] ;  /* 0x000a800001147983 */ /* 0x001f280000300a00 */
[----:B------:R-:W4:Y:S04]  /*68c50*/  LDL.LU R2, [R1+0x10c] ;  /* 0x00010c0001027983 */ /* 0x000f280000300800 */
[----:B---3--:R0:W-:Y:S04]  /*68c60*/  STL.64 [R1+0x1780], R24 ;  /* 0x0017801801007387 */ /* 0x0081e80000100a00 */
[----:B0-----:R-:W3:Y:S04]  /*68c70*/  LDL.LU.64 R24, [R1+0xa90] ;  /* 0x000a900001187983 */ /* 0x001ee80000300a00 */
[----:B---3--:R0:W-:Y:S04]  /*68c80*/  STL.64 [R1+0x1788], R24 ;  /* 0x0017881801007387 */ /* 0x0081e80000100a00 */
[----:B0-----:R-:W3:Y:S04]  /*68c90*/  LDL.LU.64 R24, [R1+0xa88] ;  /* 0x000a880001187983 */ /* 0x001ee80000300a00 */
[----:B------:R-:W2:Y:S01]  /*68ca0*/  LDL.LU.64 R28, [R1+0xaa8] ;  /* 0x000aa800011c7983 */ /* 0x000ea20000300a00 */
        /* <DEDUP_REMOVED lines=8> */
[----:B------:R-:W-:-:S05]  /*68d30*/  PRMT R3, R22, 0x7772, RZ ;  /* 0x0000777216037816 */ /* 0x000fca00000000ff */
[----:B------:R0:W-:Y:S01]  /*68d40*/  @P4 STG.E.U8 desc[UR32][R12.64], R3 ;  /* 0x000000030c004986 */ /* 0x0001e2000c101120 */
[----:B------:R-:W-:Y:S02]  /*68d50*/  LOP3.LUT P4, RZ, R6, 0x20000, RZ, 0xc0, !PT ;  /* 0x0002000006ff7812 */ /* 0x000fe4000788c0ff */
[----:B0-----:R-:W-:-:S11]  /*68d60*/  PRMT R3, R22, 0x7773, RZ ;  /* 0x0000777316037816 */ /* 0x001fd600000000ff */
[----:B----4-:R0:W-:Y:S01]  /*68d70*/  @P4 STG.E.U8 desc[UR32][R20.64], R3 ;  /* 0x0000000314004986 */ /* 0x0101e2000c101120 */
[----:B------:R-:W-:Y:S02]  /*68d80*/  LOP3.LUT P4, RZ, R6, 0x10000, RZ, 0xc0, !PT ;  /* 0x0001000006ff7812 */ /* 0x000fe4000788c0ff */
[----:B0-----:R-:W-:-:S11]  /*68d90*/  PRMT R3, R11, 0x7770, RZ ;  /* 0x000077700b037816 */ /* 0x001fd600000000ff */
[----:B---3--:R-:W-:Y:S04]  /*68da0*/  @P4 STG.E.U8 desc[UR32][R24.64], R3 ;  /* 0x0000000318004986 */ /* 0x008fe8000c101120 */
[----:B--2---:R0:W-:Y:S04]  /*68db0*/  STL.64 [R1+0x1778], R28 ;  /* 0x0017781c01007387 */ /* 0x0041e80000100a00 */
[----:B0-----:R-:W2:Y:S04]  /*68dc0*/  LDL.LU.64 R28, [R1+0xa98] ;  /* 0x000a9800011c7983 */ /* 0x001ea80000300a00 */
[----:B------:R-:W3:Y:S04]  /*68dd0*/  LDL.LU R17, [R1+0x1b0] ;  /* 0x0001b00001117983 */ /* 0x000ee80000300800 */
[----:B------:R-:W4:Y:S04]  /*68de0*/  LDL.LU.64 R26, [R1+0xab0] ;  /* 0x000ab000011a7983 */ /* 0x000f280000300a00 */
[----:B------:R-:W4:Y:S04]  /*68df0*/  LDL.LU.64 R4, [R1+0xab8] ;  /* 0x000ab80001047983 */ /* 0x000f280000300a00 */
[----:B------:R-:W4:Y:S04]  /*68e00*/  LDL.LU.64 R18, [R1+0xac0] ;  /* 0x000ac00001127983 */ /* 0x000f280000300a00 */
[----:B------:R-:W4:Y:S04]  /*68e10*/  LDL.LU.64 R14, [R1+0xac8] ;  /* 0x000ac800010e7983 */ /* 0x000f280000300a00 */
[----:B------:R-:W4:Y:S04]  /*68e20*/  LDL.LU R8, [R1+0x1b4] ;  /* 0x0001b40001087983 */ /* 0x000f280000300800 */
[----:B------:R-:W4:Y:S04]  /*68e30*/  LDL.LU.64 R12, [R1+0xad0] ;  /* 0x000ad000010c7983 */ /* 0x000f280000300a00 */
[----:B------:R-:W4:Y:S04]  /*68e40*/  LDL.LU.64 R20, [R1+0xad8] ;  /* 0x000ad80001147983 */ /* 0x000f280000300a00 */
[----:B------:R-:W2:Y:S01]  /*68e50*/  LDL.LU.64 R24, [R1+0x1788] ;  /* 0x0017880001187983 */ /* 0x000ea20000300a00 */
        /* <DEDUP_REMOVED lines=9> */
[----:B------:R-:W-:-:S11]  /*68ef0*/  PRMT R3, R25, 0x7771, RZ ;  /* 0x0000777119037816 */ /* 0x000fd600000000ff */
[----:B--2---:R0:W-:Y:S04]  /*68f00*/  @P4 STG.E.U8 desc[UR32][R28.64], R3 ;  /* 0x000000031c004986 */ /* 0x0041e8000c101120 */
[----:B0-----:R-:W2:Y:S01]  /*68f10*/  LDL.LU.64 R28, [R1+0x1770] ;  /* 0x00177000011c7983 */ /* 0x001ea20000300a00 */
[----:B------:R-:W-:Y:S02]  /*68f20*/  LOP3.LUT P4, RZ, R6, 0x1000, RZ, 0xc0, !PT ;  /* 0x0000100006ff7812 */ /* 0x000fe4000788c0ff */
[C---:B------:R-:W-:Y:S01]  /*68f30*/  PRMT R3, R7.reuse, 0x7770, RZ ;  /* 0x0000777007037816 */ /* 0x040fe200000000ff */
[----:B---3--:R-:W-:Y:S10]  /*68f40*/  STL.64 [R1+0x1750], R16 ;  /* 0x0017501001007387 */ /* 0x008ff40000100a00 */
[----:B--2---:R0:W-:Y:S02]  /*68f50*/  @P4 STG.E.U8 desc[UR32][R28.64], R3 ;  /* 0x000000031c004986 */ /* 0x0041e4000c101120 */
[----:B0-----:R-:W-:-:S05]  /*68f60*/  PRMT R3, R7, 0x7771, RZ ;  /* 0x0000777107037816 */ /* 0x001fca00000000ff */
[----:B----4-:R0:W-:Y:S02]  /*68f70*/  @P5 STG.E.U8 desc[UR32][R26.64], R3 ;  /* 0x000000031a005986 */ /* 0x0101e4000c101120 */
[----:B0-----:R-:W-:-:S05]  /*68f80*/  PRMT R3, R2, 0x7770, RZ ;  /* 0x0000777002037816 */ /* 0x001fca00000000ff */
[----:B------:R0:W-:Y:S02]  /*68f90*/  @P6 STG.E.U8 desc[UR32][R4.64], R3 ;  /* 0x0000000304006986 */ /* 0x0001e4000c101120 */
[----:B0-----:R-:W-:-:S05]  /*68fa0*/  PRMT R3, R2, 0x7771, RZ ;  /* 0x0000777102037816 */ /* 0x001fca00000000ff */
[----:B------:R0:W-:Y:S02]  /*68fb0*/  @P0 STG.E.U8 desc[UR32][R18.64], R3 ;  /* 0x0000000312000986 */ /* 0x0001e4000c101120 */
[----:B0-----:R-:W-:-:S05]  /*68fc0*/  PRMT R3, R17, 0x7770, RZ ;  /* 0x0000777011037816 */ /* 0x001fca00000000ff */
[----:B------:R0:W-:Y:S02]  /*68fd0*/  @P1 STG.E.U8 desc[UR32][R14.64], R3 ;  /* 0x000000030e001986 */ /* 0x0001e4000c101120 */
[----:B0-----:R-:W-:-:S05]  /*68fe0*/  PRMT R3, R17, 0x7771, RZ ;  /* 0x0000777111037816 */ /* 0x001fca00000000ff */
[----:B------:R0:W-:Y:S02]  /*68ff0*/  @P2 STG.E.U8 desc[UR32][R12.64], R3 ;  /* 0x000000030c002986 */ /* 0x0001e4000c101120 */
[----:B0-----:R-:W-:Y:S02]  /*69000*/  PRMT R3, R8, 0x7770, RZ ;  /* 0x0000777008037816 */ /* 0x001fe400000000ff */
[----:B------:R-:W2:Y:S04]  /*69010*/  LDL.LU.64 R12, [R1+0xae0] ;  /* 0x000ae000010c7983 */ /* 0x000ea80000300a00 */
[----:B------:R0:W-:Y:S04]  /*69020*/  @P3 STG.E.U8 desc[UR32][R20.64], R3 ;  /* 0x0000000314003986 */ /* 0x0001e8000c101120 */
[----:B------:R-:W3:Y:S01]  /*69030*/  LDL.LU.64 R4, [R1+0xae8] ;  /* 0x000ae80001047983 */ /* 0x000ee20000300a00 */
[----:B0-----:R-:W-:-:S03]  /*69040*/  IMAD.MOV.U32 R21, RZ, RZ, R23 ;  /* 0x000000ffff157224 */ /* 0x001fc600078e0017 */
[----:B------:R-:W4:Y:S04]  /*69050*/  LDL.LU.64 R22, [R1+0xaf0] ;  /* 0x000af00001167983 */ /* 0x000f280000300a00 */
[----:B------:R-:W4:Y:S04]  /*69060*/  LDL.LU.64 R18, [R1+0xaf8] ;  /* 0x000af80001127983 */ /* 0x000f280000300a00 */
[----:B------:R-:W4:Y:S04]  /*69070*/  LDL.LU.64 R14, [R1+0xb00] ;  /* 0x000b0000010e7983 */ /* 0x000f280000300a00 */
[----:B------:R-:W3:Y:S01]  /*69080*/  LDL.LU R9, [R1+0x1b8] ;  /* 0x0001b80001097983 */ /* 0x000ee20000300800 */
[----:B------:R-:W-:-:S02]  /*69090*/  LOP3.LUT P0, RZ, R24, 0x100000, RZ, 0xc0, !PT ;  /* 0x0010000018ff7812 */ /* 0x000fc4000780c0ff */
[----:B------:R-:W-:Y:S01]  /*690a0*/  LOP3.LUT P1, RZ, R24, 0x80000, RZ, 0xc0, !PT ;  /* 0x0008000018ff7812 */ /* 0x000fe2000782c0ff */
[----:B------:R-:W4:Y:S01]  /*690b0*/  LDL.LU R20, [R1+0x1bc] ;  /* 0x0001bc0001147983 */ /* 0x000f220000300800 */
[----:B------:R-:W-:-:S09]  /*690c0*/  PRMT R3, R8, 0x7771, RZ ;  /* 0x0000777108037816 */ /* 0x000fd200000000ff */
[----:B--2---:R0:W-:Y:S04]  /*690d0*/  @P0 STG.E.U8 desc[UR32][R12.64], R3 ;  /* 0x000000030c000986 */ /* 0x0041e8000c101120 */
[----:B0-----:R-:W2:Y:S01]  /*690e0*/  LDL.LU.64 R12, [R1+0xb08] ;  /* 0x000b0800010c7983 */ /* 0x001ea20000300a00 */
[----:B---3--:R-:W-:-:S03]  /*690f0*/  PRMT R3, R9, 0x7770, RZ ;  /* 0x0000777009037816 */ /* 0x008fc600000000ff */
[----:B------:R-:W-:Y:S04]  /*69100*/  STL.64 [R1+0x1758], R8 ;  /* 0x0017580801007387 */ /* 0x000fe80000100a00 */
[----:B------:R0:W-:Y:S02]  /*69110*/  @P1 STG.E.U8 desc[UR32][R4.64], R3 ;  /* 0x0000000304001986 */ /* 0x0001e4000c101120 */
[----:B0-----:R-:W-:Y:S02]  /*69120*/  PRMT R3, R9, 0x7771, RZ ;  /* 0x0000777109037816 */ /* 0x001fe400000000ff */
[----:B------:R-:W3:Y:S04]  /*69130*/  LDL.LU.64 R8, [R1+0xb20] ;  /* 0x000b200001087983 */ /* 0x000ee80000300a00 */
        /* <DEDUP_REMOVED lines=21> */
[----:B------:R-:W-:Y:S01]  /*69290*/  LOP3.LUT P2, RZ, R24, 0x40000, RZ, 0xc0, !PT ;  /* 0x0004000018ff7812 */ /* 0x000fe2000784c0ff */
[----:B------:R-:W3:Y:S04]  /*692a0*/  LDL.LU.64 R16, [R1+0xb28] ;  /* 0x000b280001107983 */ /* 0x000ee80000300a00 */
[----:B------:R-:W-:-:S02]  /*692b0*/  @P4 LOP3.LUT R6, R6, 0x200, RZ, 0xfc, !PT ;  /* 0x0000020006064812 */ /* 0x000fc400078efcff */
[----:B------:R-:W-:Y:S02]  /*692c0*/  LOP3.LUT P4, RZ, R24, 0x4000, RZ, 0xc0, !PT ;  /* 0x0000400018ff7812 */ /* 0x000fe4000788c0ff */
[----:B------:R-:W-:Y:S02]  /*692d0*/  LOP3.LUT R6, R6, 0xfffffbff, RZ, 0xc0, !PT ;  /* 0xfffffbff06067812 */ /* 0x000fe400078ec0ff */
[----:B------:R-:W-:-:S09]  /*692e0*/  LOP3.LUT P3, RZ, R24, 0x20000, RZ, 0xc0, !PT ;  /* 0x0002000018ff7812 */ /* 0x000fd2000786c0ff */
[----:B------:R-:W-:Y:S02]  /*692f0*/  @P4 LOP3.LUT R6, R6, 0x400, RZ, 0xfc, !PT ;  /* 0x0000040006064812 */ /* 0x000fe400078efcff */
[----:B------:R-:W-:Y:S02]  /*69300*/  LOP3.LUT P4, RZ, R24, 0x8000, RZ, 0xc0, !PT ;  /* 0x0000800018ff7812 */ /* 0x000fe4000788c0ff */
[----:B------:R-:W-:Y:S01]  /*69310*/  LOP3.LUT R6, R6, 0xfffff7ff, RZ, 0xc0, !PT ;  /* 0xfffff7ff06067812 */ /* 0x000fe200078ec0ff */
[----:B----4-:R0:W-:Y:S10]  /*69320*/  @P2 STG.E.U8 desc[UR32][R22.64], R3 ;  /* 0x0000000316002986 */ /* 0x0101f4000c101120 */
[----:B------:R-:W-:-:S02]  /*69330*/  @P4 LOP3.LUT R6, R6, 0x800, RZ, 0xfc, !PT ;  /* 0x0000080006064812 */ /* 0x000fc400078efcff */
[----:B------:R-:W-:Y:S01]  /*69340*/  LOP3.LUT P4, RZ, R24, 0x10000, RZ, 0xc0, !PT ;  /* 0x0001000018ff7812 */ /* 0x000fe2000788c0ff */
[----:B0-----:R-:W4:Y:S01]  /*69350*/  LDL.LU.64 R22, [R1+0xb30] ;  /* 0x000b300001167983 */ /* 0x001f220000300a00 */
[----:B------:R-:W-:-:S03]  /*69360*/  PRMT R3, R20, 0x7770, RZ ;  /* 0x0000777014037816 */ /* 0x000fc600000000ff */
[----:B------:R-:W4:Y:S04]  /*69370*/  LDL.LU.64 R28, [R1+0xb38] ;  /* 0x000b3800011c7983 */ /* 0x000f280000300a00 */
[----:B------:R0:W-:Y:S04]  /*69380*/  @P3 STG.E.U8 desc[UR32][R18.64], R3 ;  /* 0x0000000312003986 */ /* 0x0001e8000c101120 */
[----:B------:R-:W4:Y:S04]  /*69390*/  LDL.LU.64 R26, [R1+0xb40] ;  /* 0x000b4000011a7983 */ /* 0x000f280000300a00 */
[----:B------:R-:W4:Y:S01]  /*693a0*/  LDL.LU.64 R4, [R1+0xb48] ;  /* 0x000b480001047983 */ /* 0x000f220000300a00 */
[----:B0-----:R-:W-:-:S03]  /*693b0*/  PRMT R3, R20, 0x7771, RZ ;  /* 0x0000777114037816 */ /* 0x001fc600000000ff */
[----:B------:R-:W4:Y:S04]  /*693c0*/  LDL.LU.64 R18, [R1+0xb50] ;  /* 0x000b500001127983 */ /* 0x000f280000300a00 */
[----:B------:R0:W-:Y:S01]  /*693d0*/  @P4 STG.E.U8 desc[UR32][R14.64], R3 ;  /* 0x000000030e004986 */ /* 0x0001e2000c101120 */
[C---:B------:R-:W-:Y:S02]  /*693e0*/  LOP3.LUT P4, RZ, R6.reuse, 0x800, RZ, 0xc0, !PT ;  /* 0x0000080006ff7812 */ /* 0x040fe4000788c0ff */
        /* <DEDUP_REMOVED lines=14> */
[----:B------:R-:W-:Y:S02]  /*694d0*/  LOP3.LUT P4, RZ, R6, 0x100, RZ, 0xc0, !PT ;  /* 0x0000010006ff7812 */ /* 0x000fe4000788c0ff */
[----:B------:R-:W-:-:S11]  /*694e0*/  PRMT R3, R25, 0x7773, RZ ;  /* 0x0000777319037816 */ /* 0x000fd600000000ff */
[----:B---3--:R0:W-:Y:S01]  /*694f0*/  @P4 STG.E.U8 desc[UR32][R8.64], R3 ;  /* 0x0000000308004986 */ /* 0x0081e2000c101120 */
[C---:B------:R-:W-:Y:S02]  /*69500*/  LOP3.LUT P4, RZ, R6.reuse, 0x80, RZ, 0xc0, !PT ;  /* 0x0000008006ff7812 */ /* 0x040fe4000788c0ff */
[----:B0-----:R-:W-:Y:S01]  /*69510*/  PRMT R3, R7, 0x7772, RZ ;  /* 0x0000777207037816 */ /* 0x001fe200000000ff */
[----:B------:R-:W3:Y:S10]  /*69520*/  LDL.LU.64 R8, [R1+0x1758] ;  /* 0x0017580001087983 */ /* 0x000ef40000300a00 */
[----:B------:R0:W-:Y:S04]  /*69530*/  @P4 STG.E.U8 desc[UR32][R16.64], R3 ;  /* 0x0000000310004986 */ /* 0x0001e8000c101120 */
[----:B0-----:R-:W2:Y:S01]  /*69540*/  LDL.LU.64 R16, [R1+0x1750] ;  /* 0x0017500001107983 */ /* 0x001ea20000300a00 */
[----:B------:R-:W-:-:S02]  /*69550*/  LOP3.LUT P4, RZ, R6, 0x40, RZ, 0xc0, !PT ;  /* 0x0000004006ff7812 */ /* 0x000fc4000788c0ff */
[----:B------:R-:W-:-:S11]  /*69560*/  PRMT R3, R7, 0x7773, RZ ;  /* 0x0000777307037816 */ /* 0x000fd600000000ff */
[----:B----4-:R0:W-:Y:S04]  /*69570*/  @P4 STG.E.U8 desc[UR32][R22.64], R3 ;  /* 0x0000000316004986 */ /* 0x0101e8000c101120 */
[----:B0-----:R-:W4:Y:S01]  /*69580*/  LDL.LU.64 R22, [R1+0x1748] ;  /* 0x0017480001167983 */ /* 0x001f220000300a00 */
[----:B------:R-:W-:Y:S02]  /*69590*/  LOP3.LUT P4, RZ, R6, 0x20, RZ, 0xc0, !PT ;  /* 0x0000002006ff7812 */ /* 0x000fe4000788c0ff */
[----:B------:R-:W-:Y:S02]  /*695a0*/  PRMT R3, R2, 0x7772, RZ ;  /* 0x0000777202037816 */ /* 0x000fe400000000ff */
[----:B------:R-:W-:-:S09]  /*695b0*/  LOP3.LUT P5, RZ, R24, 0x80, RZ, 0xc0, !PT ;  /* 0x0000008018ff7812 */ /* 0x000fd200078ac0ff */
[----:B------:R0:W-:Y:S01]  /*695c0*/  @P4 STG.E.U8 desc[UR32][R28.64], R3 ;  /* 0x000000031c004986 */ /* 0x0001e2000c101120 */
[----:B------:R-:W-:Y:S02]  /*695d0*/  LOP3.LUT P4, RZ, R6, 0x10, RZ, 0xc0, !PT ;  /* 0x0000001006ff7812 */ /* 0x000fe4000788c0ff */
[----:B------:R-:W-:Y:S02]  /*695e0*/  LOP3.LUT P6, RZ, R24, 0x40, RZ, 0xc0, !PT ;  /* 0x0000004018ff7812 */ /* 0x000fe400078cc0ff */
[----:B0-----:R-:W-:-:S09]  /*695f0*/  PRMT R3, R2, 0x7773, RZ ;  /* 0x0000777302037816 */ /* 0x001fd200000000ff */
[----:B------:R2:W-:Y:S01]  /*69600*/  @P4 STG.E.U8 desc[UR32][R26.64], R3 ;  /* 0x000000031a004986 */ /* 0x0005e2000c101120 */
[C---:B------:R-:W-:Y:S02]  /*69610*/  LOP3.LUT P0, RZ, R24.reuse, 0x20, RZ, 0xc0, !PT ;  /* 0x0000002018ff7812 */ /* 0x040fe4000780c0ff */
[C---:B------:R-:W-:Y:S02]  /*69620*/  LOP3.LUT P1, RZ, R24.reuse, 0x10, RZ, 0xc0, !PT ;  /* 0x0000001018ff7812 */ /* 0x040fe4000782c0ff */
[C---:B------:R-:W-:Y:S02]  /*69630*/  LOP3.LUT P2, RZ, R24.reuse, 0x8, RZ, 0xc0, !PT ;  /* 0x0000000818ff7812 */ /* 0x040fe4000784c0ff */
[----:B------:R-:W-:Y:S02]  /*69640*/  LOP3.LUT P3, RZ, R24, 0x4, RZ, 0xc0, !PT ;  /* 0x0000000418ff7812 */ /* 0x000fe4000786c0ff */
[----:B--2---:R-:W-:-:S05]  /*69650*/  PRMT R3, R17, 0x7772, RZ ;  /* 0x0000777211037816 */ /* 0x004fca00000000ff */
        /* <DEDUP_REMOVED lines=10> */
[----:B----4-:R0:W-:Y:S04]  /*69700*/  @P3 STG.E.U8 desc[UR32][R22.64], R3 ;  /* 0x0000000316003986 */ /* 0x0101e8000c101120 */
[----:B0-----:R-:W2:Y:S04]  /*69710*/  LDL.LU.64 R22, [R1+0x1740] ;  /* 0x0017400001167983 */ /* 0x001ea80000300a00 */
[----:B------:R-:W3:Y:S04]  /*69720*/  LDL.LU.64 R26, [R1+0xb78] ;  /* 0x000b7800011a7983 */ /* 0x000ee80000300a00 */
[----:B------:R-:W4:Y:S04]  /*69730*/  LDL.LU.64 R14, [R1+0xb80] ;  /* 0x000b8000010e7983 */ /* 0x000f280000300a00 */
[----:B------:R-:W4:Y:S04]  /*69740*/  LDL.LU.64 R8, [R1+0xb88] ;  /* 0x000b880001087983 */ /* 0x000f280000300a00 */
[----:B------:R-:W4:Y:S04]  /*69750*/  LDL.LU.64 R4, [R1+0xb90] ;  /* 0x000b900001047983 */ /* 0x000f280000300a00 */
[----:B------:R-:W4:Y:S04]  /*69760*/  LDL.LU.64 R18, [R1+0xb98] ;  /* 0x000b980001127983 */ /* 0x000f280000300a00 */
[----:B------:R-:W4:Y:S01]  /*69770*/  LDL.LU R7, [R1+0x1a0] ;  /* 0x0001a00001077983 */ /* 0x000f220000300800 */
[----:B------:R-:W-:-:S02]  /*69780*/  LOP3.LUT P0, RZ, R24, 0x2, RZ, 0xc0, !PT ;  /* 0x0000000218ff7812 */ /* 0x000fc4000780c0ff */
[----:B------:R-:W-:Y:S01]  /*69790*/  LOP3.LUT P1, RZ, R24, 0x1, RZ, 0xc0, !PT ;  /* 0x0000000118ff7812 */ /* 0x000fe2000782c0ff */
[----:B------:R-:W4:Y:S01]  /*697a0*/  LDL.LU R12, [R1+0x1a4] ;  /* 0x0001a400010c7983 */ /* 0x000f220000300800 */
[----:B------:R-:W-:-:S03]  /*697b0*/  PRMT R3, R20, 0x7772, RZ ;  /* 0x0000777214037816 */ /* 0x000fc600000000ff */
[----:B------:R-:W4:Y:S04]  /*697c0*/  LDL.LU R10, [R1+0x1a8] ;  /* 0x0001a800010a7983 */ /* 0x000f280000300800 */
[----:B------:R-:W4:Y:S04]  /*697d0*/  LDL.LU R11, [R1+0x1ac] ;  /* 0x0001ac00010b7983 */ /* 0x000f280000300800 */
[----:B------:R-:W4:Y:S01]  /*697e0*/  LDL.LU R2, [R1+0x190] ;  /* 0x0001900001027983 */ /* 0x000f220000300800 */
[----:B--2---:R-:W-:-:S03]  /*697f0*/  LOP3.LUT P2, RZ, R23, 0x80000000, RZ, 0xc0, !PT ;  /* 0x8000000017ff7812 */ /* 0x004fc6000784c0ff */
[----:B---3--:R0:W-:Y:S02]  /*69800*/  @P0 STG.E.U8 desc[UR32][R26.64], R3 ;  /* 0x000000031a000986 */ /* 0x0081e4000c101120 */
[----:B0-----:R-:W-:-:S05]  /*69810*/  PRMT R3, R20, 0x7773, RZ ;  /* 0x0000777314037816 */ /* 0x001fca00000000ff */
[----:B----4-:R0:W-:Y:S02]  /*69820*/  @P1 STG.E.U8 desc[UR32][R14.64], R3 ;  /* 0x000000030e001986 */ /* 0x0101e4000c101120 */
[----:B0-----:R-:W-:Y:S02]  /*69830*/  PRMT R3, R7, 0x7770, RZ ;  /* 0x0000777007037816 */ /* 0x001fe400000000ff */
[----:B------:R-:W2:Y:S04]  /*69840*/  LDL.LU.64 R14, [R1+0xba0] ;  /* 0x000ba000010e7983 */ /* 0x000ea80000300a00 */
[----:B------:R0:W-:Y:S04]  /*69850*/  @P2 STG.E.U8 desc[UR32][R8.64], R3 ;  /* 0x0000000308002986 */ /* 0x0001e8000c101120 */
[----:B0-----:R-:W3:Y:S04]  /*69860*/  LDL.LU.64 R8, [R1+0xba8] ;  /* 0x000ba80001087983 */ /* 0x001ee80000300a00 */
[----:B------:R-:W4:Y:S01]  /*69870*/  LDL.LU R17, [R1+0x194] ;  /* 0x0001940001117983 */ /* 0x000f220000300800 */
        /* <DEDUP_REMOVED lines=11> */
[----:B------:R-:W-:-:S05]  /*69930*/  @P4 LOP3.LUT R16, R16, 0x80000000, RZ, 0xfc, !PT ;  /* 0x8000000010104812 */ /* 0x000fca00078efcff */
[----:B----4-:R0:W-:Y:S04]  /*69940*/  STL.64 [R1+0x1730], R16 ;  /* 0x0017301001007387 */ /* 0x0101e80000100a00 */
[----:B0-----:R-:W4:Y:S01]  /*69950*/  LDL.LU.64 R16, [R1+0xbb8] ;  /* 0x000bb80001107983 */ /* 0x001f220000300a00 */
        /* <DEDUP_REMOVED lines=10> */
[----:B------:R-:W-:Y:S02]  /*69a00*/  LOP3.LUT P4, RZ, R23, 0x10000000, RZ, 0xc0, !PT ;  /* 0x1000000017ff7812 */ /* 0x000fe4000788c0ff */
[----:B------:R-:W-:Y:S02]  /*69a10*/  PRMT R3, R7, 0x7771, RZ ;  /* 0x0000777107037816 */ /* 0x000fe400000000ff */
[----:B------:R-:W-:Y:S02]  /*69a20*/  LOP3.LUT R6, R6, 0xfffffff7, RZ, 0xc0, !PT ;  /* 0xfffffff706067812 */ /* 0x000fe400078ec0ff */
[C---:B------:R-:W-:Y:S01]  /*69a30*/  LOP3.LUT P5, RZ, R23.reuse, 0x100000, RZ, 0xc0, !PT ;  /* 0x0010000017ff7812 */ /* 0x040fe200078ac0ff */
[----:B------:R-:W-:Y:S01]  /*69a40*/  @P3 STG.E.U8 desc[UR32][R4.64], R3 ;  /* 0x0000000304003986 */ /* 0x000fe2000c101120 */
[----:B------:R-:W-:-:S02]  /*69a50*/  LOP3.LUT P6, RZ, R23, 0x80000, RZ, 0xc0, !PT ;  /* 0x0008000017ff7812 */ /* 0x000fc400078cc0ff */
[C---:B------:R-:W-:Y:S02]  /*69a60*/  LOP3.LUT P0, RZ, R23.reuse, 0x40000, RZ, 0xc0, !PT ;  /* 0x0004000017ff7812 */ /* 0x040fe4000780c0ff */
[C---:B------:R-:W-:Y:S02]  /*69a70*/  LOP3.LUT P1, RZ, R23.reuse, 0x20000, RZ, 0xc0, !PT ;  /* 0x0002000017ff7812 */ /* 0x040fe4000782c0ff */
[----:B------:R-:W-:Y:S02]  /*69a80*/  @P4 LOP3.LUT R6, R6, 0x8, RZ, 0xfc, !PT ;  /* 0x0000000806064812 */ /* 0x000fe400078efcff */
[C---:B------:R-:W-:Y:S02]  /*69a90*/  LOP3.LUT P4, RZ, R23.reuse, 0x20000000, RZ, 0xc0, !PT ;  /* 0x2000000017ff7812 */ /* 0x040fe4000788c0ff */
[C---:B------:R-:W-:Y:S02]  /*69aa0*/  LOP3.LUT P2, RZ, R23.reuse, 0x10000, RZ, 0xc0, !PT ;  /* 0x0001000017ff7812 */ /* 0x040fe4000784c0ff */
[----:B------:R-:W-:Y:S01]  /*69ab0*/  LOP3.LUT P3, RZ, R23, 0x8000, RZ, 0xc0, !PT ;  /* 0x0000800017ff7812 */ /* 0x000fe2000786c0ff */
[----:B----4-:R0:W-:Y:S04]  /*69ac0*/  STL.64 [R1+0x1738], R16 ;  /* 0x0017381001007387 */ /* 0x0101e80000100a00 */
[----:B0-----:R-:W4:Y:S04]  /*69ad0*/  LDL.LU.64 R16, [R1+0xbb0] ;  /* 0x000bb00001107983 */ /* 0x001f280000300a00 */
[----:B------:R-:W4:Y:S04]  /*69ae0*/  LDL.LU R13, [R1+0x198] ;  /* 0x00019800010d7983 */ /* 0x000f280000300800 */
[----:B------:R0:W-:Y:S04]  /*69af0*/  STL.64 [R1+0x1718], R22 ;  /* 0x0017181601007387 */ /* 0x0001e80000100a00 */
[----:B0-----:R-:W2:Y:S01]  /*69b00*/  LDL.LU.64 R22, [R1+0xbd0] ;  /* 0x000bd00001167983 */ /* 0x001ea20000300a00 */
[----:B------:R-:W-:-:S05]  /*69b10*/  PRMT R3, R12, 0x7770, RZ ;  /* 0x000077700c037816 */ /* 0x000fca00000000ff */
[----:B------:R0:W-:Y:S01]  /*69b20*/  @P4 STG.E.U8 desc[UR32][R18.64], R3 ;  /* 0x0000000312004986 */ /* 0x0001e2000c101120 */
[----:B------:R-:W-:Y:S02]  /*69b30*/  LOP3.LUT P4, RZ, R6, 0x8, RZ, 0xc0, !PT ;  /* 0x0000000806ff7812 */ /* 0x000fe4000788c0ff */
[----:B0-----:R-:W-:Y:S01]  /*69b40*/  PRMT R3, R12, 0x7771, RZ ;  /* 0x000077710c037816 */ /* 0x001fe200000000ff */
[----:B--2---:R0:W-:Y:S04]  /*69b50*/  STL.64 [R1+0x1720], R22 ;  /* 0x0017201601007387 */ /* 0x0041e80000100a00 */
[----:B0-----:R-:W2:Y:S06]  /*69b60*/  LDL.LU.64 R22, [R1+0xbc8] ;  /* 0x000bc80001167983 */ /* 0x001eac0000300a00 */
[----:B------:R0:W-:Y:S01]  /*69b70*/  @P4 STG.E.U8 desc[UR32][R14.64], R3 ;  /* 0x000000030e004986 */ /* 0x0001e2000c101120 */
[----:B------:R-:W-:-:S02]  /*69b80*/  LOP3.LUT P4, RZ, R6, 0x4, RZ, 0xc0, !PT ;  /* 0x0000000406ff7812 */ /* 0x000fc4000788c0ff */
[----:B0-----:R-:W-:-:S11]  /*69b90*/  PRMT R3, R10, 0x7770, RZ ;  /* 0x000077700a037816 */ /* 0x001fd600000000ff */
[----:B---3--:R0:W-:Y:S01]  /*69ba0*/  @P4 STG.E.U8 desc[UR32][R8.64], R3 ;  /* 0x0000000308004986 */ /* 0x0081e2000c101120 */
[----:B------:R-:W-:Y:S02]  /*69bb0*/  LOP3.LUT P4, RZ, R6, 0x2, RZ, 0xc0, !PT ;  /* 0x0000000206ff7812 */ /* 0x000fe4000788c0ff */
[----:B0-----:R-:W-:-:S11]  /*69bc0*/  PRMT R3, R10, 0x7771, RZ ;  /* 0x000077710a037816 */ /* 0x001fd600000000ff */
[----:B----4-:R-:W-:Y:S04]  /*69bd0*/  @P4 STG.E.U8 desc[UR32][R16.64], R3 ;  /* 0x0000000310004986 */ /* 0x010fe8000c101120 */
[----:B--2---:R0:W-:Y:S04]  /*69be0*/  STL.64 [R1+0x1728], R22 ;  /* 0x0017281601007387 */ /* 0x0041e80000100a00 */
[----:B0-----:R-:W2:Y:S04]  /*69bf0*/  LDL.LU.64 R22, [R1+0xbc0] ;  /* 0x000bc00001167983 */ /* 0x001ea80000300a00 */
[----:B------:R-:W3:Y:S04]  /*69c00*/  LDL.LU.64 R24, [R1+0xbd8] ;  /* 0x000bd80001187983 */ /* 0x000ee80000300a00 */
[----:B------:R-:W4:Y:S04]  /*69c10*/  LDL.LU.64 R28, [R1+0xbe0] ;  /* 0x000be000011c7983 */ /* 0x000f280000300a00 */
[----:B------:R-:W4:Y:S04]  /*69c20*/  LDL.LU R20, [R1+0x19c] ;  /* 0x00019c0001147983 */ /* 0x000f280000300800 */
[----:B------:R-:W4:Y:S04]  /*69c30*/  LDL.LU.64 R26, [R1+0xbe8] ;  /* 0x000be800011a7983 */ /* 0x000f280000300a00 */
[----:B------:R-:W4:Y:S04]  /*69c40*/  LDL.LU.64 R4, [R1+0xbf0] ;  /* 0x000bf00001047983 */ /* 0x000f280000300a00 */
[----:B------:R-:W4:Y:S04]  /*69c50*/  LDL.LU.64 R18, [R1+0xbf8] ;  /* 0x000bf80001127983 */ /* 0x000f280000300a00 */
[----:B------:R-:W4:Y:S04]  /*69c60*/  LDL.LU.64 R14, [R1+0xc00] ;  /* 0x000c0000010e7983 */ /* 0x000f280000300a00 */
[----:B------:R-:W4:Y:S04]  /*69c70*/  LDL.LU.64 R8, [R1+0xc08] ;  /* 0x000c080001087983 */ /* 0x000f280000300a00 */
[----:B------:R-:W2:Y:S01]  /*69c80*/  LDL.LU.64 R16, [R1+0x1738] ;  /* 0x0017380001107983 */ /* 0x000ea20000300a00 */
[----:B------:R-:W-:-:S02]  /*69c90*/  LOP3.LUT P4, RZ, R6, 0x1, RZ, 0xc0, !PT ;  /* 0x0000000106ff7812 */ /* 0x000fc4000788c0ff */
[----:B------:R-:W-:-:S11]  /*69ca0*/  PRMT R3, R11, 0x7770, RZ ;  /* 0x000077700b037816 */ /* 0x000fd600000000ff */
[----:B--2---:R0:W-:Y:S04]  /*69cb0*/  @P4 STG.E.U8 desc[UR32][R16.64], R3 ;  /* 0x0000000310004986 */ /* 0x0041e8000c101120 */
[----:B0-----:R-:W2:Y:S01]  /*69cc0*/  LDL.LU.64 R16, [R1+0x1730] ;  /* 0x0017300001107983 */ /* 0x001ea20000300a00 */
[----:B------:R-:W-:Y:S02]  /*69cd0*/  PRMT R3, R11, 0x7771, RZ ;  /* 0x000077710b037816 */ /* 0x000fe400000000ff */
        /* <DEDUP_REMOVED lines=24> */
[C---:B0-----:R-:W-:Y:S02]  /*69e60*/  PRMT R3, R7.reuse, 0x7772, RZ ;  /* 0x0000777207037816 */ /* 0x041fe400000000ff */
[----:B------:R-:W3:Y:S04]  /*69e70*/  LDL.LU.64 R14, [R1+0xc10] ;  /* 0x000c1000010e7983 */ /* 0x000ee80000300a00 */
[----:B------:R0:W-:Y:S04]  /*69e80*/  @P3 STG.E.U8 desc[UR32][R8.64], R3 ;  /* 0x0000000308003986 */ /* 0x0001e8000c101120 */
[----:B0-----:R-:W4:Y:S04]  /*69e90*/  LDL.LU.64 R8, [R1+0xc18] ;  /* 0x000c180001087983 */ /* 0x001f280000300a00 */
[----:B------:R-:W4:Y:S04]  /*69ea0*/  LDL.LU.64 R26, [R1+0xc20] ;  /* 0x000c2000011a7983 */ /* 0x000f280000300a00 */
[----:B------:R-:W4:Y:S01]  /*69eb0*/  LDL.LU.64 R18, [R1+0xc28] ;  /* 0x000c280001127983 */ /* 0x000f220000300a00 */
[----:B------:R-:W-:-:S03]  /*69ec0*/  PRMT R3, R7, 0x7773, RZ ;  /* 0x0000777307037816 */ /* 0x000fc600000000ff */
[----:B------:R-:W4:Y:S01]  /*69ed0*/  LDL.LU.64 R4, [R1+0xc30] ;  /* 0x000c300001047983 */ /* 0x000f220000300a00 */
[C---:B--2---:R-:W-:Y:S02]  /*69ee0*/  LOP3.LUT P0, RZ, R23.reuse, 0x4000, RZ, 0xc0, !PT ;  /* 0x0000400017ff7812 */ /* 0x044fe4000780c0ff */
[C---:B------:R-:W-:Y:S02]  /*69ef0*/  LOP3.LUT P1, RZ, R23.reuse, 0x2000, RZ, 0xc0, !PT ;  /* 0x0000200017ff7812 */ /* 0x040fe4000782c0ff */
[C---:B------:R-:W-:Y:S02]  /*69f00*/  LOP3.LUT P2, RZ, R23.reuse, 0x1000, RZ, 0xc0, !PT ;  /* 0x0000100017ff7812 */ /* 0x040fe4000784c0ff */
[----:B------:R-:W-:-:S07]  /*69f10*/  LOP3.LUT P3, RZ, R23, 0x800, RZ, 0xc0, !PT ;  /* 0x0000080017ff7812 */ /* 0x000fce000786c0ff */
[----:B---3--:R0:W-:Y:S02]  /*69f20*/  @P0 STG.E.U8 desc[UR32][R14.64], R3 ;  /* 0x000000030e000986 */ /* 0x0081e4000c101120 */
[C---:B0-----:R-:W-:Y:S02]  /*69f30*/  PRMT R3, R12.reuse, 0x7772, RZ ;  /* 0x000077720c037816 */ /* 0x041fe400000000ff */
[----:B------:R-:W2:Y:S04]  /*69f40*/  LDL.LU.64 R14, [R1+0xc38] ;  /* 0x000c3800010e7983 */ /* 0x000ea80000300a00 */
[----:B----4-:R0:W-:Y:S02]  /*69f50*/  @P1 STG.E.U8 desc[UR32][R8.64], R3 ;  /* 0x0000000308001986 */ /* 0x0101e4000c101120 */
[----:B0-----:R-:W-:-:S02]  /*69f60*/  PRMT R3, R12, 0x7773, RZ ;  /* 0x000077730c037816 */ /* 0x001fc400000000ff */
[----:B------:R-:W3:Y:S04]  /*69f70*/  LDL.LU.64 R8, [R1+0xc40] ;  /* 0x000c400001087983 */ /* 0x000ee80000300a00 */
[----:B------:R0:W-:Y:S02]  /*69f80*/  @P2 STG.E.U8 desc[UR32][R26.64], R3 ;  /* 0x000000031a002986 */ /* 0x0001e4000c101120 */
[----:B0-----:R-:W-:-:S05]  /*69f90*/  PRMT R3, R10, 0x7772, RZ ;  /* 0x000077720a037816 */ /* 0x001fca00000000ff */
[----:B------:R0:W-:Y:S04]  /*69fa0*/  @P3 STG.E.U8 desc[UR32][R18.64], R3 ;  /* 0x0000000312003986 */ /* 0x0001e8000c101120 */
[----:B0-----:R-:W4:Y:S04]  /*69fb0*/  LDL.LU R18, [R1+0x180] ;  /* 0x0001800001127983 */ /* 0x001f280000300800 */
[----:B----4-:R0:W-:Y:S04]  /*69fc0*/  STL [R1+0x16f0], R18 ;  /* 0x0016f01201007387 */ /* 0x0101e80000100800 */
[----:B0-----:R-:W4:Y:S04]  /*69fd0*/  LDL.LU.64 R18, [R1+0xc60] ;  /* 0x000c600001127983 */ /* 0x001f280000300a00 */
[----:B----4-:R0:W-:Y:S04]  /*69fe0*/  STL.64 [R1+0x16f8], R18 ;  /* 0x0016f81201007387 */ /* 0x0101e80000100a00 */
        /* <DEDUP_REMOVED lines=20> */
[----:B----4-:R0:W-:Y:S04]  /*6a130*/  STL.64 [R1+0x1710], R18 ;  /* 0x0017101201007387 */ /* 0x0101e80000100a00 */
[----:B0-----:R-:W4:Y:S06]  /*6a140*/  LDL.LU.64 R18, [R1+0xc48] ;  /* 0x000c480001127983 */ /* 0x001f2c0000300a00 */
[----:B------:R-:W-:-:S02]  /*6a150*/  @P4 LOP3.LUT R16, R16, 0x2000000, RZ, 0xfc, !PT ;  /* 0x0200000010104812 */ /* 0x000fc400078efcff */
        /* <DEDUP_REMOVED lines=9> */
[C---:B------:R-:W-:Y:S02]  /*6a1f0*/  LOP3.LUT P4, RZ, R16.reuse, 0x8000000, RZ, 0xc0, !PT ;  /* 0x0800000010ff7812 */ /* 0x040fe4000788c0ff */
[----:B0-----:R-:W-:Y:S01]  /*6a200*/  PRMT R3, R11, 0x7772, RZ ;  /* 0x000077720b037816 */ /* 0x001fe200000000ff */
[----:B------:R-:W4:Y:S10]  /*6a210*/  LDL.LU.64 R4, [R1+0xc68] ;  /* 0x000c680001047983 */ /* 0x000f340000300a00 */
[----:B--2---:R0:W-:Y:S01]  /*6a220*/  @P4 STG.E.U8 desc[UR32][R14.64], R3 ;  /* 0x000000030e004986 */ /* 0x0041e2000c101120 */
[----:B------:R-:W-:-:S03]  /*6a230*/  LOP3.LUT P4, RZ, R16, 0x4000000, RZ, 0xc0, !PT ;  /* 0x0400000010ff7812 */ /* 0x000fc6000788c0ff */
[----:B------:R-:W2:Y:S04]  /*6a240*/  LDL.LU.64 R6, [R1+0xc70] ;  /* 0x000c700001067983 */ /* 0x000ea80000300a00 */
[----:B------:R-:W2:Y:S01]  /*6a250*/  LDL.LU.64 R24, [R1+0xc78] ;  /* 0x000c780001187983 */ /* 0x000ea20000300a00 */
[----:B0-----:R-:W-:-:S03]  /*6a260*/  PRMT R3, R11, 0x7773, RZ ;  /* 0x000077730b037816 */ /* 0x001fc600000000ff */
[----:B------:R-:W2:Y:S04]  /*6a270*/  LDL.LU R12, [R1+0x184] ;  /* 0x00018400010c7983 */ /* 0x000ea80000300800 */
[----:B---3--:R0:W-:Y:S01]  /*6a280*/  @P4 STG.E.U8 desc[UR32][R8.64], R3 ;  /* 0x0000000308004986 */ /* 0x0081e2000c101120 */
[----:B------:R-:W-:-:S03]  /*6a290*/  LOP3.LUT P4, RZ, R16, 0x2000000, RZ, 0xc0, !PT ;  /* 0x0200000010ff7812 */ /* 0x000fc6000788c0ff */
[----:B------:R-:W3:Y:S04]  /*6a2a0*/  LDL.LU.64 R28, [R1+0xc80] ;  /* 0x000c8000011c7983 */ /* 0x000ee80000300a00 */
[----:B------:R-:W3:Y:S01]  /*6a2b0*/  LDL.LU.64 R26, [R1+0xc88] ;  /* 0x000c8800011a7983 */ /* 0x000ee20000300a00 */
[----:B0-----:R-:W-:-:S03]  /*6a2c0*/  PRMT R3, R2, 0x7772, RZ ;  /* 0x0000777202037816 */ /* 0x001fc600000000ff */
[----:B------:R-:W3:Y:S04]  /*6a2d0*/  LDL.LU.64 R14, [R1+0xc90] ;  /* 0x000c9000010e7983 */ /* 0x000ee80000300a00 */
[----:B------:R-:W3:Y:S04]  /*6a2e0*/  LDL.LU.64 R10, [R1+0xc98] ;  /* 0x000c9800010a7983 */ /* 0x000ee80000300a00 */
[----:B------:R-:W3:Y:S04]  /*6a2f0*/  LDL.LU.64 R8, [R1+0xca0] ;  /* 0x000ca00001087983 */ /* 0x000ee80000300a00 */
        /* <DEDUP_REMOVED lines=9> */
[----:B----4-:R0:W-:Y:S04]  /*6a390*/  @P4 STG.E.U8 desc[UR32][R18.64], R3 ;  /* 0x0000000312004986 */ /* 0x0101e8000c101120 */
[----:B0-----:R-:W4:Y:S01]  /*6a3a0*/  LDL.LU.64 R18, [R1+0x16f8] ;  /* 0x0016f80001127983 */ /* 0x001f220000300a00 */
[----:B------:R-:W-:Y:S02]  /*6a3b0*/  LOP3.LUT P4, RZ, R16, 0x400000, RZ, 0xc0, !PT ;  /* 0x0040000010ff7812 */ /* 0x000fe4000788c0ff */
[----:B------:R-:W-:Y:S02]  /*6a3c0*/  PRMT R3, R17, 0x7773, RZ ;  /* 0x0000777311037816 */ /* 0x000fe400000000ff */
[C---:B------:R-:W-:Y:S02]  /*6a3d0*/  LOP3.LUT P5, RZ, R23.reuse, 0x2, RZ, 0xc0, !PT ;  /* 0x0000000217ff7812 */ /* 0x040fe400078ac0ff */
[----:B------:R-:W-:-:S07]  /*6a3e0*/  LOP3.LUT P6, RZ, R23, 0x1, RZ, 0xc0, !PT ;  /* 0x0000000117ff7812 */ /* 0x000fce00078cc0ff */
[----:B----4-:R0:W-:Y:S04]  /*6a3f0*/  @P4 STG.E.U8 desc[UR32][R18.64], R3 ;  /* 0x0000000312004986 */ /* 0x0101e8000c101120 */
[----:B0-----:R-:W4:Y:S01]  /*6a400*/  LDL.LU R18, [R1+0x16f0] ;  /* 0x0016f00001127983 */ /* 0x001f220000300800 */
[----:B------:R-:W-:Y:S02]  /*6a410*/  LOP3.LUT P4, RZ, R16, 0x200000, RZ, 0xc0, !PT ;  /* 0x0020000010ff7812 */ /* 0x000fe4000788c0ff */
[----:B------:R-:W-:-:S11]  /*6a420*/  PRMT R3, R13, 0x7772, RZ ;  /* 0x000077720d037816 */ /* 0x000fd600000000ff */
[----:B------:R0:W-:Y:S01]  /*6a430*/  @P4 STG.E.U8 desc[UR32][R4.64], R3 ;  /* 0x0000000304004986 */ /* 0x0001e2000c101120 */
[----:B------:R-:W-:Y:S02]  /*6a440*/  LOP3.LUT P4, RZ, R16, 0x100000, RZ, 0xc0, !PT ;  /* 0x0010000010ff7812 */ /* 0x000fe4000788c0ff */
[----:B0-----:R-:W-:Y:S01]  /*6a450*/  PRMT R3, R13, 0x7773, RZ ;  /* 0x000077730d037816 */ /* 0x001fe200000000ff */
[----:B------:R-:W4:Y:S10]  /*6a460*/  LDL.LU R4, [R1+0x16ec] ;  /* 0x0016ec0001047983 */ /* 0x000f340000300800 */
[----:B--2---:R0:W-:Y:S01]  /*6a470*/  @P4 STG.E.U8 desc[UR32][R6.64], R3 ;  /* 0x0000000306004986 */ /* 0x0041e2000c101120 */
[----:B------:R-:W-:-:S02]  /*6a480*/  LOP3.LUT P0, RZ, R22, 0x80000000, RZ, 0xc0, !PT ;  /* 0x8000000016ff7812 */ /* 0x000fc4000780c0ff */
[----:B0-----:R-:W-:-:S05]  /*6a490*/  PRMT R3, R20, 0x7772, RZ ;  /* 0x0000777214037816 */ /* 0x001fca00000000ff */
[----:B------:R0:W-:Y:S01]  /*6a4a0*/  @P5 STG.E.U8 desc[UR32][R24.64], R3 ;  /* 0x0000000318005986 */ /* 0x0001e2000c101120 */
[----:B------:R-:W-:Y:S02]  /*6a4b0*/  LOP3.LUT P1, RZ, R22, 0x40000000, RZ, 0xc0, !PT ;  /* 0x4000000016ff7812 */ /* 0x000fe4000782c0ff */
[----:B0-----:R-:W-:-:S05]  /*6a4c0*/  PRMT R3, R20, 0x7773, RZ ;  /* 0x0000777314037816 */ /* 0x001fca00000000ff */
[----:B---3--:R4:W-:Y:S01]  /*6a4d0*/  @P6 STG.E.U8 desc[UR32][R28.64], R3 ;  /* 0x000000031c006986 */ /* 0x0089e2000c101120 */
[C---:B------:R-:W-:Y:S02]  /*6a4e0*/  LOP3.LUT P2, RZ, R22.reuse, 0x20000000, RZ, 0xc0, !PT ;  /* 0x2000000016ff7812 */ /* 0x040fe4000784c0ff */
[----:B------:R-:W-:Y:S02]  /*6a4f0*/  LOP3.LUT P3, RZ, R22, 0x10000000, RZ, 0xc0, !PT ;  /* 0x1000000016ff7812 */ /* 0x000fe4000786c0ff */
[----:B----4-:R-:W-:-:S05]  /*6a500*/  PRMT R3, R18, 0x7770, RZ ;  /* 0x0000777012037816 */ /* 0x010fca00000000ff */
        /* <DEDUP_REMOVED lines=8> */
[----:B------:R0:W-:Y:S04]  /*6a590*/  @P3 STG.E.U8 desc[UR32][R8.64], R3 ;  /* 0x0000000308003986 */ /* 0x0001e8000c101120 */
[----:B------:R-:W4:Y:S04]  /*6a5a0*/  LDL.LU.64 R24, [R1+0xcb8] ;  /* 0x000cb80001187983 */ /* 0x000f280000300a00 */
[----:B------:R-:W4:Y:S01]  /*6a5b0*/  LDL.LU.64 R28, [R1+0xcc0] ;  /* 0x000cc000011c7983 */ /* 0x000f220000300a00 */
[----:B0-----:R-:W-:-:S03]  /*6a5c0*/  IMAD.MOV.U32 R9, RZ, RZ, R21 ;  /* 0x000000ffff097224 */ /* 0x001fc600078e0015 */
[----:B------:R-:W4:Y:S04]  /*6a5d0*/  LDL.LU.64 R20, [R1+0xcc8] ;  /* 0x000cc80001147983 */ /* 0x000f280000300a00 */
[----:B------:R-:W2:Y:S04]  /*6a5e0*/  LDL.LU R13, [R1+0x188] ;  /* 0x00018800010d7983 */ /* 0x000ea80000300800 */
[----:B------:R-:W4:Y:S04]  /*6a5f0*/  LDL.LU R19, [R1+0x18c] ;  /* 0x00018c0001137983 */ /* 0x000f280000300800 */
[----:B------:R-:W4:Y:S04]  /*6a600*/  LDL.LU R5, [R1+0x170] ;  /* 0x0001700001057983 */ /* 0x000f280000300800 */
[----:B------:R-:W4:Y:S04]  /*6a610*/  LDL.LU R17, [R1+0x174] ;  /* 0x0001740001117983 */ /* 0x000f280000300800 */
[----:B------:R-:W3:Y:S01]  /*6a620*/  LDL.LU R26, [R1+0x178] ;  /* 0x00017800011a7983 */ /* 0x000ee20000300800 */
[----:B------:R-:W-:-:S02]  /*6a630*/  LOP3.LUT P0, RZ, R22, 0x8000000, RZ, 0xc0, !PT ;  /* 0x0800000016ff7812 */ /* 0x000fc4000780c0ff */
[C---:B------:R-:W-:Y:S02]  /*6a640*/  LOP3.LUT P1, RZ, R22.reuse, 0x4000000, RZ, 0xc0, !PT ;  /* 0x0400000016ff7812 */ /* 0x040fe4000782c0ff */
[----:B------:R-:W-:Y:S02]  /*6a650*/  LOP3.LUT P2, RZ, R22, 0x2000000, RZ, 0xc0, !PT ;  /* 0x0200000016ff7812 */ /* 0x000fe4000784c0ff */
[----:B--2---:R-:W-:-:S07]  /*6a660*/  PRMT R3, R13, 0x7770, RZ ;  /* 0x000077700d037816 */ /* 0x004fce00000000ff */
[----:B------:R0:W-:Y:S02]  /*6a670*/  @P0 STG.E.U8 desc[UR32][R14.64], R3 ;  /* 0x000000030e000986 */ /* 0x0001e4000c101120 */
[----:B0-----:R-:W-:Y:S02]  /*6a680*/  PRMT R3, R13, 0x7771, RZ ;  /* 0x000077710d037816 */ /* 0x001fe400000000ff */
[----:B---3--:R-:W-:Y:S04]  /*6a690*/  STL [R1+0x16e8], R26 ;  /* 0x0016e81a01007387 */ /* 0x008fe80000100800 */
[----:B------:R4:W-:Y:S04]  /*6a6a0*/  @P1 STG.E.U8 desc[UR32][R10.64], R3 ;  /* 0x000000030a001986 */ /* 0x0009e8000c101120 */
[----:B------:R-:W2:Y:S04]  /*6a6b0*/  LDL.LU.64 R14, [R1+0xcd0] ;  /* 0x000cd000010e7983 */ /* 0x000ea80000300a00 */
[----:B------:R-:W3:Y:S01]  /*6a6c0*/  LDL.LU R8, [R1+0x17c] ;  /* 0x00017c0001087983 */ /* 0x000ee20000300800 */
[----:B----4-:R-:W-:-:S03]  /*6a6d0*/  PRMT R3, R19, 0x7770, RZ ;  /* 0x0000777013037816 */ /* 0x010fc600000000ff */
[----:B------:R-:W-:Y:S04]  /*6a6e0*/  STL.64 [R1+0x16c8], R12 ;  /* 0x0016c80c01007387 */ /* 0x000fe80000100a00 */
[----:B------:R-:W4:Y:S04]  /*6a6f0*/  LDL.LU.64 R10, [R1+0xcd8] ;  /* 0x000cd800010a7983 */ /* 0x000f280000300a00 */
[----:B------:R-:W3:Y:S04]  /*6a700*/  LDL.LU.64 R26, [R1+0xce0] ;  /* 0x000ce000011a7983 */ /* 0x000ee80000300a00 */
[----:B------:R0:W-:Y:S04]  /*6a710*/  @P2 STG.E.U8 desc[UR32][R24.64], R3 ;  /* 0x0000000318002986 */ /* 0x0001e8000c101120 */
[----:B------:R1:W-:Y:S01]  /*6a720*/  STL.64 [R1+0x16d0], R18 ;  /* 0x0016d01201007387 */ /* 0x0003e20000100a00 */
[----:B0-----:R-:W-:-:S03]  /*6a730*/  PRMT R3, R19, 0x7771, RZ ;  /* 0x0000777113037816 */ /* 0x001fc600000000ff */
[----:B-1----:R-:W2:Y:S01]  /*6a740*/  LDL.LU.64 R18, [R1+0xcf8] ;  /* 0x000cf80001127983 */ /* 0x002ea20000300a00 */
        /* <DEDUP_REMOVED lines=21> */
[----:B------:R-:W-:Y:S02]  /*6a8a0*/  LOP3.LUT R16, R16, 0xfffbffff, RZ, 0xc0, !PT ;  /* 0xfffbffff10107812 */ /* 0x000fe400078ec0ff */
[----:B------:R-:W-:-:S09]  /*6a8b0*/  LOP3.LUT P3, RZ, R22, 0x1000000, RZ, 0xc0, !PT ;  /* 0x0100000016ff7812 */ /* 0x000fd2000786c0ff */
[----:B------:R-:W-:Y:S02]  /*6a8c0*/  @P4 LOP3.LUT R16, R16, 0x40000, RZ, 0xfc, !PT ;  /* 0x0004000010104812 */ /* 0x000fe400078efcff */
[----:B------:R-:W-:Y:S02]  /*6a8d0*/  LOP3.LUT P4, RZ, R22, 0x400000, RZ, 0xc0, !PT ;  /* 0x0040000016ff7812 */ /* 0x000fe4000788c0ff */
[----:B------:R-:W-:Y:S01]  /*6a8e0*/  LOP3.LUT R16, R16, 0xfff7ffff, RZ, 0xc0, !PT ;  /* 0xfff7ffff10107812 */ /* 0x000fe200078ec0ff */
[----:B------:R0:W-:Y:S10]  /*6a8f0*/  @P3 STG.E.U8 desc[UR32][R28.64], R3 ;  /* 0x000000031c003986 */ /* 0x0001f4000c101120 */
[----:B------:R-:W-:-:S02]  /*6a900*/  @P4 LOP3.LUT R16, R16, 0x80000, RZ, 0xfc, !PT ;  /* 0x0008000010104812 */ /* 0x000fc400078efcff */
        /* <DEDUP_REMOVED lines=14> */
[----:B------:R-:W3:Y:S04]  /*6a9f0*/  LDL.LU.64 R12, [R1+0xd00] ;  /* 0x000d0000010c7983 */ /* 0x000ee80000300a00 */
[----:B------:R-:W4:Y:S04]  /*6aa00*/  LDL.LU.64 R20, [R1+0xd08] ;  /* 0x000d080001147983 */ /* 0x000f280000300a00 */
[----:B------:R-:W4:Y:S04]  /*6aa10*/  LDL.LU.64 R6, [R1+0xd10] ;  /* 0x000d100001067983 */ /* 0x000f280000300a00 */
[----:B------:R-:W4:Y:S04]  /*6aa20*/  LDL.LU.64 R24, [R1+0xd18] ;  /* 0x000d180001187983 */ /* 0x000f280000300a00 */
[----:B------:R-:W4:Y:S04]  /*6aa30*/  LDL.LU.64 R28, [R1+0xd20] ;  /* 0x000d2000011c7983 */ /* 0x000f280000300a00 */
[----:B------:R-:W4:Y:S04]  /*6aa40*/  LDL.LU.64 R14, [R1+0xd28] ;  /* 0x000d2800010e7983 */ /* 0x000f280000300a00 */
[----:B------:R-:W4:Y:S04]  /*6aa50*/  LDL.LU.64 R10, [R1+0xd30] ;  /* 0x000d3000010a7983 */ /* 0x000f280000300a00 */
[----:B------:R-:W2:Y:S01]  /*6aa60*/  LDL.LU R26, [R1+0x16e8] ;  /* 0x0016e800011a7983 */ /* 0x000ea20000300800 */
[----:B------:R-:W-:-:S02]  /*6aa70*/  LOP3.LUT P4, RZ, R16, 0x10000, RZ, 0xc0, !PT ;  /* 0x0001000010ff7812 */ /* 0x000fc4000788c0ff */
        /* <DEDUP_REMOVED lines=16> */
[C---:B------:R-:W-:Y:S02]  /*6ab80*/  LOP3.LUT P5, RZ, R22.reuse, 0x4000, RZ, 0xc0, !PT ;  /* 0x0000400016ff7812 */ /* 0x040fe400078ac0ff */
[----:B------:R-:W-:Y:S02]  /*6ab90*/  LOP3.LUT P6, RZ, R22, 0x2000, RZ, 0xc0, !PT ;  /* 0x0000200016ff7812 */ /* 0x000fe400078cc0ff */
[----:B--2---:R-:W-:-:S07]  /*6aba0*/  PRMT R3, R18, 0x7772, RZ ;  /* 0x0000777212037816 */ /* 0x004fce00000000ff */
[----:B----4-:R0:W-:Y:S04]  /*6abb0*/  @P4 STG.E.U8 desc[UR32][R20.64], R3 ;  /* 0x0000000314004986 */ /* 0x0101e8000c101120 */
[----:B0-----:R-:W2:Y:S01]  /*6abc0*/  LDL.LU.64 R20, [R1+0x16c0] ;  /* 0x0016c00001147983 */ /* 0x001ea20000300a00 */
[----:B------:R-:W-:Y:S02]  /*6abd0*/  PRMT R3, R18, 0x7773, RZ ;  /* 0x0000777312037816 */ /* 0x000fe400000000ff */
[----:B------:R-:W-:-:S03]  /*6abe0*/  LOP3.LUT P0, RZ, R22, 0x1000, RZ, 0xc0, !PT ;  /* 0x0000100016ff7812 */ /* 0x000fc6000780c0ff */
[----:B------:R3:W-:Y:S01]  /*6abf0*/  @P5 STG.E.U8 desc[UR32][R6.64], R3 ;  /* 0x0000000306005986 */ /* 0x0007e2000c101120 */
[----:B------:R-:W-:Y:S02]  /*6ac00*/  LOP3.LUT P1, RZ, R22, 0x800, RZ, 0xc0, !PT ;  /* 0x0000080016ff7812 */ /* 0x000fe4000782c0ff */
[----:B---3--:R-:W-:-:S05]  /*6ac10*/  PRMT R3, R12, 0x7772, RZ ;  /* 0x000077720c037816 */ /* 0x008fca00000000ff */
[----:B------:R0:W-:Y:S01]  /*6ac20*/  @P6 STG.E.U8 desc[UR32][R24.64], R3 ;  /* 0x0000000318006986 */ /* 0x0001e2000c101120 */
[----:B------:R-:W-:Y:S02]  /*6ac30*/  LOP3.LUT P2, RZ, R22, 0x400, RZ, 0xc0, !PT ;  /* 0x0000040016ff7812 */ /* 0x000fe4000784c0ff */
        /* <DEDUP_REMOVED lines=12> */
[----:B------:R-:W4:Y:S01]  /*6ad00*/  LDL.LU.64 R10, [R1+0xd50] ;  /* 0x000d5000010a7983 */ /* 0x000f220000300a00 */
[----:B------:R-:W-:-:S02]  /*6ad10*/  LOP3.LUT R16, R16, 0xffffffdf, RZ, 0xc0, !PT ;  /* 0xffffffdf10107812 */ /* 0x000fc400078ec0ff */
[C---:B------:R-:W-:Y:S01]  /*6ad20*/  LOP3.LUT P6, RZ, R22.reuse, 0x100, RZ, 0xc0, !PT ;  /* 0x0000010016ff7812 */ /* 0x040fe200078cc0ff */
[----:B------:R-:W4:Y:S01]  /*6ad30*/  LDL.LU.64 R24, [R1+0xd58] ;  /* 0x000d580001187983 */ /* 0x000f220000300a00 */
[C---:B------:R-:W-:Y:S02]  /*6ad40*/  LOP3.LUT P3, RZ, R22.reuse, 0x80, RZ, 0xc0, !PT ;  /* 0x0000008016ff7812 */ /* 0x040fe4000786c0ff */
[----:B------:R-:W-:Y:S01]  /*6ad50*/  PRMT R3, R19, 0x7773, RZ ;  /* 0x0000777313037816 */ /* 0x000fe200000000ff */
[----:B------:R-:W4:Y:S01]  /*6ad60*/  LDL.LU.64 R28, [R1+0xd60] ;  /* 0x000d6000011c7983 */ /* 0x000f220000300a00 */
[C---:B------:R-:W-:Y:S01]  /*6ad70*/  LOP3.LUT P0, RZ, R22.reuse, 0x40, RZ, 0xc0, !PT ;  /* 0x0000004016ff7812 */ /* 0x040fe2000780c0ff */
[----:B------:R-:W-:Y:S02]  /*6ad80*/  IMAD.MOV.U32 R27, RZ, RZ, R0 ;  /* 0x000000ffff1b7224 */ /* 0x000fe400078e0000 */
[----:B------:R-:W4:Y:S01]  /*6ad90*/  LDL.LU.64 R18, [R1+0xd68] ;  /* 0x000d680001127983 */ /* 0x000f220000300a00 */
[----:B------:R-:W-:-:S02]  /*6ada0*/  LOP3.LUT P1, RZ, R22, 0x20, RZ, 0xc0, !PT ;  /* 0x0000002016ff7812 */ /* 0x000fc4000782c0ff */
        /* <DEDUP_REMOVED lines=17> */
[----:B---3--:R0:W-:Y:S10]  /*6aec0*/  @P6 STG.E.U8 desc[UR32][R14.64], R3 ;  /* 0x000000030e006986 */ /* 0x0081f4000c101120 */
[----:B------:R-:W-:-:S02]  /*6aed0*/  @P4 LOP3.LUT R16, R16, 0x400, RZ, 0xfc, !PT ;  /* 0x0000040010104812 */ /* 0x000fc400078efcff */
[----:B------:R-:W-:Y:S01]  /*6aee0*/  LOP3.LUT P4, RZ, R22, 0x4, RZ, 0xc0, !PT ;  /* 0x0000000416ff7812 */ /* 0x000fe2000788c0ff */
[----:B0-----:R-:W2:Y:S01]  /*6aef0*/  LDL.LU.64 R14, [R1+0xd70] ;  /* 0x000d7000010e7983 */ /* 0x001ea20000300a00 */
[----:B------:R-:W-:Y:S02]  /*6af00*/  PRMT R3, R5, 0x7772, RZ ;  /* 0x0000777205037816 */ /* 0x000fe400000000ff */
[----:B------:R-:W-:-:S03]  /*6af10*/  LOP3.LUT R16, R16, 0xfffff7ff, RZ, 0xc0, !PT ;  /* 0xfffff7ff10107812 */ /* 0x000fc600078ec0ff */
[----:B----4-:R0:W-:Y:S06]  /*6af20*/  @P3 STG.E.U8 desc[UR32][R12.64], R3 ;  /* 0x000000030c003986 */ /* 0x0101ec000c101120 */
[----:B------:R-:W-:Y:S02]  /*6af30*/  @P4 LOP3.LUT R16, R16, 0x800, RZ, 0xfc, !PT ;  /* 0x0000080010104812 */ /* 0x000fe400078efcff */
[----:B0-----:R-:W-:Y:S01]  /*6af40*/  PRMT R3, R5, 0x7773, RZ ;  /* 0x0000777305037816 */ /* 0x001fe200000000ff */
[----:B------:R-:W3:Y:S01]  /*6af50*/  LDL.LU.64 R12, [R1+0xd78] ;  /* 0x000d7800010c7983 */ /* 0x000ee20000300a00 */
[----:B------:R-:W-:-:S03]  /*6af60*/  LOP3.LUT P4, RZ, R22, 0x8, RZ, 0xc0, !PT ;  /* 0x0000000816ff7812 */ /* 0x000fc6000788c0ff */
[----:B------:R-:W4:Y:S04]  /*6af70*/  LDL.LU R0, [R1+0x164] ;  /* 0x0001640001007983 */ /* 0x000f280000300800 */
[----:B------:R0:W-:Y:S04]  /*6af80*/  @P0 STG.E.U8 desc[UR32][R10.64], R3 ;  /* 0x000000030a000986 */ /* 0x0001e8000c101120 */
[----:B0-----:R-:W4:Y:S04]  /*6af90*/  LDL.LU.64 R10, [R1+0xd80] ;  /* 0x000d8000010a7983 */ /* 0x001f280000300a00 */
[----:B------:R-:W2:Y:S04]  /*6afa0*/  LDL.LU.64 R22, [R1+0xd98] ;  /* 0x000d980001167983 */ /* 0x000ea80000300a00 */
[----:B--2---:R0:W-:Y:S04]  /*6afb0*/  STL.64 [R1+0x16a8], R22 ;  /* 0x0016a81601007387 */ /* 0x0041e80000100a00 */
[----:B0-----:R-:W2:Y:S01]  /*6afc0*/  LDL.LU.64 R22, [R1+0xd90] ;  /* 0x000d900001167983 */ /* 0x001ea20000300a00 */
[----:B------:R-:W-:-:S05]  /*6afd0*/  PRMT R3, R17, 0x7772, RZ ;  /* 0x0000777211037816 */ /* 0x000fca00000000ff */
[----:B------:R0:W-:Y:S02]  /*6afe0*/  @P1 STG.E.U8 desc[UR32][R24.64], R3 ;  /* 0x0000000318001986 */ /* 0x0001e4000c101120 */
[----:B0-----:R-:W-:-:S05]  /*6aff0*/  PRMT R3, R17, 0x7773, RZ ;  /* 0x0000777311037816 */ /* 0x001fca00000000ff */
[----:B------:R0:W-:Y:S02]  /*6b000*/  @P2 STG.E.U8 desc[UR32][R28.64], R3 ;  /* 0x000000031c002986 */ /* 0x0001e4000c101120 */
[----:B0-----:R-:W-:-:S05]  /*6b010*/  PRMT R3, R26, 0x7772, RZ ;  /* 0x000077721a037816 */ /* 0x001fca00000000ff */
[----:B------:R-:W-:Y:S01]  /*6b020*/  @P4 STG.E.U8 desc[UR32][R18.64], R3 ;  /* 0x0000000312004986 */ /* 0x000fe2000c101120 */
[----:B------:R-:W-:-:S03]  /*6b030*/  LOP3.LUT P4, RZ, R16, 0x800, RZ, 0xc0, !PT ;  /* 0x0000080010ff7812 */ /* 0x000fc6000788c0ff */
[----:B--2---:R0:W-:Y:S04]  /*6b040*/  STL.64 [R1+0x16b0], R22 ;  /* 0x0016b01601007387 */ /* 0x0041e80000100a00 */
[----:B0-----:R-:W2:Y:S01]  /*6b050*/  LDL.LU.64 R22, [R1+0xd88] ;  /* 0x000d880001167983 */ /* 0x001ea20000300a00 */
[----:B------:R-:W-:-:S03]  /*6b060*/  PRMT R3, R26, 0x7773, RZ ;  /* 0x000077731a037816 */ /* 0x000fc600000000ff */
[----:B------:R-:W2:Y:S04]  /*6b070*/  LDL.LU R5, [R1+0x16c] ;  /* 0x00016c0001057983 */ /* 0x000ea80000300800 */
[----:B------:R0:W-:Y:S01]  /*6b080*/  @P4 STG.E.U8 desc[UR32][R14.64], R3 ;  /* 0x000000030e004986 */ /* 0x0001e2000c101120 */
[----:B------:R-:W-:-:S03]  /*6b090*/  LOP3.LUT P4, RZ, R16, 0x400, RZ, 0xc0, !PT ;  /* 0x0000040010ff7812 */ /* 0x000fc6000788c0ff */
[----:B------:R-:W2:Y:S04]  /*6b0a0*/  LDL.LU.64 R6, [R1+0xda0] ;  /* 0x000da00001067983 */ /* 0x000ea80000300a00 */
[----:B------:R-:W2:Y:S01]  /*6b0b0*/  LDL.LU.64 R24, [R1+0xda8] ;  /* 0x000da80001187983 */ /* 0x000ea20000300a00 */
[----:B0-----:R-:W-:-:S03]  /*6b0c0*/  PRMT R3, R8, 0x7772, RZ ;  /* 0x0000777208037816 */ /* 0x001fc600000000ff */
[----:B------:R-:W2:Y:S04]  /*6b0d0*/  LDL.LU.64 R28, [R1+0xdb0] ;  /* 0x000db000011c7983 */ /* 0x000ea80000300a00 */
[----:B---3--:R0:W-:Y:S01]  /*6b0e0*/  @P4 STG.E.U8 desc[UR32][R12.64], R3 ;  /* 0x000000030c004986 */ /* 0x0081e2000c101120 */
[----:B------:R-:W-:-:S03]  /*6b0f0*/  LOP3.LUT P4, RZ, R16, 0x200, RZ, 0xc0, !PT ;  /* 0x0000020010ff7812 */ /* 0x000fc6000788c0ff */
[----:B------:R-:W3:Y:S04]  /*6b100*/  LDL.LU.64 R18, [R1+0xdb8] ;  /* 0x000db80001127983 */ /* 0x000ee80000300a00 */
[----:B------:R-:W3:Y:S01]  /*6b110*/  LDL.LU R17, [R1+0x150] ;  /* 0x0001500001117983 */ /* 0x000ee20000300800 */
[----:B0-----:R-:W-:-:S03]  /*6b120*/  PRMT R3, R8, 0x7773, RZ ;  /* 0x0000777308037816 */ /* 0x001fc600000000ff */
[----:B------:R-:W3:Y:S04]  /*6b130*/  LDL.LU.64 R14, [R1+0xdc0] ;  /* 0x000dc000010e7983 */ /* 0x000ee80000300a00 */
[----:B----4-:R0:W-:Y:S01]  /*6b140*/  @P4 STG.E.U8 desc[UR32][R10.64], R3 ;  /* 0x000000030a004986 */ /* 0x0101e2000c101120 */
[----:B------:R-:W-:-:S03]  /*6b150*/  LOP3.LUT P4, RZ, R16, 0x100, RZ, 0xc0, !PT ;  /* 0x0000010010ff7812 */ /* 0x000fc6000788c0ff */
[----:B------:R-:W4:Y:S01]  /*6b160*/  LDL.LU.64 R12, [R1+0xdc8] ;  /* 0x000dc800010c7983 */ /* 0x000f220000300a00 */
[----:B0-----:R-:W-:-:S03]  /*6b170*/  PRMT R3, R27, 0x7770, RZ ;  /* 0x000077701b037816 */ /* 0x001fc600000000ff */
[----:B------:R-:W4:Y:S06]  /*6b180*/  LDL.LU.64 R10, [R1+0xdd0] ;  /* 0x000dd000010a7983 */ /* 0x000f2c0000300a00 */
[----:B--2---:R0:W-:Y:S04]  /*6b190*/  @P4 STG.E.U8 desc[UR32][R22.64], R3 ;  /* 0x0000000316004986 */ /* 0x0041e8000c101120 */
[----:B0-----:R-:W2:Y:S01]  /*6b1a0*/  LDL.LU.64 R22, [R1+0x16b0] ;  /* 0x0016b00001167983 */ /* 0x001ea20000300a00 */
[----:B------:R-:W-:-:S02]  /*6b1b0*/  LOP3.LUT P4, RZ, R16, 0x80, RZ, 0xc0, !PT ;  /* 0x0000008010ff7812 */ /* 0x000fc4000788c0ff */
[----:B------:R-:W-:-:S11]  /*6b1c0*/  PRMT R3, R27, 0x7771, RZ ;  /* 0x000077711b037816 */ /* 0x000fd600000000ff */
[----:B--2---:R0:W-:Y:S04]  /*6b1d0*/  @P4 STG.E.U8 desc[UR32][R22.64], R3 ;  /* 0x0000000316004986 */ /* 0x0041e8000c101120 */
[----:B0-----:R-:W2:Y:S01]  /*6b1e0*/  LDL.LU.64 R22, [R1+0x16a8] ;  /* 0x0016a80001167983 */ /* 0x001ea20000300a00 */
[----:B------:R-:W-:Y:S02]  /*6b1f0*/  LOP3.LUT P4, RZ, R16, 0x40, RZ, 0xc0, !PT ;  /* 0x0000004010ff7812 */ /* 0x000fe4000788c0ff */
[----:B------:R-:W-:Y:S02]  /*6b200*/  PRMT R3, R0, 0x7770, RZ ;  /* 0x0000777000037816 */ /* 0x000fe400000000ff */
[C---:B------:R-:W-:Y:S02]  /*6b210*/  LOP3.LUT P5, RZ, R21.reuse, 0x8000000, RZ, 0xc0, !PT ;  /* 0x0800000015ff7812 */ /* 0x040fe400078ac0ff */
[----:B------:R-:W-:-:S02]  /*6b220*/  LOP3.LUT P6, RZ, R21, 0x4000000, RZ, 0xc0, !PT ;  /* 0x0400000015ff7812 */ /* 0x000fc400078cc0ff */
[C---:B------:R-:W-:Y:S02]  /*6b230*/  LOP3.LUT P3, RZ, R21.reuse, 0x2000000, RZ, 0xc0, !PT ;  /* 0x0200000015ff7812 */ /* 0x040fe4000786c0ff */
[C---:B------:R-:W-:Y:S02]  /*6b240*/  LOP3.LUT P0, RZ, R21.reuse, 0x1000000, RZ, 0xc0, !PT ;  /* 0x0100000015ff7812 */ /* 0x040fe4000780c0ff */
[----:B------:R-:W-:Y:S01]  /*6b250*/  LOP3.LUT P1, RZ, R21, 0x800000, RZ, 0xc0, !PT ;  /* 0x0080000015ff7812 */ /* 0x000fe2000782c0ff */
[----:B------:R-:W-:Y:S04]  /*6b260*/  STL.64 [R1+0x1690], R4 ;  /* 0x0016900401007387 */ /* 0x000fe80000100a00 */
[----:B--2---:R0:W-:Y:S01]  /*6b270*/  @P4 STG.E.U8 desc[UR32][R22.64], R3 ;  /* 0x0000000316004986 */ /* 0x0041e2000c101120 */
[----:B------:R-:W-:-:S02]  /*6b280*/  LOP3.LUT P4, RZ, R16, 0x20, RZ, 0xc0, !PT ;  /* 0x0000002010ff7812 */ /* 0x000fc4000788c0ff */
[----:B0-----:R-:W-:-:S11]  /*6b290*/  PRMT R3, R0, 0x7771, RZ ;  /* 0x0000777100037816 */ /* 0x001fd600000000ff */
[----:B------:R0:W-:Y:S02]  /*6b2a0*/  @P4 STG.E.U8 desc[UR32][R6.64], R3 ;  /* 0x0000000306004986 */ /* 0x0001e4000c101120 */
[----:B0-----:R-:W-:-:S05]  /*6b2b0*/  PRMT R3, R20, 0x7770, RZ ;  /* 0x0000777014037816 */ /* 0x001fca00000000ff */
[----:B------:R0:W-:Y:S02]  /*6b2c0*/  @P5 STG.E.U8 desc[UR32][R24.64], R3 ;  /* 0x0000000318005986 */ /* 0x0001e4000c101120 */
[----:B0-----:R-:W-:-:S05]  /*6b2d0*/  PRMT R3, R20, 0x7771, RZ ;  /* 0x0000777114037816 */ /* 0x001fca00000000ff */
[----:B------:R0:W-:Y:S02]  /*6b2e0*/  @P6 STG.E.U8 desc[UR32][R28.64], R3 ;  /* 0x000000031c006986 */ /* 0x0001e4000c101120 */
[----:B0-----:R-:W-:-:S05]  /*6b2f0*/  PRMT R3, R5, 0x7770, RZ ;  /* 0x0000777005037816 */ /* 0x001fca00000000ff */
[----:B---3--:R0:W-:Y:S02]  /*6b300*/  @P3 STG.E.U8 desc[UR32][R18.64], R3 ;  /* 0x0000000312003986 */ /* 0x0081e4000c101120 */
[----:B0-----:R-:W-:Y:S02]  /*6b310*/  PRMT R3, R5, 0x7771, RZ ;  /* 0x0000777105037816 */ /* 0x001fe400000000ff */
[----:B------:R-:W2:Y:S04]  /*6b320*/  LDL.LU R19, [R1+0x154] ;  /* 0x0001540001137983 */ /* 0x000ea80000300800 */
[----:B------:R0:W-:Y:S04]  /*6b330*/  @P0 STG.E.U8 desc[UR32][R14.64], R3 ;  /* 0x000000030e000986 */ /* 0x0001e8000c101120 */
[----:B------:R-:W3:Y:S01]  /*6b340*/  LDL.LU R18, [R1+0x158] ;  /* 0x0001580001127983 */ /* 0x000ee20000300800 */
[----:B0-----:R-:W-:-:S05]  /*6b350*/  PRMT R3, R17, 0x7770, RZ ;  /* 0x0000777011037816 */ /* 0x001fca00000000ff */
[----:B----4-:R0:W-:Y:S04]  /*6b360*/  @P1 STG.E.U8 desc[UR32][R12.64], R3 ;  /* 0x000000030c001986 */ /* 0x0101e8000c101120 */
[----:B0-----:R-:W4:Y:S01]  /*6b370*/  LDL.LU.64 R12, [R1+0xdd8] ;  /* 0x000dd800010c7983 */ /* 0x001f220000300a00 */
[C---:B------:R-:W-:Y:S02]  /*6b380*/  LOP3.LUT P2, RZ, R21.reuse, 0x400000, RZ, 0xc0, !PT ;  /* 0x0040000015ff7812 */ /* 0x040fe4000784c0ff */
[----:B------:R-:W-:Y:S02]  /*6b390*/  LOP3.LUT P3, RZ, R21, 0x200000, RZ, 0xc0, !PT ;  /* 0x0020000015ff7812 */ /* 0x000fe4000786c0ff */
[----:B------:R-:W-:Y:S01]  /*6b3a0*/  PRMT R3, R17, 0x7771, RZ ;  /* 0x0000777111037816 */ /* 0x000fe200000000ff */
[----:B------:R-:W-:-:S08]  /*6b3b0*/  IMAD.MOV.U32 R14, RZ, RZ, R9 ;  /* 0x000000ffff0e7224 */ /* 0x000fd000078e0009 */
[----:B------:R0:W-:Y:S04]  /*6b3c0*/  @P2 STG.E.U8 desc[UR32][R10.64], R3 ;  /* 0x000000030a002986 */ /* 0x0001e8000c101120 */
[----:B0-----:R-:W3:Y:S04]  /*6b3d0*/  LDL.LU.64 R10, [R1+0xde0] ;  /* 0x000de000010a7983 */ /* 0x001ee80000300a00 */
[----:B------:R-:W3:Y:S04]  /*6b3e0*/  LDL.LU.64 R22, [R1+0xde8] ;  /* 0x000de80001167983 */ /* 0x000ee80000300a00 */
[----:B------:R-:W3:Y:S04]  /*6b3f0*/  LDL.LU.64 R8, [R1+0xdf0] ;  /* 0x000df00001087983 */ /* 0x000ee80000300a00 */
[----:B------:R-:W3:Y:S04]  /*6b400*/  LDL.LU.64 R6, [R1+0xdf8] ;  /* 0x000df80001067983 */ /* 0x000ee80000300a00 */
[----:B------:R-:W3:Y:S04]  /*6b410*/  LDL.LU.64 R24, [R1+0xe00] ;  /* 0x000e000001187983 */ /* 0x000ee80000300a00 */
[----:B------:R-:W3:Y:S04]  /*6b420*/  LDL.LU.64 R28, [R1+0xe08] ;  /* 0x000e0800011c7983 */ /* 0x000ee80000300a00 */
[----:B------:R-:W3:Y:S01]  /*6b430*/  LDL.LU R15, [R1+0x15c] ;  /* 0x00015c00010f7983 */ /* 0x000ee20000300800 */
[----:B--2---:R-:W-:-:S05]  /*6b440*/  PRMT R3, R19, 0x7770, RZ ;  /* 0x0000777013037816 */ /* 0x004fca00000000ff */
[----:B----4-:R0:W-:Y:S04]  /*6b450*/  @P3 STG.E.U8 desc[UR32][R12.64], R3 ;  /* 0x000000030c003986 */ /* 0x0101e8000c101120 */
[----:B0-----:R-:W2:Y:S01]  /*6b460*/  LDL.LU.64 R12, [R1+0xe18] ;  /* 0x000e1800010c7983 */ /* 0x001ea20000300a00 */
[C---:B------:R-:W-:Y:S02]  /*6b470*/  LOP3.LUT P2, RZ, R21.reuse, 0x200, RZ, 0xc0, !PT ;  /* 0x0000020015ff7812 */ /* 0x040fe4000784c0ff */
[----:B------:R-:W-:Y:S02]  /*6b480*/  LOP3.LUT P0, RZ, R21, 0x10000, RZ, 0xc0, !PT ;  /* 0x0001000015ff7812 */ /* 0x000fe4000780c0ff */
[----:B------:R-:W-:Y:S02]  /*6b490*/  LOP3.LUT R2, R2, 0x7fffffff, RZ, 0xc0, !PT ;  /* 0x7fffffff02027812 */ /* 0x000fe400078ec0ff */
[----:B------:R-:W-:-:S07]  /*6b4a0*/  LOP3.LUT R16, R16, 0xffffffef, RZ, 0xc0, !PT ;  /* 0xffffffef10107812 */ /* 0x000fce00078ec0ff */
[----:B------:R-:W-:Y:S02]  /*6b4b0*/  @P2 LOP3.LUT R2, R2, 0x80000000, RZ, 0xfc, !PT ;  /* 0x8000000002022812 */ /* 0x000fe400078efcff */
[----:B------:R-:W-:Y:S02]  /*6b4c0*/  LOP3.LUT P2, RZ, R21, 0x400, RZ, 0xc0, !PT ;  /* 0x0000040015ff7812 */ /* 0x000fe4000784c0ff */
[----:B------:R-:W-:-:S04]  /*6b4d0*/  @P0 LOP3.LUT R16, R16, 0x10, RZ, 0xfc, !PT ;  /* 0x0000001010100812 */ /* 0x000fc800078efcff */
[----:B------:R-:W-:-:S07]  /*6b4e0*/  LOP3.LUT R16, R16, 0xfffffffe, RZ, 0xc0, !PT ;  /* 0xfffffffe10107812 */ /* 0x000fce00078ec0ff */
[----:B------:R-:W-:Y:S02]  /*6b4f0*/  @P2 LOP3.LUT R16, R16, 0x1, RZ, 0xfc, !PT ;  /* 0x0000000110102812 */ /* 0x000fe400078efcff */
[C---:B------:R-:W-:Y:S02]  /*6b500*/  LOP3.LUT P2, RZ, R21.reuse, 0x800, RZ, 0xc0, !PT ;  /* 0x0000080015ff7812 */ /* 0x040fe4000784c0ff */
[----:B------:R-:W-:Y:S02]  /*6b510*/  LOP3.LUT R16, R16, 0xfffffffd, RZ, 0xc0, !PT ;  /* 0xfffffffd10107812 */ /* 0x000fe400078ec0ff */
[C---:B------:R-:W-:Y:S02]  /*6b520*/  LOP3.LUT P5, RZ, R21.reuse, 0x100000, RZ, 0xc0, !PT ;  /* 0x0010000015ff7812 */ /* 0x040fe400078ac0ff */
[----:B------:R-:W-:-:S07]  /*6b530*/  LOP3.LUT P6, RZ, R21, 0x80000, RZ, 0xc0, !PT ;  /* 0x0008000015ff7812 */ /* 0x000fce00078cc0ff */
[----:B------:R-:W-:Y:S02]  /*6b540*/  @P2 LOP3.LUT R16, R16, 0x2, RZ, 0xfc, !PT ;  /* 0x0000000210102812 */ /* 0x000fe400078efcff */
[----:B------:R-:W-:Y:S02]  /*6b550*/  LOP3.LUT P2, RZ, R21, 0x1000, RZ, 0xc0, !PT ;  /* 0x0000100015ff7812 */ /* 0x000fe4000784c0ff */
[----:B------:R-:W-:Y:S02]  /*6b560*/  PRMT R3, R19, 0x7771, RZ ;  /* 0x0000777113037816 */ /* 0x000fe400000000ff */
[----:B------:R-:W-:Y:S01]  /*6b570*/  LOP3.LUT R16, R16, 0xfffffffb, RZ, 0xc0, !PT ;  /* 0xfffffffb10107812 */ /* 0x000fe200078ec0ff */
[----:B--2---:R0:W-:Y:S04]  /*6b580*/  STL.64 [R1+0x16a0], R12 ;  /* 0x0016a00c01007387 */ /* 0x0041e80000100a00 */
[----:B0-----:R-:W2:Y:S01]  /*6b590*/  LDL.LU.64 R12, [R1+0xe10] ;  /* 0x000e1000010c7983 */ /* 0x001ea20000300a00 */
[----:B------:R-:W-:-:S03]  /*6b5a0*/  LOP3.LUT P4, RZ, R21, 0x40000, RZ, 0xc0, !PT ;  /* 0x0004000015ff7812 */ /* 0x000fc6000788c0ff */
[----:B------:R-:W-:Y:S01]  /*6b5b0*/  @P2 LOP3.LUT R16, R16, 0x4, RZ, 0xfc, !PT ;  /* 0x0000000410102812 */ /* 0x000fe200078efcff */
[----:B---3--:R0:W-:Y:S01]  /*6b5c0*/  @P5 STG.E.U8 desc[UR32][R10.64], R3 ;  /* 0x000000030a005986 */ /* 0x0081e2000c101120 */
[C---:B------:R-:W-:Y:S02]  /*6b5d0*/  LOP3.LUT P2, RZ, R21.reuse, 0x2000, RZ, 0xc0, !PT ;  /* 0x0000200015ff7812 */ /* 0x040fe4000784c0ff */
[----:B------:R-:W-:Y:S02]  /*6b5e0*/  LOP3.LUT P0, RZ, R21, 0x20000, RZ, 0xc0, !PT ;  /* 0x0002000015ff7812 */ /* 0x000fe4000780c0ff */
[----:B0-----:R-:W-:Y:S01]  /*6b5f0*/  PRMT R3, R18, 0x7770, RZ ;  /* 0x0000777012037816 */ /* 0x001fe200000000ff */
[----:B------:R-:W3:Y:S04]  /*6b600*/  LDL.LU.64 R10, [R1+0xe20] ;  /* 0x000e2000010a7983 */ /* 0x000ee80000300a00 */
[----:B------:R0:W-:Y:S01]  /*6b610*/  @P6 STG.E.U8 desc[UR32][R22.64], R3 ;  /* 0x0000000316006986 */ /* 0x0001e2000c101120 */
[----:B------:R-:W-:-:S02]  /*6b620*/  LOP3.LUT R16, R16, 0xfffffff7, RZ, 0xc0, !PT ;  /* 0xfffffff710107812 */ /* 0x000fc400078ec0ff */
[----:B------:R-:W-:Y:S01]  /*6b630*/  LOP3.LUT P1, RZ, R21, 0x8000, RZ, 0xc0, !PT ;  /* 0x0000800015ff7812 */ /* 0x000fe2000782c0ff */
[----:B------:R-:W4:Y:S01]  /*6b640*/  LDL.LU.64 R4, [R1+0xe28] ;  /* 0x000e280001047983 */ /* 0x000f220000300a00 */
[----:B0-----:R-:W-:Y:S02]  /*6b650*/  PRMT R3, R18, 0x7771, RZ ;  /* 0x0000777112037816 */ /* 0x001fe400000000ff */
[----:B------:R-:W-:-:S03]  /*6b660*/  @P2 LOP3.LUT R16, R16, 0x8, RZ, 0xfc, !PT ;  /* 0x0000000810102812 */ /* 0x000fc600078efcff */
[----:B------:R0:W-:Y:S02]  /*6b670*/  @P4 STG.E.U8 desc[UR32][R8.64], R3 ;  /* 0x0000000308004986 */ /* 0x0001e4000c101120 */
[----:B0-----:R-:W-:Y:S02]  /*6b680*/  PRMT R3, R15, 0x7770, RZ ;  /* 0x000077700f037816 */ /* 0x001fe400000000ff */
[----:B------:R-:W4:Y:S04]  /*6b690*/  LDL.LU.64 R8, [R1+0xe30] ;  /* 0x000e300001087983 */ /* 0x000f280000300a00 */
[----:B------:R0:W-:Y:S01]  /*6b6a0*/  @P0 STG.E.U8 desc[UR32][R6.64], R3 ;  /* 0x0000000306000986 */ /* 0x0001e2000c101120 */
[----:B------:R-:W-:Y:S02]  /*6b6b0*/  LOP3.LUT P0, RZ, R16, 0x10, RZ, 0xc0, !PT ;  /* 0x0000001010ff7812 */ /* 0x000fe4000780c0ff */
[----:B------:R-:W-:Y:S01]  /*6b6c0*/  LOP3.LUT P2, RZ, R21, 0x4000, RZ, 0xc0, !PT ;  /* 0x0000400015ff7812 */ /* 0x000fe2000784c0ff */
[----:B------:R-:W4:Y:S01]  /*6b6d0*/  LDL.LU.64 R22, [R1+0xe40] ;  /* 0x000e400001167983 */ /* 0x000f220000300a00 */
[----:B0-----:R-:W-:-:S03]  /*6b6e0*/  PRMT R3, R15, 0x7771, RZ ;  /* 0x000077710f037816 */ /* 0x001fc600000000ff */
[----:B------:R-:W4:Y:S06]  /*6b6f0*/  LDL.LU.64 R6, [R1+0xe48] ;  /* 0x000e480001067983 */ /* 0x000f2c0000300a00 */
[----:B------:R0:W-:Y:S02]  /*6b700*/  @P0 STG.E.U8 desc[UR32][R24.64], R3 ;  /* 0x0000000318000986 */ /* 0x0001e4000c101120 */
[----:B0-----:R-:W-:Y:S02]  /*6b710*/  PRMT R3, R27, 0x7772, RZ ;  /* 0x000077721b037816 */ /* 0x001fe400000000ff */
[----:B------:R-:W4:Y:S04]  /*6b720*/  LDL.LU.64 R24, [R1+0xe58] ;  /* 0x000e580001187983 */ /* 0x000f280000300a00 */
[----:B------:R0:W-:Y:S02]  /*6b730*/  @P1 STG.E.U8 desc[UR32][R28.64], R3 ;  /* 0x000000031c001986 */ /* 0x0001e4000c101120 */
[----:B0-----:R-:W-:-:S02]  /*6b740*/  IMAD.MOV.U32 R3, RZ, RZ, R27 ;  /* 0x000000ffff037224 */ /* 0x001fc400078e001b */
[----:B------:R-:W4:Y:S03]  /*6b750*/  LDL.LU.64 R28, [R1+0xe60] ;  /* 0x000e6000011c7983 */ /* 0x000f260000300a00 */
[----:B------:R-:W-:Y:S01]  /*6b760*/  PRMT R3, R3, 0x7773, RZ ;  /* 0x0000777303037816 */ /* 0x000fe200000000ff */
[----:B------:R-:W4:Y:S04]  /*6b770*/  LDL.LU.64 R26, [R1+0xe68] ;  /* 0x000e6800011a7983 */ /* 0x000f280000300a00 */
[----:B--2---:R0:W-:Y:S04]  /*6b780*/  @P2 STG.E.U8 desc[UR32][R12.64], R3 ;  /* 0x000000030c002986 */ /* 0x0041e8000c101120 */
[----:B0-----:R-:W2:Y:S01]  /*6b790*/  LDL.LU.64 R12, [R1+0x16a0] ;  /* 0x0016a000010c7983 */ /* 0x001ea20000300a00 */
[----:B------:R-:W-:-:S02]  /*6b7a0*/  LOP3.LUT P2, RZ, R16, 0x8, RZ, 0xc0, !PT ;  /* 0x0000000810ff7812 */ /* 0x000fc4000784c0ff */
[----:B------:R-:W-:-:S11]  /*6b7b0*/  PRMT R3, R0, 0x7772, RZ ;  /* 0x0000777200037816 */ /* 0x000fd600000000ff */
[----:B--2---:R0:W-:Y:S01]  /*6b7c0*/  @P2 STG.E.U8 desc[UR32][R12.64], R3 ;  /* 0x000000030c002986 */ /* 0x0041e2000c101120 */
[----:B------:R-:W-:Y:S02]  /*6b7d0*/  LOP3.LUT P2, RZ, R16, 0x4, RZ, 0xc0, !PT ;  /* 0x0000000410ff7812 */ /* 0x000fe4000784c0ff */
[----:B0-----:R-:W-:Y:S01]  /*6b7e0*/  PRMT R3, R0, 0x7773, RZ ;  /* 0x0000777300037816 */ /* 0x001fe200000000ff */
[----:B------:R-:W2:Y:S10]  /*6b7f0*/  LDL.LU.64 R12, [R1+0xe50] ;  /* 0x000e5000010c7983 */ /* 0x000eb40000300a00 */
[----:B---3--:R0:W-:Y:S01]  /*6b800*/  @P2 STG.E.U8 desc[UR32][R10.64], R3 ;  /* 0x000000030a002986 */ /* 0x0081e2000c101120 */
[----:B------:R-:W-:-:S03]  /*6b810*/  LOP3.LUT P2, RZ, R16, 0x2, RZ, 0xc0, !PT ;  /* 0x0000000210ff7812 */ /* 0x000fc6000784c0ff */
[----:B------:R-:W3:Y:S01]  /*6b820*/  LDL.LU R0, [R1+0x1698] ;  /* 0x0016980001007983 */ /* 0x000ee20000300800 */
[----:B0-----:R-:W-:-:S03]  /*6b830*/  PRMT R3, R20, 0x7772, RZ ;  /* 0x0000777214037816 */ /* 0x001fc600000000ff */
[----:B------:R-:W3:Y:S06]  /*6b840*/  LDL.LU.64 R10, [R1+0xe38] ;  /* 0x000e3800010a7983 */ /* 0x000eec0000300a00 */
[----:B----4-:R0:W-:Y:S04]  /*6b850*/  @P2 STG.E.U8 desc[UR32][R4.64], R3 ;  /* 0x0000000304002986 */ /* 0x0101e8000c101120 */
[----:B0-----:R-:W4:Y:S01]  /*6b860*/  LDL.LU.64 R4, [R1+0x1690] ;  /* 0x0016900001047983 */ /* 0x001f220000300a00 */
[----:B------:R-:W-:-:S03]  /*6b870*/  PRMT R3, R20, 0x7773, RZ ;  /* 0x0000777314037816 */ /* 0x000fc600000000ff */
[----:B------:R-:W2:Y:S01]  /*6b880*/  LDL.LU R20, [R1+0x1688] ;  /* 0x0016880001147983 */ /* 0x000ea20000300800 */
[----:B------:R-:W-:Y:S02]  /*6b890*/  LOP3.LUT P2, RZ, R16, 0x1, RZ, 0xc0, !PT ;  /* 0x0000000110ff7812 */ /* 0x000fe4000784c0ff */
[----:B------:R-:W-:-:S11]  /*6b8a0*/  LOP3.LUT P3, RZ, R21, 0x100, RZ, 0xc0, !PT ;  /* 0x0000010015ff7812 */ /* 0x000fd6000786c0ff */
[----:B------:R0:W-:Y:S01]  /*6b8b0*/  @P2 STG.E.U8 desc[UR32][R8.64], R3 ;  /* 0x0000000308002986 */ /* 0x0001e2000c101120 */
[----:B------:R-:W-:Y:S02]  /*6b8c0*/  LOP3.LUT P2, RZ, R2, 0x80000000, RZ, 0xc0, !PT ;  /* 0x8000000002ff7812 */ /* 0x000fe4000784c0ff */
[C---:B------:R-:W-:Y:S02]  /*6b8d0*/  LOP3.LUT P5, RZ, R21.reuse, 0x80, RZ, 0xc0, !PT ;  /* 0x0000008015ff7812 */ /* 0x040fe400078ac0ff */
[C---:B------:R-:W-:Y:S02]  /*6b8e0*/  LOP3.LUT P6, RZ, R21.reuse, 0x40, RZ, 0xc0, !PT ;  /* 0x0000004015ff7812 */ /* 0x040fe400078cc0ff */
[C---:B------:R-:W-:Y:S02]  /*6b8f0*/  LOP3.LUT P4, RZ, R21.reuse, 0x20, RZ, 0xc0, !PT ;  /* 0x0000002015ff7812 */ /* 0x040fe4000788c0ff */
[C---:B------:R-:W-:Y:S02]  /*6b900*/  LOP3.LUT P0, RZ, R21.reuse, 0x10, RZ, 0xc0, !PT ;  /* 0x0000001015ff7812 */ /* 0x040fe4000780c0ff */
[----:B------:R-:W-:Y:S01]  /*6b910*/  LOP3.LUT P1, RZ, R21, 0x8, RZ, 0xc0, !PT ;  /* 0x0000000815ff7812 */ /* 0x000fe2000782c0ff */
[----:B0-----:R-:W3:Y:S01]  /*6b920*/  LDL.LU.64 R8, [R1+0x1680] ;  /* 0x0016800001087983 */ /* 0x001ee20000300a00 */
[----:B----4-:R-:W-:-:S05]  /*6b930*/  PRMT R3, R5, 0x7772, RZ ;  /* 0x0000777205037816 */ /* 0x010fca00000000ff */
[----:B------:R0:W-:Y:S02]  /*6b940*/  @P2 STG.E.U8 desc[UR32][R22.64], R3 ;  /* 0x0000000316002986 */ /* 0x0001e4000c101120 */
[----:B0-----:R-:W-:-:S05]  /*6b950*/  PRMT R3, R5, 0x7773, RZ ;  /* 0x0000777305037816 */ /* 0x001fca00000000ff */
[----:B------:R0:W-:Y:S02]  /*6b960*/  @P3 STG.E.U8 desc[UR32][R6.64], R3 ;  /* 0x0000000306003986 */ /* 0x0001e4000c101120 */
[----:B0-----:R-:W-:-:S05]  /*6b970*/  PRMT R3, R17, 0x7772, RZ ;  /* 0x0000777211037816 */ /* 0x001fca00000000ff */
[----:B------:R0:W-:Y:S01]  /*6b980*/  @P5 STG.E.U8 desc[UR32][R24.64], R3 ;  /* 0x0000000318005986 */ /* 0x0001e2000c101120 */
[----:B------:R-:W-:Y:S02]  /*6b990*/  PRMT R5, R19, 0x7773, RZ ;  /* 0x0000777313057816 */ /* 0x000fe400000000ff */
[----:B0-----:R-:W-:-:S05]  /*6b9a0*/  PRMT R3, R17, 0x7773, RZ ;  /* 0x0000777311037816 */ /* 0x001fca00000000ff */
[----:B------:R0:W-:Y:S02]  /*6b9b0*/  @P6 STG.E.U8 desc[UR32][R28.64], R3 ;  /* 0x000000031c006986 */ /* 0x0001e4000c101120 */
[----:B0-----:R-:W-:-:S05]  /*6b9c0*/  PRMT R3, R19, 0x7772, RZ ;  /* 0x0000777213037816 */ /* 0x001fca00000000ff */
[----:B------:R0:W-:Y:S01]  /*6b9d0*/  @P4 STG.E.U8 desc[UR32][R26.64], R3 ;  /* 0x000000031a004986 */ /* 0x0001e2000c101120 */
[----:B--2---:R-:W-:-:S03]  /*6b9e0*/  LOP3.LUT P4, RZ, R20, 0x20000000, RZ, 0xc0, !PT ;  /* 0x2000000014ff7812 */ /* 0x004fc6000788c0ff */
[----:B------:R1:W-:Y:S01]  /*6b9f0*/  @P0 STG.E.U8 desc[UR32][R12.64], R5 ;  /* 0x000000050c000986 */ /* 0x0003e2000c101120 */
[----:B0-----:R-:W-:-:S03]  /*6ba00*/  P2R R3, PR, RZ, 0x10 ;  /* 0x00000010ff037803 */ /* 0x001fc60000000000 */
[----:B------:R-:W2:Y:S01]  /*6ba10*/  LDL.LU.64 R26, [R1+0xe78] ;  /* 0x000e7800011a7983 */ /* 0x000ea20000300a00 */
[----:B-1----:R-:W-:-:S03]  /*6ba20*/  PRMT R5, R18, 0x7772, RZ ;  /* 0x0000777212057816 */ /* 0x002fc600000000ff */
[----:B------:R0:W-:Y:S04]  /*6ba30*/  STL.64 [R1+0x1678], R2 ;  /* 0x0016780201007387 */ /* 0x0001e80000100a00 */
[----:B---3--:R1:W-:Y:S01]  /*6ba40*/  @P1 STG.E.U8 desc[UR32][R10.64], R5 ;  /* 0x000000050a001986 */ /* 0x0083e2000c101120 */
[----:B------:R-:W-:Y:S02]  /*6ba50*/  LOP3.LUT P1, RZ, R20, 0x400000, RZ, 0xc0, !PT ;  /* 0x0040000014ff7812 */ /* 0x000fe4000782c0ff */
[----:B------:R-:W-:Y:S01]  /*6ba60*/  LOP3.LUT P2, RZ, R21, 0x4, RZ, 0xc0, !PT ;  /* 0x0000000415ff7812 */ /* 0x000fe2000784c0ff */
[----:B0-----:R-:W3:Y:S04]  /*6ba70*/  LDL.LU.64 R2, [R1+0xe88] ;  /* 0x000e880001027983 */ /* 0x001ee80000300a00 */
[----:B------:R-:W4:Y:S01]  /*6ba80*/  LDL.LU.64 R22, [R1+0xe98] ;  /* 0x000e980001167983 */ /* 0x000f220000300a00 */
[----:B-1----:R-:W-:-:S03]  /*6ba90*/  P2R R5, PR, RZ, 0x2 ;  /* 0x00000002ff057803 */ /* 0x002fc60000000000 */
[----:B------:R-:W4:Y:S01]  /*6baa0*/  LDL.LU.64 R24, [R1+0xea0] ;  /* 0x000ea00001187983 */ /* 0x000f220000300a00 */
[----:B------:R-:W-:-:S03]  /*6bab0*/  LOP3.LUT P3, RZ, R21, 0x2, RZ, 0xc0, !PT ;  /* 0x0000000215ff7812 */ /* 0x000fc6000786c0ff */
[----:B------:R-:W4:Y:S01]  /*6bac0*/  LDL.LU.64 R12, [R1+0xea8] ;  /* 0x000ea800010c7983 */ /* 0x000f220000300a00 */
[----:B------:R-:W-:-:S03]  /*6bad0*/  LOP3.LUT P5, RZ, R21, 0x1, RZ, 0xc0, !PT ;  /* 0x0000000115ff7812 */ /* 0x000fc600078ac0ff */
[----:B------:R-:W4:Y:S04]  /*6bae0*/  LDL.LU.64 R10, [R1+0xeb0] ;  /* 0x000eb000010a7983 */ /* 0x000f280000300a00 */
[----:B------:R-:W4:Y:S04]  /*6baf0*/  LDL.LU R19, [R1+0xf4] ;  /* 0x0000f40001137983 */ /* 0x000f280000300800 */
[----:B------:R-:W4:Y:S04]  /*6bb00*/  LDL.LU R21, [R1+0xf8] ;  /* 0x0000f80001157983 */ /* 0x000f280000300800 */
[----:B------:R-:W4:Y:S04]  /*6bb10*/  LDL.LU R28, [R1+0xfc] ;  /* 0x0000fc00011c7983 */ /* 0x000f280000300800 */
[----:B------:R0:W-:Y:S04]  /*6bb20*/  STL.64 [R1+0x1670], R4 ;  /* 0x0016700401007387 */ /* 0x0001e80000100a00 */
[----:B0-----:R-:W2:Y:S01]  /*6bb30*/  LDL.LU.64 R4, [R1+0xe70] ;  /* 0x000e700001047983 */ /* 0x001ea20000300a00 */
[----:B------:R-:W-:-:S02]  /*6bb40*/  PRMT R18, R18, 0x7773, RZ ;  /* 0x0000777312127816 */ /* 0x000fc400000000ff */
[----:B------:R-:W-:Y:S01]  /*6bb50*/  LOP3.LUT P6, RZ, R20, 0x80000000, RZ, 0xc0, !PT ;  /* 0x8000000014ff7812 */ /* 0x000fe200078cc0ff */
[----:B------:R-:W-:Y:S02]  /*6bb60*/  IMAD.MOV.U32 R29, RZ, RZ, R14 ;  /* 0x000000ffff1d7224 */ /* 0x000fe400078e000e */
[----:B--2---:R0:W-:Y:S02]  /*6bb70*/  @P2 STG.E.U8 desc[UR32][R4.64], R18 ;  /* 0x0000001204002986 */ /* 0x0041e4000c101120 */
[C---:B0-----:R-:W-:Y:S02]  /*6bb80*/  PRMT R18, R15.reuse, 0x7772, RZ ;  /* 0x000077720f127816 */ /* 0x041fe400000000ff */
[----:B------:R-:W2:Y:S04]  /*6bb90*/  LDL.LU.64 R4, [R1+0xec0] ;  /* 0x000ec00001047983 */ /* 0x000ea80000300a00 */
[----:B------:R0:W-:Y:S02]  /*6bba0*/  @P3 STG.E.U8 desc[UR32][R26.64], R18 ;  /* 0x000000121a003986 */ /* 0x0001e4000c101120 */
[----:B0-----:R-:W-:-:S02]  /*6bbb0*/  PRMT R18, R15, 0x7773, RZ ;  /* 0x000077730f127816 */ /* 0x001fc400000000ff */
[----:B------:R-:W2:Y:S04]  /*6bbc0*/  LDL.LU.64 R26, [R1+0xec8] ;  /* 0x000ec800011a7983 */ /* 0x000ea80000300a00 */
[----:B------:R0:W-:Y:S04]  /*6bbd0*/  @P5 STG.E.U8 desc[UR32][R8.64], R18 ;  /* 0x0000001208005986 */ /* 0x0001e8000c101120 */
[----:B------:R-:W2:Y:S01]  /*6bbe0*/  LDL.LU.64 R14, [R1+0xed8] ;  /* 0x000ed800010e7983 */ /* 0x000ea20000300a00 */
[----:B0-----:R-:W-:-:S03]  /*6bbf0*/  PRMT R18, R0, 0x7770, RZ ;  /* 0x0000777000127816 */ /* 0x001fc600000000ff */
[----:B------:R-:W2:Y:S04]  /*6bc00*/  LDL.LU R8, [R1+0x4] ;  /* 0x0000040001087983 */ /* 0x000ea80000300800 */
[----:B---3--:R0:W-:Y:S04]  /*6bc10*/  @P6 STG.E.U8 desc[UR32][R2.64], R18 ;  /* 0x0000001202006986 */ /* 0x0081e8000c101120 */
[----:B0-----:R-:W3:Y:S01]  /*6bc20*/  LDL.LU.64 R2, [R1+0x1678] ;  /* 0x0016780001027983 */ /* 0x001ee20000300a00 */
[C---:B------:R-:W-:Y:S02]  /*6bc30*/  LOP3.LUT P4, RZ, R20.reuse, 0x40000000, RZ, 0xc0, !PT ;  /* 0x4000000014ff7812 */ /* 0x040fe4000788c0ff */
[----:B------:R-:W-:-:S02]  /*6bc40*/  LOP3.LUT P1, RZ, R20, 0x800000, RZ, 0xc0, !PT ;  /* 0x0080000014ff7812 */ /* 0x000fc4000782c0ff */
[----:B------:R-:W-:Y:S02]  /*6bc50*/  PRMT R18, R0, 0x7771, RZ ;  /* 0x0000777100127816 */ /* 0x000fe400000000ff */
[----:B------:R-:W-:Y:S02]  /*6bc60*/  P2R R6, PR, RZ, 0x2 ;  /* 0x00000002ff067803 */ /* 0x000fe40000000000 */
[----:B------:R-:W-:-:S05]  /*6bc70*/  LOP3.LUT P1, RZ, R20, 0x1000000, RZ, 0xc0, !PT ;  /* 0x0100000014ff7812 */ /* 0x000fca000782c0ff */
[----:B----4-:R0:W-:Y:S01]  /*6bc80*/  @P4 STG.E.U8 desc[UR32][R22.64], R18 ;  /* 0x0000001216004986 */ /* 0x0101e2000c101120 */
[----:B------:R-:W-:Y:S02]  /*6bc90*/  P2R R7, PR, RZ, 0x2 ;  /* 0x00000002ff077803 */ /* 0x000fe40000000000 */
[C---:B------:R-:W-:Y:S02]  /*6bca0*/  LOP3.LUT P1, RZ, R20.reuse, 0x2000000, RZ, 0xc0, !PT ;  /* 0x0200000014ff7812 */ /* 0x040fe4000782c0ff */
[C---:B------:R-:W-:Y:S02]  /*6bcb0*/  LOP3.LUT P0, RZ, R20.reuse, 0x10000000, RZ, 0xc0, !PT ;  /* 0x1000000014ff7812 */ /* 0x040fe4000780c0ff */
[----:B------:R-:W-:Y:S02]  /*6bcc0*/  P2R R16, PR, RZ, 0x2 ;  /* 0x00000002ff107803 */ /* 0x000fe40000000000 */
[----:B------:R-:W-:Y:S01]  /*6bcd0*/  LOP3.LUT P1, RZ, R20, 0x4000000, RZ, 0xc0, !PT ;  /* 0x0400000014ff7812 */ /* 0x000fe2000782c0ff */
[----:B0-----:R-:W4:Y:S03]  /*6bce0*/  LDL.LU.64 R22, [R1+0xef0] ;  /* 0x000ef00001167983 */ /* 0x001f260000300a00 */
[----:B------:R-:W-:-:S02]  /*6bcf0*/  P2R R17, PR, RZ, 0x2 ;  /* 0x00000002ff117803 */ /* 0x000fc40000000000 */
[----:B------:R-:W-:Y:S01]  /*6bd00*/  LOP3.LUT P1, RZ, R20, 0x8000000, RZ, 0xc0, !PT ;  /* 0x0800000014ff7812 */ /* 0x000fe2000782c0ff */
[----:B------:R-:W4:Y:S01]  /*6bd10*/  LDL.LU R9, [R1+0x8] ;  /* 0x0000080001097983 */ /* 0x000f220000300800 */
[----:B---3--:R-:W-:Y:S02]  /*6bd20*/  ISETP.NE.AND P4, PT, R3, RZ, PT ;  /* 0x000000ff0300720c */ /* 0x008fe40003f85270 */
[----:B------:R-:W-:-:S11]  /*6bd30*/  PRMT R3, R19, 0x7770, RZ ;  /* 0x0000777013037816 */ /* 0x000fd600000000ff */
[----:B------:R0:W-:Y:S02]  /*6bd40*/  @P4 STG.E.U8 desc[UR32][R24.64], R3 ;  /* 0x0000000318004986 */ /* 0x0001e4000c101120 */
[----:B0-----:R-:W-:Y:S02]  /*6bd50*/  PRMT R3, R19, 0x7771, RZ ;  /* 0x0000777113037816 */ /* 0x001fe400000000ff */
[----:B------:R-:W3:Y:S04]  /*6bd60*/  LDL.LU.64 R24, [R1+0xef8] ;  /* 0x000ef80001187983 */ /* 0x000ee80000300a00 */
[----:B------:R0:W-:Y:S02]  /*6bd70*/  @P0 STG.E.U8 desc[UR32][R12.64], R3 ;  /* 0x000000030c000986 */ /* 0x0001e4000c101120 */
[----:B0-----:R-:W-:-:S02]  /*6bd80*/  PRMT R3, R21, 0x7770, RZ ;  /* 0x0000777015037816 */ /* 0x001fc400000000ff */
[----:B------:R-:W3:Y:S04]  /*6bd90*/  LDL.LU.64 R12, [R1+0xf00] ;  /* 0x000f0000010c7983 */ /* 0x000ee80000300a00 */
[----:B------:R0:W-:Y:S01]  /*6bda0*/  @P1 STG.E.U8 desc[UR32][R10.64], R3 ;  /* 0x000000030a001986 */ /* 0x0001e2000c101120 */
[----:B------:R-:W-:Y:S02]  /*6bdb0*/  ISETP.NE.AND P1, PT, R17, RZ, PT ;  /* 0x000000ff1100720c */ /* 0x000fe40003f25270 */
[----:B0-----:R-:W-:Y:S01]  /*6bdc0*/  PRMT R3, R21, 0x7771, RZ ;  /* 0x0000777115037816 */ /* 0x001fe200000000ff */
[----:B------:R-:W3:Y:S10]  /*6bdd0*/  LDL.LU.64 R10, [R1+0xed0] ;  /* 0x000ed000010a7983 */ /* 0x000ef40000300a00 */
[----:B--2---:R0:W-:Y:S01]  /*6bde0*/  @P1 STG.E.U8 desc[UR32][R4.64], R3 ;  /* 0x0000000304001986 */ /* 0x0041e2000c101120 */
[----:B------:R-:W-:-:S02]  /*6bdf0*/  ISETP.NE.AND P1, PT, R16, RZ, PT ;  /* 0x000000ff1000720c */ /* 0x000fc40003f25270 */
[----:B0-----:R-:W-:Y:S01]  /*6be00*/  PRMT R3, R28, 0x7770, RZ ;  /* 0x000077701c037816 */ /* 0x001fe200000000ff */
[----:B------:R-:W2:Y:S10]  /*6be10*/  LDL.LU.64 R4, [R1+0x1670] ;  /* 0x0016700001047983 */ /* 0x000eb40000300a00 */
[----:B------:R0:W-:Y:S01]  /*6be20*/  @P1 STG.E.U8 desc[UR32][R26.64], R3 ;  /* 0x000000031a001986 */ /* 0x0001e2000c101120 */
[----:B------:R-:W-:-:S03]  /*6be30*/  ISETP.NE.AND P1, PT, R7, RZ, PT ;  /* 0x000000ff0700720c */ /* 0x000fc60003f25270 */
[----:B------:R-:W3:Y:S01]  /*6be40*/  LDL.LU.64 R16, [R1+0xee8] ;  /* 0x000ee80001107983 */ /* 0x000ee20000300a00 */
[----:B0-----:R-:W-:-:S03]  /*6be50*/  PRMT R3, R28, 0x7771, RZ ;  /* 0x000077711c037816 */ /* 0x001fc600000000ff */
[----:B------:R-:W3:Y:S06]  /*6be60*/  LDL.LU.64 R26, [R1+0xeb8] ;  /* 0x000eb800011a7983 */ /* 0x000eec0000300a00 */
[----:B------:R0:W-:Y:S01]  /*6be70*/  @P1 STG.E.U8 desc[UR32][R14.64], R3 ;  /* 0x000000030e001986 */ /* 0x0001e2000c101120 */
[----:B------:R-:W-:-:S03]  /*6be80*/  ISETP.NE.AND P1, PT, R6, RZ, PT ;  /* 0x000000ff0600720c */ /* 0x000fc60003f25270 */
[----:B0-----:R-:W3:Y:S04]  /*6be90*/  LDL.LU.64 R14, [R1+0xe90] ;  /* 0x000e9000010e7983 */ /* 0x001ee80000300a00 */
[----:B------:R-:W2:Y:S01]  /*6bea0*/  LDL.LU.64 R6, [R1+0xee0] ;  /* 0x000ee00001067983 */ /* 0x000ea20000300a00 */
[----:B------:R-:W-:Y:S02]  /*6beb0*/  PRMT R3, R29, 0x7770, RZ ;  /* 0x000077701d037816 */ /* 0x000fe400000000ff */
[C---:B------:R-:W-:Y:S02]  /*6bec0*/  LOP3.LUT P2, RZ, R20.reuse, 0x200000, RZ, 0xc0, !PT ;  /* 0x0020000014ff7812 */ /* 0x040fe4000784c0ff */
[C---:B------:R-:W-:Y:S02]  /*6bed0*/  LOP3.LUT P3, RZ, R20.reuse, 0x100000, RZ, 0xc0, !PT ;  /* 0x0010000014ff7812 */ /* 0x040fe4000786c0ff */
[----:B------:R-:W-:Y:S01]  /*6bee0*/  LOP3.LUT P5, RZ, R20, 0x80000, RZ, 0xc0, !PT ;  /* 0x0008000014ff7812 */ /* 0x000fe200078ac0ff */
[----:B------:R-:W-:Y:S04]  /*6bef0*/  STL.64 [R1+0x1650], R28 ;  /* 0x0016501c01007387 */ /* 0x000fe80000100a00 */
[----:B----4-:R-:W-:Y:S04]  /*6bf00*/  STL.64 [R1+0x1658], R8 ;  /* 0x0016580801007387 */ /* 0x010fe80000100a00 */
[----:B--2---:R0:W-:Y:S01]  /*6bf10*/  @P1 STG.E.U8 desc[UR32][R6.64], R3 ;  /* 0x0000000306001986 */ /* 0x0041e2000c101120 */
[----:B------:R-:W-:-:S02]  /*6bf20*/  ISETP.NE.AND P1, PT, R5, RZ, PT ;  /* 0x000000ff0500720c */ /* 0x000fc40003f25270 */
[----:B0-----:R-:W-:-:S11]  /*6bf30*/  PRMT R3, R29, 0x7771, RZ ;  /* 0x000077711d037816 */ /* 0x001fd600000000ff */
[----:B---3--:R0:W-:Y:S02]  /*6bf40*/  @P1 STG.E.U8 desc[UR32][R16.64], R3 ;  /* 0x0000000310001986 */ /* 0x0081e4000c101120 */
[----:B0-----:R-:W-:-:S05]  /*6bf50*/  PRMT R3, R8, 0x7770, RZ ;  /* 0x0000777008037816 */ /* 0x001fca00000000ff */
[----:B------:R0:W-:Y:S02]  /*6bf60*/  @P2 STG.E.U8 desc[UR32][R22.64], R3 ;  /* 0x0000000316002986 */ /* 0x0001e4000c101120 */
[----:B0-----:R-:W-:-:S05]  /*6bf70*/  PRMT R3, R8, 0x7771, RZ ;  /* 0x0000777108037816 */ /* 0x001fca00000000ff */
[----:B------:R0:W-:Y:S02]  /*6bf80*/  @P3 STG.E.U8 desc[UR32][R24.64], R3 ;  /* 0x0000000318003986 */ /* 0x0001e4000c101120 */
[----:B0-----:R-:W-:-:S05]  /*6bf90*/  PRMT R3, R9, 0x7770, RZ ;  /* 0x0000777009037816 */ /* 0x001fca00000000ff */
[----:B------:R0:W-:Y:S04]  /*6bfa0*/  @P5 STG.E.U8 desc[UR32][R12.64], R3 ;  /* 0x000000030c005986 */ /* 0x0001e8000c101120 */
[----:B0-----:R-:W2:Y:S01]  /*6bfb0*/  LDL.LU.64 R12, [R1+0xf18] ;  /* 0x000f1800010c7983 */ /* 0x001ea20000300a00 */
[C---:B------:R-:W-:Y:S02]  /*6bfc0*/  LOP3.LUT P6, RZ, R20.reuse, 0x40000, RZ, 0xc0, !PT ;  /* 0x0004000014ff7812 */ /* 0x040fe400078cc0ff */
[C---:B------:R-:W-:Y:S02]  /*6bfd0*/  LOP3.LUT P4, RZ, R20.reuse, 0x20000, RZ, 0xc0, !PT ;  /* 0x0002000014ff7812 */ /* 0x040fe4000788c0ff */
[----:B------:R-:W-:Y:S02]  /*6bfe0*/  LOP3.LUT P0, RZ, R20, 0x10000, RZ, 0xc0, !PT ;  /* 0x0001000014ff7812 */ /* 0x000fe4000780c0ff */
[----:B------:R-:W-:-:S02]  /*6bff0*/  PRMT R3, R9, 0x7771, RZ ;  /* 0x0000777109037816 */ /* 0x000fc400000000ff */
[----:B------:R-:W-:Y:S02]  /*6c000*/  LOP3.LUT P1, RZ, R20, 0x8000, RZ, 0xc0, !PT ;  /* 0x0000800014ff7812 */ /* 0x000fe4000782c0ff */
[----:B------:R-:W-:Y:S01]  /*6c010*/  PRMT R5, R4, 0x7770, RZ ;  /* 0x0000777004057816 */ /* 0x000fe200000000ff */
[----:B--2---:R0:W-:Y:S04]  /*6c020*/  STL.64 [R1+0x1668], R12 ;  /* 0x0016680c01007387 */ /* 0x0041e80000100a00 */
[----:B0-----:R-:W2:Y:S04]  /*6c030*/  LDL.LU.64 R12, [R1+0xf10] ;  /* 0x000f1000010c7983 */ /* 0x001ea80000300a00 */
[----:B------:R0:W-:Y:S01]  /*6c040*/  @P6 STG.E.U8 desc[UR32][R10.64], R3 ;  /* 0x000000030a006986 */ /* 0x0001e2000c101120 */
[----:B------:R-:W-:-:S03]  /*6c050*/  PRMT R18, R0, 0x7772, RZ ;  /* 0x0000777200127816 */ /* 0x000fc600000000ff */
[----:B------:R1:W-:Y:S04]  /*6c060*/  @P4 STG.E.U8 desc[UR32][R26.64], R5 ;  /* 0x000000051a004986 */ /* 0x0003e8000c101120 */
[----:B0-----:R-:W3:Y:S01]  /*6c070*/  LDL.LU.64 R10, [R1+0xf28] ;  /* 0x000f2800010a7983 */ /* 0x001ee20000300a00 */
[----:B-1----:R-:W-:-:S03]  /*6c080*/  PRMT R5, R4, 0x7771, RZ ;  /* 0x0000777104057816 */ /* 0x002fc600000000ff */
[----:B------:R-:W4:Y:S04]  /*6c090*/  LDL.LU.64 R8, [R1+0xf30] ;  /* 0x000f300001087983 */ /* 0x000f280000300a00 */
[----:B------:R-:W4:Y:S04]  /*6c0a0*/  LDL.LU.64 R28, [R1+0xf40] ;  /* 0x000f4000011c7983 */ /* 0x000f280000300a00 */
[----:B------:R-:W4:Y:S04]  /*6c0b0*/  LDL.LU.64 R26, [R1+0xf48] ;  /* 0x000f4800011a7983 */ /* 0x000f280000300a00 */
[----:B------:R0:W-:Y:S04]  /*6c0c0*/  @P0 STG.E.U8 desc[UR32][R14.64], R5 ;  /* 0x000000050e000986 */ /* 0x0001e8000c101120 */
[----:B------:R-:W4:Y:S04]  /*6c0d0*/  LDL.LU.64 R22, [R1+0xf50] ;  /* 0x000f500001167983 */ /* 0x000f280000300a00 */
[----:B0-----:R-:W4:Y:S04]  /*6c0e0*/  LDL.LU.64 R14, [R1+0xf60] ;  /* 0x000f6000010e7983 */ /* 0x001f280000300a00 */
[----:B------:R-:W4:Y:S04]  /*6c0f0*/  LDL.LU.64 R24, [R1+0xf70] ;  /* 0x000f700001187983 */ /* 0x000f280000300a00 */
[----:B--2---:R0:W-:Y:S04]  /*6c100*/  @P1 STG.E.U8 desc[UR32][R12.64], R18 ;  /* 0x000000120c001986 */ /* 0x0041e8000c101120 */
[----:B0-----:R-:W2:Y:S01]  /*6c110*/  LDL.LU.64 R12, [R1+0x1668] ;  /* 0x00166800010c7983 */ /* 0x001ea20000300a00 */
[----:B------:R-:W-:-:S02]  /*6c120*/  LOP3.LUT P2, RZ, R20, 0x4000, RZ, 0xc0, !PT ;  /* 0x0000400014ff7812 */ /* 0x000fc4000784c0ff */
[----:B------:R-:W-:Y:S02]  /*6c130*/  LOP3.LUT P3, RZ, R20, 0x2000, RZ, 0xc0, !PT ;  /* 0x0000200014ff7812 */ /* 0x000fe4000786c0ff */
[----:B------:R-:W-:Y:S02]  /*6c140*/  PRMT R18, R0, 0x7773, RZ ;  /* 0x0000777300127816 */ /* 0x000fe400000000ff */
[C---:B------:R-:W-:Y:S01]  /*6c150*/  LOP3.LUT P5, RZ, R20.reuse, 0x1000, RZ, 0xc0, !PT ;  /* 0x0000100014ff7812 */ /* 0x040fe200078ac0ff */
[----:B------:R-:W4:Y:S01]  /*6c160*/  LDL.LU R0, [R1+0x1660] ;  /* 0x0016600001007983 */ /* 0x000f220000300800 */
[----:B------:R-:W-:-:S04]  /*6c170*/  LOP3.LUT P6, RZ, R20, 0x400, RZ, 0xc0, !PT ;  /* 0x0000040014ff7812 */ /* 0x000fc800078cc0ff */
[----:B------:R-:W-:Y:S02]  /*6c180*/  P2R R3, PR, RZ, 0x40 ;  /* 0x00000040ff037803 */ /* 0x000fe40000000000 */
[----:B------:R-:W-:Y:S01]  /*6c190*/  LOP3.LUT P6, RZ, R20, 0x800, RZ, 0xc0, !PT ;  /* 0x0000080014ff7812 */ /* 0x000fe200078cc0ff */
[----:B--2---:R0:W-:Y:S02]  /*6c1a0*/  @P2 STG.E.U8 desc[UR32][R12.64], R18 ;  /* 0x000000120c002986 */ /* 0x0041e4000c101120 */
[C---:B0-----:R-:W-:Y:S02]  /*6c1b0*/  PRMT R18, R19.reuse, 0x7772, RZ ;  /* 0x0000777213127816 */ /* 0x041fe400000000ff */
[----:B------:R-:W2:Y:S04]  /*6c1c0*/  LDL.LU.64 R12, [R1+0xf78] ;  /* 0x000f7800010c7983 */ /* 0x000ea80000300a00 */
[----:B---3--:R0:W-:Y:S02]  /*6c1d0*/  @P3 STG.E.U8 desc[UR32][R10.64], R18 ;  /* 0x000000120a003986 */ /* 0x0081e4000c101120 */
[----:B0-----:R-:W-:-:S02]  /*6c1e0*/  PRMT R18, R19, 0x7773, RZ ;  /* 0x0000777313127816 */ /* 0x001fc400000000ff */
[----:B------:R-:W3:Y:S04]  /*6c1f0*/  LDL.LU.64 R10, [R1+0xf88] ;  /* 0x000f8800010a7983 */ /* 0x000ee80000300a00 */
[----:B----4-:R0:W-:Y:S02]  /*6c200*/  @P5 STG.E.U8 desc[UR32][R8.64], R18 ;  /* 0x0000001208005986 */ /* 0x0101e4000c101120 */
[----:B0-----:R-:W-:Y:S02]  /*6c210*/  PRMT R18, R21, 0x7772, RZ ;  /* 0x0000777215127816 */ /* 0x001fe400000000ff */
[----:B------:R-:W4:Y:S04]  /*6c220*/  LDL.LU.64 R8, [R1+0x1658] ;  /* 0x0016580001087983 */ /* 0x000f280000300a00 */
[----:B------:R0:W-:Y:S04]  /*6c230*/  @P6 STG.E.U8 desc[UR32][R28.64], R18 ;  /* 0x000000121c006986 */ /* 0x0001e8000c101120 */
[----:B0-----:R-:W2:Y:S01]  /*6c240*/  LDL.LU.64 R28, [R1+0x1650] ;  /* 0x00165000011c7983 */ /* 0x001ea20000300a00 */
[----:B------:R-:W-:-:S02]  /*6c250*/  LOP3.LUT P0, RZ, R20, 0x8, RZ, 0xc0, !PT ;  /* 0x0000000814ff7812 */ /* 0x000fc4000780c0ff */
[----:B------:R-:W-:Y:S01]  /*6c260*/  ISETP.NE.AND P6, PT, R3, RZ, PT ;  /* 0x000000ff0300720c */ /* 0x000fe20003fc5270 */
[----:B------:R-:W3:Y:S01]  /*6c270*/  LDL.LU.64 R18, [R1+0xfa8] ;  /* 0x000fa80001127983 */ /* 0x000ee20000300a00 */
[----:B------:R-:W-:Y:S02]  /*6c280*/  P2R R5, PR, RZ, 0x1 ;  /* 0x00000001ff057803 */ /* 0x000fe40000000000 */
[----:B------:R-:W-:-:S04]  /*6c290*/  LOP3.LUT P0, RZ, R20, 0x10, RZ, 0xc0, !PT ;  /* 0x0000001014ff7812 */ /* 0x000fc8000780c0ff */
[----:B------:R-:W-:Y:S02]  /*6c2a0*/  P2R R6, PR, RZ, 0x1 ;  /* 0x00000001ff067803 */ /* 0x000fe40000000000 */
[----:B------:R-:W-:-:S04]  /*6c2b0*/  LOP3.LUT P0, RZ, R20, 0x20, RZ, 0xc0, !PT ;  /* 0x0000002014ff7812 */ /* 0x000fc8000780c0ff */
[----:B------:R-:W-:Y:S02]  /*6c2c0*/  P2R R7, PR, RZ, 0x1 ;  /* 0x00000001ff077803 */ /* 0x000fe40000000000 */
[C---:B------:R-:W-:Y:S02]  /*6c2d0*/  LOP3.LUT P0, RZ, R20.reuse, 0x40, RZ, 0xc0, !PT ;  /* 0x0000004014ff7812 */ /* 0x040fe4000780c0ff */
[C---:B------:R-:W-:Y:S02]  /*6c2e0*/  LOP3.LUT P4, RZ, R20.reuse, 0x200, RZ, 0xc0, !PT ;  /* 0x0000020014ff7812 */ /* 0x040fe4000788c0ff */
[----:B------:R-:W-:Y:S02]  /*6c2f0*/  P2R R16, PR, RZ, 0x1 ;  /* 0x00000001ff107803 */ /* 0x000fe40000000000 */
[----:B------:R-:W-:Y:S02]  /*6c300*/  LOP3.LUT P0, RZ, R20, 0x80, RZ, 0xc0, !PT ;  /* 0x0000008014ff7812 */ /* 0x000fe4000780c0ff */
[----:B------:R-:W-:-:S02]  /*6c310*/  PRMT R3, R21, 0x7773, RZ ;  /* 0x0000777315037816 */ /* 0x000fc400000000ff */
[----:B------:R-:W-:Y:S02]  /*6c320*/  P2R R17, PR, RZ, 0x1 ;  /* 0x00000001ff117803 */ /* 0x000fe40000000000 */
[C---:B------:R-:W-:Y:S01]  /*6c330*/  LOP3.LUT P0, RZ, R20.reuse, 0x100, RZ, 0xc0, !PT ;  /* 0x0000010014ff7812 */ /* 0x040fe2000780c0ff */
[----:B------:R0:W-:Y:S01]  /*6c340*/  @P6 STG.E.U8 desc[UR32][R26.64], R3 ;  /* 0x000000031a006986 */ /* 0x0001e2000c101120 */
[C---:B------:R-:W-:Y:S02]  /*6c350*/  LOP3.LUT P1, RZ, R20.reuse, 0x4, RZ, 0xc0, !PT ;  /* 0x0000000414ff7812 */ /* 0x040fe4000782c0ff */
[C---:B------:R-:W-:Y:S02]  /*6c360*/  LOP3.LUT P2, RZ, R20.reuse, 0x2, RZ, 0xc0, !PT ;  /* 0x0000000214ff7812 */ /* 0x040fe4000784c0ff */
[----:B------:R-:W-:Y:S02]  /*6c370*/  LOP3.LUT P3, RZ, R20, 0x1, RZ, 0xc0, !PT ;  /* 0x0000000114ff7812 */ /* 0x000fe4000786c0ff */
[----:B------:R-:W3:Y:S04]  /*6c380*/  LDL.LU.64 R20, [R1+0xfb8] ;  /* 0x000fb80001147983 */ /* 0x000ee80000300a00 */
[----:B0-----:R-:W3:Y:S01]  /*6c390*/  LDL.LU.64 R26, [R1+0xfc0] ;  /* 0x000fc000011a7983 */ /* 0x001ee20000300a00 */
[----:B--2---:R-:W-:-:S05]  /*6c3a0*/  PRMT R3, R28, 0x7772, RZ ;  /* 0x000077721c037816 */ /* 0x004fca00000000ff */
[----:B------:R0:W-:Y:S02]  /*6c3b0*/  @P4 STG.E.U8 desc[UR32][R22.64], R3 ;  /* 0x0000000316004986 */ /* 0x0001e4000c101120 */
[----:B0-----:R-:W-:Y:S02]  /*6c3c0*/  PRMT R3, R28, 0x7773, RZ ;  /* 0x000077731c037816 */ /* 0x001fe400000000ff */
[----:B------:R-:W2:Y:S04]  /*6c3d0*/  LDL.LU.64 R22, [R1+0xfb0] ;  /* 0x000fb00001167983 */ /* 0x000ea80000300a00 */
[----:B------:R0:W-:Y:S01]  /*6c3e0*/  @P0 STG.E.U8 desc[UR32][R14.64], R3 ;  /* 0x000000030e000986 */ /* 0x0001e2000c101120 */
[----:B------:R-:W-:Y:S02]  /*6c3f0*/  ISETP.NE.AND P0, PT, R17, RZ, PT ;  /* 0x000000ff1100720c */ /* 0x000fe40003f05270 */
[----:B0-----:R-:W-:Y:S01]  /*6c400*/  PRMT R3, R29, 0x7772, RZ ;  /* 0x000077721d037816 */ /* 0x001fe200000000ff */
[----:B------:R-:W2:Y:S10]  /*6c410*/  LDL.LU.64 R14, [R1+0x1648] ;  /* 0x00164800010e7983 */ /* 0x000eb40000300a00 */
[----:B------:R0:W-:Y:S01]  /*6c420*/  @P0 STG.E.U8 desc[UR32][R24.64], R3 ;  /* 0x0000000318000986 */ /* 0x0001e2000c101120 */
[----:B------:R-:W-:Y:S01]  /*6c430*/  ISETP.NE.AND P0, PT, R16, RZ, PT ;  /* 0x000000ff1000720c */ /* 0x000fe20003f05270 */
[----:B0-----:R-:W-:-:S02]  /*6c440*/  IMAD.MOV.U32 R3, RZ, RZ, R29 ;  /* 0x000000ffff037224 */ /* 0x001fc400078e001d */
[----:B------:R-:W2:Y:S03]  /*6c450*/  LDL.LU.64 R24, [R1+0xf90] ;  /* 0x000f900001187983 */ /* 0x000ea60000300a00 */
[----:B------:R-:W-:Y:S01]  /*6c460*/  PRMT R3, R3, 0x7773, RZ ;  /* 0x0000777303037816 */ /* 0x000fe200000000ff */
[----:B------:R-:W2:Y:S06]  /*6c470*/  LDL.LU.64 R28, [R1+0xf80] ;  /* 0x000f8000011c7983 */ /* 0x000eac0000300a00 */
[----:B------:R4:W-:Y:S01]  /*6c480*/  @P0 STG.E.U8 desc[UR32][R12.64], R3 ;  /* 0x000000030c000986 */ /* 0x0009e2000c101120 */
[----:B------:R-:W-:-:S03]  /*6c490*/  ISETP.NE.AND P0, PT, R7, RZ, PT ;  /* 0x000000ff0700720c */ /* 0x000fc60003f05270 */
[----:B------:R-:W2:Y:S01]  /*6c4a0*/  LDL.LU.64 R16, [R1+0xfa0] ;  /* 0x000fa00001107983 */ /* 0x000ea20000300a00 */
[----:B----4-:R-:W-:-:S03]  /*6c4b0*/  PRMT R3, R8, 0x7772, RZ ;  /* 0x0000777208037816 */ /* 0x010fc600000000ff */
[----:B------:R-:W4:Y:S06]  /*6c4c0*/  LDL.LU.64 R12, [R1+0x1640] ;  /* 0x00164000010c7983 */ /* 0x000f2c0000300a00 */
[----:B---3--:R0:W-:Y:S01]  /*6c4d0*/  @P0 STG.E.U8 desc[UR32][R10.64], R3 ;  /* 0x000000030a000986 */ /* 0x0081e2000c101120 */
[----:B------:R-:W-:-:S03]  /*6c4e0*/  ISETP.NE.AND P0, PT, R6, RZ, PT ;  /* 0x000000ff0600720c */ /* 0x000fc60003f05270 */
[----:B0-----:R-:W3:Y:S04]  /*6c4f0*/  LDL.LU.64 R10, [R1+0x1638] ;  /* 0x00163800010a7983 */ /* 0x001ee80000300a00 */
[----:B------:R-:W2:Y:S01]  /*6c500*/  LDL.LU.64 R6, [R1+0xf98] ;  /* 0x000f980001067983 */ /* 0x000ea20000300a00 */
[----:B------:R-:W-:-:S03]  /*6c510*/  PRMT R3, R8, 0x7773, RZ ;  /* 0x0000777308037816 */ /* 0x000fc600000000ff */
[----:B------:R-:W4:Y:S04]  /*6c520*/  LDL.LU R8, [R1+0x1630] ;  /* 0x0016300001087983 */ /* 0x000f280000300800 */
[----:B--2---:R0:W-:Y:S01]  /*6c530*/  @P0 STG.E.U8 desc[UR32][R6.64], R3 ;  /* 0x0000000306000986 */ /* 0x0041e2000c101120 */
[----:B------:R-:W-:Y:S02]  /*6c540*/  ISETP.NE.AND P0, PT, R5, RZ, PT ;  /* 0x000000ff0500720c */ /* 0x000fe40003f05270 */
[----:B0-----:R-:W-:-:S11]  /*6c550*/  PRMT R3, R9, 0x7772, RZ ;  /* 0x0000777209037816 */ /* 0x001fd600000000ff */
[----:B------:R0:W-:Y:S02]  /*6c560*/  @P0 STG.E.U8 desc[UR32][R16.64], R3 ;  /* 0x0000000310000986 */ /* 0x0001e4000c101120 */
[----:B0-----:R-:W-:Y:S02]  /*6c570*/  PRMT R3, R9, 0x7773, RZ ;  /* 0x0000777309037816 */ /* 0x001fe400000000ff */
[----:B------:R-:W2:Y:S04]  /*6c580*/  LDL.LU R9, [R1+0x162c] ;  /* 0x00162c0001097983 */ /* 0x000ea80000300800 */
[----:B------:R0:W-:Y:S02]  /*6c590*/  @P1 STG.E.U8 desc[UR32][R18.64], R3 ;  /* 0x0000000312001986 */ /* 0x0001e4000c101120 */
[----:B0-----:R-:W-:-:S05]  /*6c5a0*/  PRMT R3, R4, 0x7772, RZ ;  /* 0x0000777204037816 */ /* 0x001fca00000000ff */
[----:B------:R0:W-:Y:S02]  /*6c5b0*/  @P2 STG.E.U8 desc[UR32][R20.64], R3 ;  /* 0x0000000314002986 */ /* 0x0001e4000c101120 */
[----:B0-----:R-:W-:Y:S02]  /*6c5c0*/  PRMT R3, R4, 0x7773, RZ ;  /* 0x0000777304037816 */ /* 0x001fe400000000ff */
[----:B------:R-:W3:Y:S01]  /*6c5d0*/  LDL.LU R4, [R1+0x1628] ;  /* 0x0016280001047983 */ /* 0x000ee20000300800 */
[C---:B------:R-:W-:Y:S02]  /*6c5e0*/  LOP3.LUT P5, RZ, R0.reuse, 0x80000000, RZ, 0xc0, !PT ;  /* 0x8000000000ff7812 */ /* 0x040fe400078ac0ff */
[C---:B------:R-:W-:Y:S01]  /*6c5f0*/  LOP3.LUT P6, RZ, R0.reuse, 0x40000000, RZ, 0xc0, !PT ;  /* 0x4000000000ff7812 */ /* 0x040fe200078cc0ff */
[----:B------:R0:W-:Y:S01]  /*6c600*/  @P3 STG.E.U8 desc[UR32][R26.64], R3 ;  /* 0x000000031a003986 */ /* 0x0001e2000c101120 */
[----:B------:R-:W-:Y:S02]  /*6c610*/  LOP3.LUT P4, RZ, R0, 0x20000000, RZ, 0xc0, !PT ;  /* 0x2000000000ff7812 */ /* 0x000fe4000788c0ff */
[----:B----4-:R-:W-:-:S02]  /*6c620*/  PRMT R5, R8, 0x7771, RZ ;  /* 0x0000777108057816 */ /* 0x010fc400000000ff */
[----:B0-----:R-:W-:Y:S01]  /*6c630*/  PRMT R3, R8, 0x7770, RZ ;  /* 0x0000777008037816 */ /* 0x001fe200000000ff */
[----:B------:R-:W4:Y:S04]  /*6c640*/  LDL.LU.64 R26, [R1+0xfd0] ;  /* 0x000fd000011a7983 */ /* 0x000f280000300a00 */
[----:B------:R0:W-:Y:S04]  /*6c650*/  @P5 STG.E.U8 desc[UR32][R22.64], R3 ;  /* 0x0000000316005986 */ /* 0x0001e8000c101120 */
[----:B------:R1:W-:Y:S01]  /*6c660*/  @P6 STG.E.U8 desc[UR32][R24.64], R5 ;  /* 0x0000000518006986 */ /* 0x0003e2000c101120 */
[----:B------:R-:W-:-:S03]  /*6c670*/  LOP3.LUT P0, RZ, R0, 0x10000000, RZ, 0xc0, !PT ;  /* 0x1000000000ff7812 */ /* 0x000fc6000780c0ff */
[----:B------:R-:W4:Y:S04]  /*6c680*/  LDL.LU.64 R20, [R1+0xfe8] ;  /* 0x000fe80001147983 */ /* 0x000f280000300a00 */
[----:B0-----:R-:W4:Y:S04]  /*6c690*/  LDL.LU.64 R22, [R1+0xff0] ;  /* 0x000ff00001167983 */ /* 0x001f280000300a00 */
[----:B-1----:R-:W4:Y:S01]  /*6c6a0*/  LDL.LU.64 R24, [R1+0xff8] ;  /* 0x000ff80001187983 */ /* 0x002f220000300a00 */
[----:B--2---:R-:W-:-:S05]  /*6c6b0*/  PRMT R5, R9, 0x7770, RZ ;  /* 0x0000777009057816 */ /* 0x004fca00000000ff */
[----:B------:R0:W-:Y:S01]  /*6c6c0*/  @P4 STG.E.U8 desc[UR32][R28.64], R5 ;  /* 0x000000051c004986 */ /* 0x0001e2000c101120 */
[C---:B------:R-:W-:Y:S02]  /*6c6d0*/  LOP3.LUT P4, RZ, R0.reuse, 0x10000, RZ, 0xc0, !PT ;  /* 0x0001000000ff7812 */ /* 0x040fe4000788c0ff */
[----:B------:R-:W-:Y:S02]  /*6c6e0*/  PRMT R18, R9, 0x7771, RZ ;  /* 0x0000777109127816 */ /* 0x000fe400000000ff */
[----:B0-----:R-:W-:Y:S01]  /*6c6f0*/  P2R R5, PR, RZ, 0x10 ;  /* 0x00000010ff057803 */ /* 0x001fe20000000000 */
[----:B------:R-:W2:Y:S04]  /*6c700*/  LDL.LU.64 R28, [R1+0x1010] ;  /* 0x00101000011c7983 */ /* 0x000ea80000300a00 */
[----:B---3--:R-:W-:Y:S04]  /*6c710*/  @P0 STG.E.U8 desc[UR32][R10.64], R18 ;  /* 0x000000120a000986 */ /* 0x008fe8000c101120 */
[----:B------:R0:W-:Y:S04]  /*6c720*/  STL.64 [R1+0x1608], R4 ;  /* 0x0016080401007387 */ /* 0x0001e80000100a00 */
[----:B0-----:R-:W3:Y:S04]  /*6c730*/  LDL.LU.64 R4, [R1+0xfd8] ;  /* 0x000fd80001047983 */ /* 0x001ee80000300a00 */
[----:B------:R-:W4:Y:S01]  /*6c740*/  LDL.LU.64 R10, [R1+0x1620] ;  /* 0x00162000010a7983 */ /* 0x000f220000300a00 */
[----:B------:R-:W-:-:S02]  /*6c750*/  LOP3.LUT P1, RZ, R0, 0x8000000, RZ, 0xc0, !PT ;  /* 0x0800000000ff7812 */ /* 0x000fc4000782c0ff */
[C---:B------:R-:W-:Y:S02]  /*6c760*/  LOP3.LUT P2, RZ, R0.reuse, 0x4000000, RZ, 0xc0, !PT ;  /* 0x0400000000ff7812 */ /* 0x040fe4000784c0ff */
[C---:B------:R-:W-:Y:S02]  /*6c770*/  LOP3.LUT P3, RZ, R0.reuse, 0x2000000, RZ, 0xc0, !PT ;  /* 0x0200000000ff7812 */ /* 0x040fe4000786c0ff */
[----:B------:R-:W-:Y:S02]  /*6c780*/  LOP3.LUT P5, RZ, R0, 0x800000, RZ, 0xc0, !PT ;  /* 0x0080000000ff7812 */ /* 0x000fe400078ac0ff */
[----:B----4-:R-:W-:-:S05]  /*6c790*/  PRMT R18, R10, 0x7770, RZ ;  /* 0x000077700a127816 */ /* 0x010fca00000000ff */
[----:B------:R0:W-:Y:S02]  /*6c7a0*/  @P1 STG.E.U8 desc[UR32][R26.64], R18 ;  /* 0x000000121a001986 */ /* 0x0001e4000c101120 */
[----:B0-----:R-:W-:Y:S02]  /*6c7b0*/  PRMT R18, R10, 0x7771, RZ ;  /* 0x000077710a127816 */ /* 0x001fe400000000ff */
[----:B------:R-:W4:Y:S04]  /*6c7c0*/  LDL.LU.64 R26, [R1+0x1020] ;  /* 0x00102000011a7983 */ /* 0x000f280000300a00 */
[----:B---3--:R0:W-:Y:S02]  /*6c7d0*/  @P2 STG.E.U8 desc[UR32][R4.64], R18 ;  /* 0x0000001204002986 */ /* 0x0081e4000c101120 */
[----:B0-----:R-:W-:-:S02]  /*6c7e0*/  PRMT R18, R11, 0x7770, RZ ;  /* 0x000077700b127816 */ /* 0x001fc400000000ff */
[----:B------:R-:W3:Y:S04]  /*6c7f0*/  LDL.LU.64 R4, [R1+0x1028] ;  /* 0x0010280001047983 */ /* 0x000ee80000300a00 */
[----:B------:R0:W-:Y:S04]  /*6c800*/  @P3 STG.E.U8 desc[UR32][R12.64], R18 ;  /* 0x000000120c003986 */ /* 0x0001e8000c101120 */
[----:B0-----:R-:W2:Y:S01]  /*6c810*/  LDL.LU.64 R12, [R1+0x1618] ;  /* 0x00161800010c7983 */ /* 0x001ea20000300a00 */
[----:B------:R-:W-:Y:S02]  /*6c820*/  P2R R3, PR, RZ, 0x20 ;  /* 0x00000020ff037803 */ /* 0x000fe40000000000 */
[----:B------:R-:W-:-:S02]  /*6c830*/  LOP3.LUT P5, RZ, R0, 0x1000000, RZ, 0xc0, !PT ;  /* 0x0100000000ff7812 */ /* 0x000fc400078ac0ff */
[C---:B------:R-:W-:Y:S02]  /*6c840*/  LOP3.LUT P4, RZ, R0.reuse, 0x20000, RZ, 0xc0, !PT ;  /* 0x0002000000ff7812 */ /* 0x040fe4000788c0ff */
[----:B------:R-:W-:Y:S02]  /*6c850*/  PRMT R18, R11, 0x7771, RZ ;  /* 0x000077710b127816 */ /* 0x000fe400000000ff */
[----:B------:R-:W-:Y:S02]  /*6c860*/  P2R R6, PR, RZ, 0x10 ;  /* 0x00000010ff067803 */ /* 0x000fe40000000000 */
[----:B------:R-:W-:-:S05]  /*6c870*/  LOP3.LUT P4, RZ, R0, 0x40000, RZ, 0xc0, !PT ;  /* 0x0004000000ff7812 */ /* 0x000fca000788c0ff */
[----:B------:R0:W-:Y:S01]  /*6c880*/  @P5 STG.E.U8 desc[UR32][R20.64], R18 ;  /* 0x0000001214005986 */ /* 0x0001e2000c101120 */
[----:B------:R-:W-:Y:S02]  /*6c890*/  ISETP.NE.AND P5, PT, R3, RZ, PT ;  /* 0x000000ff0300720c */ /* 0x000fe40003fa5270 */
[----:B------:R-:W-:Y:S02]  /*6c8a0*/  P2R R7, PR, RZ, 0x10 ;  /* 0x00000010ff077803 */ /* 0x000fe40000000000 */
[C---:B------:R-:W-:Y:S02]  /*6c8b0*/  LOP3.LUT P4, RZ, R0.reuse, 0x80000, RZ, 0xc0, !PT ;  /* 0x0008000000ff7812 */ /* 0x040fe4000788c0ff */
[C---:B------:R-:W-:Y:S02]  /*6c8c0*/  LOP3.LUT P6, RZ, R0.reuse, 0x400000, RZ, 0xc0, !PT ;  /* 0x0040000000ff7812 */ /* 0x040fe400078cc0ff */
[----:B------:R-:W-:Y:S02]  /*6c8d0*/  P2R R16, PR, RZ, 0x10 ;  /* 0x00000010ff107803 */ /* 0x000fe40000000000 */
[C---:B------:R-:W-:Y:S01]  /*6c8e0*/  LOP3.LUT P4, RZ, R0.reuse, 0x100000, RZ, 0xc0, !PT ;  /* 0x0010000000ff7812 */ /* 0x040fe2000788c0ff */
[----:B0-----:R-:W3:Y:S03]  /*6c8f0*/  LDL.LU.64 R18, [R1+0x1048] ;  /* 0x0010480001127983 */ /* 0x001ee60000300a00 */
[----:B------:R-:W-:Y:S01]  /*6c900*/  P2R R17, PR, RZ, 0x10 ;  /* 0x00000010ff117803 */ /* 0x000fe20000000000 */
[----:B------:R-:W3:Y:S01]  /*6c910*/  LDL.LU.64 R20, [R1+0x1050] ;  /* 0x0010500001147983 */ /* 0x000ee20000300a00 */
[----:B------:R-:W-:-:S02]  /*6c920*/  LOP3.LUT P4, RZ, R0, 0x200000, RZ, 0xc0, !PT ;  /* 0x0020000000ff7812 */ /* 0x000fc4000788c0ff */
[----:B--2---:R-:W-:-:S05]  /*6c930*/  PRMT R3, R12, 0x7770, RZ ;  /* 0x000077700c037816 */ /* 0x004fca00000000ff */
[----:B------:R0:W-:Y:S02]  /*6c940*/  @P5 STG.E.U8 desc[UR32][R22.64], R3 ;  /* 0x0000000316005986 */ /* 0x0001e4000c101120 */
[----:B0-----:R-:W-:Y:S02]  /*6c950*/  PRMT R3, R12, 0x7771, RZ ;  /* 0x000077710c037816 */ /* 0x001fe400000000ff */
[----:B------:R-:W2:Y:S04]  /*6c960*/  LDL.LU.64 R22, [R1+0x1060] ;  /* 0x0010600001167983 */ /* 0x000ea80000300a00 */
[----:B------:R0:W-:Y:S02]  /*6c970*/  @P6 STG.E.U8 desc[UR32][R24.64], R3 ;  /* 0x0000000318006986 */ /* 0x0001e4000c101120 */
[----:B0-----:R-:W-:-:S02]  /*6c980*/  PRMT R3, R13, 0x7770, RZ ;  /* 0x000077700d037816 */ /* 0x001fc400000000ff */
[----:B------:R-:W2:Y:S04]  /*6c990*/  LDL.LU.64 R24, [R1+0x1058] ;  /* 0x0010580001187983 */ /* 0x000ea80000300a00 */
[----:B------:R0:W-:Y:S04]  /*6c9a0*/  @P4 STG.E.U8 desc[UR32][R14.64], R3 ;  /* 0x000000030e004986 */ /* 0x0001e8000c101120 */
[----:B0-----:R-:W4:Y:S01]  /*6c9b0*/  LDL.LU.64 R14, [R1+0x1610] ;  /* 0x00161000010e7983 */ /* 0x001f220000300a00 */
[----:B------:R-:W-:Y:S02]  /*6c9c0*/  ISETP.NE.AND P4, PT, R17, RZ, PT ;  /* 0x000000ff1100720c */ /* 0x000fe40003f85270 */
[----:B------:R-:W-:-:S11]  /*6c9d0*/  PRMT R3, R13, 0x7771, RZ ;  /* 0x000077710d037816 */ /* 0x000fd600000000ff */
[----:B------:R0:W-:Y:S01]  /*6c9e0*/  @P4 STG.E.U8 desc[UR32][R28.64], R3 ;  /* 0x000000031c004986 */ /* 0x0001e2000c101120 */
[----:B------:R-:W-:-:S03]  /*6c9f0*/  ISETP.NE.AND P4, PT, R16, RZ, PT ;  /* 0x000000ff1000720c */ /* 0x000fc60003f85270 */
[----:B0-----:R-:W2:Y:S04]  /*6ca00*/  LDL.LU.64 R28, [R1+0x1030] ;  /* 0x00103000011c7983 */ /* 0x001ea80000300a00 */
[----:B------:R-:W2:Y:S01]  /*6ca10*/  LDL.LU.64 R16, [R1+0x1040] ;  /* 0x0010400001107983 */ /* 0x000ea20000300a00 */
[----:B----4-:R-:W-:-:S05]  /*6ca20*/  PRMT R3, R14, 0x7770, RZ ;  /* 0x000077700e037816 */ /* 0x010fca00000000ff */
[----:B------:R0:W-:Y:S01]  /*6ca30*/  @P4 STG.E.U8 desc[UR32][R26.64], R3 ;  /* 0x000000031a004986 */ /* 0x0001e2000c101120 */
[----:B------:R-:W-:Y:S02]  /*6ca40*/  ISETP.NE.AND P4, PT, R7, RZ, PT ;  /* 0x000000ff0700720c */ /* 0x000fe40003f85270 */
[----:B0-----:R-:W-:Y:S01]  /*6ca50*/  PRMT R3, R14, 0x7771, RZ ;  /* 0x000077710e037816 */ /* 0x001fe200000000ff */
[----:B------:R-:W4:Y:S10]  /*6ca60*/  LDL.LU.64 R26, [R1+0x1018] ;  /* 0x00101800011a7983 */ /* 0x000f340000300a00 */
[----:B---3--:R0:W-:Y:S01]  /*6ca70*/  @P4 STG.E.U8 desc[UR32][R4.64], R3 ;  /* 0x0000000304004986 */ /* 0x0081e2000c101120 */
[----:B------:R-:W-:-:S03]  /*6ca80*/  ISETP.NE.AND P4, PT, R6, RZ, PT ;  /* 0x000000ff0600720c */ /* 0x000fc60003f85270 */
[----:B0-----:R-:W3:Y:S04]  /*6ca90*/  LDL.LU.64 R4, [R1+0x1608] ;  /* 0x0016080001047983 */ /* 0x001ee80000300a00 */
[----:B------:R-:W2:Y:S01]  /*6caa0*/  LDL.LU.64 R6, [R1+0x1038] ;  /* 0x0010380001067983 */ /* 0x000ea20000300a00 */
[----:B------:R-:W-:Y:S02]  /*6cab0*/  PRMT R3, R15, 0x7770, RZ ;  /* 0x000077700f037816 */ /* 0x000fe400000000ff */
[C---:B------:R-:W-:Y:S02]  /*6cac0*/  LOP3.LUT P0, RZ, R0.reuse, 0x8000, RZ, 0xc0, !PT ;  /* 0x0000800000ff7812 */ /* 0x040fe4000780c0ff */
[C---:B------:R-:W-:Y:S02]  /*6cad0*/  LOP3.LUT P1, RZ, R0.reuse, 0x4000, RZ, 0xc0, !PT ;  /* 0x0000400000ff7812 */ /* 0x040fe4000782c0ff */
[----:B------:R-:W-:-:S02]  /*6cae0*/  LOP3.LUT P2, RZ, R0, 0x2000, RZ, 0xc0, !PT ;  /* 0x0000200000ff7812 */ /* 0x000fc4000784c0ff */
[C---:B------:R-:W-:Y:S02]  /*6caf0*/  LOP3.LUT P3, RZ, R0.reuse, 0x1000, RZ, 0xc0, !PT ;  /* 0x0000100000ff7812 */ /* 0x040fe4000786c0ff */
[C---:B------:R-:W-:Y:S02]  /*6cb00*/  LOP3.LUT P5, RZ, R0.reuse, 0x800, RZ, 0xc0, !PT ;  /* 0x0000080000ff7812 */ /* 0x040fe400078ac0ff */
[----:B------:R-:W-:Y:S01]  /*6cb10*/  LOP3.LUT P6, RZ, R0, 0x400, RZ, 0xc0, !PT ;  /* 0x0000040000ff7812 */ /* 0x000fe200078cc0ff */
[----:B--2---:R0:W-:Y:S01]  /*6cb20*/  @P4 STG.E.U8 desc[UR32][R6.64], R3 ;  /* 0x0000000306004986 */ /* 0x0041e2000c101120 */
[----:B---3--:R-:W-:Y:S02]  /*6cb30*/  ISETP.NE.AND P4, PT, R5, RZ, PT ;  /* 0x000000ff0500720c */ /* 0x008fe40003f85270 */
[----:B0-----:R-:W-:-:S11]  /*6cb40*/  PRMT R3, R15, 0x7771, RZ ;  /* 0x000077710f037816 */ /* 0x001fd600000000ff */
[----:B------:R0:W-:Y:S01]  /*6cb50*/  @P4 STG.E.U8 desc[UR32][R16.64], R3 ;  /* 0x0000000310004986 */ /* 0x0001e2000c101120 */
[----:B------:R-:W-:Y:S02]  /*6cb60*/  PRMT R6, R10, 0x7772, RZ ;  /* 0x000077720a067816 */ /* 0x000fe400000000ff */
[C---:B0-----:R-:W-:Y:S01]  /*6cb70*/  PRMT R3, R8.reuse, 0x7772, RZ ;  /* 0x0000777208037816 */ /* 0x041fe200000000ff */
[----:B------:R-:W2:Y:S01]  /*6cb80*/  LDL.LU.64 R16, [R1+0x1070] ;  /* 0x0010700001107983 */ /* 0x000ea20000300a00 */
[----:B------:R-:W-:-:S03]  /*6cb90*/  PRMT R8, R8, 0x7773, RZ ;  /* 0x0000777308087816 */ /* 0x000fc600000000ff */
[----:B------:R0:W-:Y:S01]  /*6cba0*/  @P0 STG.E.U8 desc[UR32][R18.64], R3 ;  /* 0x0000000312000986 */ /* 0x0001e2000c101120 */
[----:B------:R-:W-:-:S03]  /*6cbb0*/  PRMT R10, R10, 0x7773, RZ ;  /* 0x000077730a0a7816 */ /* 0x000fc600000000ff */
[----:B------:R-:W-:Y:S01]  /*6cbc0*/  @P1 STG.E.U8 desc[UR32][R20.64], R8 ;  /* 0x0000000814001986 */ /* 0x000fe2000c101120 */
[C---:B0-----:R-:W-:Y:S02]  /*6cbd0*/  PRMT R3, R9.reuse, 0x7772, RZ ;  /* 0x0000777209037816 */ /* 0x041fe400000000ff */
[----:B------:R-:W-:-:S03]  /*6cbe0*/  PRMT R9, R9, 0x7773, RZ ;  /* 0x0000777309097816 */ /* 0x000fc600000000ff */
[----:B------:R-:W-:Y:S04]  /*6cbf0*/  @P2 STG.E.U8 desc[UR32][R22.64], R3 ;  /* 0x0000000316002986 */ /* 0x000fe8000c101120 */
[----:B------:R0:W-:Y:S04]  /*6cc00*/  @P3 STG.E.U8 desc[UR32][R24.64], R9 ;  /* 0x0000000918003986 */ /* 0x0001e8000c101120 */
[----:B------:R1:W-:Y:S04]  /*6cc10*/  @P5 STG.E.U8 desc[UR32][R28.64], R6 ;  /* 0x000000061c005986 */ /* 0x0003e8000c101120 */
[----:B----4-:R3:W-:Y:S04]  /*6cc20*/  @P6 STG.E.U8 desc[UR32][R26.64], R10 ;  /* 0x0000000a1a006986 */ /* 0x0107e8000c101120 */
[----:B0-----:R-:W4:Y:S04]  /*6cc30*/  LDL.LU.64 R24, [R1+0x1078] ;  /* 0x0010780001187983 */ /* 0x001f280000300a00 */
[----:B------:R-:W4:Y:S04]  /*6cc40*/  LDL.LU.64 R20, [R1+0x1080] ;  /* 0x0010800001147983 */ /* 0x000f280000300a00 */
[----:B------:R-:W4:Y:S04]  /*6cc50*/  LDL.LU.64 R22, [R1+0x1088] ;  /* 0x0010880001167983 */ /* 0x000f280000300a00 */
[----:B-1----:R-:W4:Y:S04]  /*6cc60*/  LDL.LU.64 R28, [R1+0x1068] ;  /* 0x00106800011c7983 */ /* 0x002f280000300a00 */
[----:B---3--:R-:W3:Y:S04]  /*6cc70*/  LDL.LU.64 R26, [R1+0x1000] ;  /* 0x00100000011a7983 */ /* 0x008ee80000300a00 */
[----:B------:R-:W2:Y:S04]  /*6cc80*/  LDL.LU R19, [R1+0x548] ;  /* 0x0005480001137983 */ /* 0x000ea80000300800 */
[----:B--2---:R0:W-:Y:S04]  /*6cc90*/  STL [R1+0x15f8], R19 ;  /* 0x0015f81301007387 */ /* 0x0041e80000100800 */
[----:B0-----:R-:W2:Y:S01]  /*6cca0*/  LDL.LU.64 R18, [R1+0xf58] ;  /* 0x000f580001127983 */ /* 0x001ea20000300a00 */
[----:B------:R-:W-:-:S04]  /*6ccb0*/  LOP3.LUT P4, RZ, R4, 0x40000000, RZ, 0xc0, !PT ;  /* 0x4000000004ff7812 */ /* 0x000fc8000788c0ff */
[----:B------:R-:W-:Y:S02]  /*6ccc0*/  P2R R6, PR, RZ, 0x10 ;  /* 0x00000010ff067803 */ /* 0x000fe40000000000 */
[----:B------:R-:W-:-:S04]  /*6ccd0*/  LOP3.LUT P4, RZ, R4, 0x80000000, RZ, 0xc0, !PT ;  /* 0x8000000004ff7812 */ /* 0x000fc8000788c0ff */
[----:B------:R-:W-:Y:S02]  /*6cce0*/  P2R R7, PR, RZ, 0x10 ;  /* 0x00000010ff077803 */ /* 0x000fe40000000000 */
[C---:B------:R-:W-:Y:S02]  /*6ccf0*/  LOP3.LUT P4, RZ, R0.reuse, 0x1, RZ, 0xc0, !PT ;  /* 0x0000000100ff7812 */ /* 0x040fe4000788c0ff */
[C---:B------:R-:W-:Y:S02]  /*6cd00*/  LOP3.LUT P3, RZ, R0.reuse, 0x10, RZ, 0xc0, !PT ;  /* 0x0000001000ff7812 */ /* 0x040fe4000786c0ff */
[----:B------:R-:W-:Y:S02]  /*6cd10*/  P2R R8, PR, RZ, 0x10 ;  /* 0x00000010ff087803 */ /* 0x000fe40000000000 */
[C---:B------:R-:W-:Y:S02]  /*6cd20*/  LOP3.LUT P4, RZ, R0.reuse, 0x2, RZ, 0xc0, !PT ;  /* 0x0000000200ff7812 */ /* 0x040fe4000788c0ff */
[----:B------:R-:W-:-:S02]  /*6cd30*/  LOP3.LUT P0, RZ, R0, 0x200, RZ, 0xc0, !PT ;  /* 0x0000020000ff7812 */ /* 0x000fc4000780c0ff */
[----:B------:R-:W-:Y:S02]  /*6cd40*/  P2R R3, PR, RZ, 0x8 ;  /* 0x00000008ff037803 */ /* 0x000fe40000000000 */
[----:B------:R-:W-:Y:S02]  /*6cd50*/  P2R R9, PR, RZ, 0x10 ;  /* 0x00000010ff097803 */ /* 0x000fe40000000000 */
[C---:B------:R-:W-:Y:S02]  /*6cd60*/  LOP3.LUT P3, RZ, R0.reuse, 0x20, RZ, 0xc0, !PT ;  /* 0x0000002000ff7812 */ /* 0x040fe4000786c0ff */
[C---:B------:R-:W-:Y:S02]  /*6cd70*/  LOP3.LUT P4, RZ, R0.reuse, 0x4, RZ, 0xc0, !PT ;  /* 0x0000000400ff7812 */ /* 0x040fe4000788c0ff */
[C---:B------:R-:W-:Y:S02]  /*6cd80*/  LOP3.LUT P1, RZ, R0.reuse, 0x100, RZ, 0xc0, !PT ;  /* 0x0000010000ff7812 */ /* 0x040fe4000782c0ff */
[----:B------:R-:W-:-:S02]  /*6cd90*/  LOP3.LUT P2, RZ, R0, 0x80, RZ, 0xc0, !PT ;  /* 0x0000008000ff7812 */ /* 0x000fc4000784c0ff */
[----:B------:R-:W-:Y:S02]  /*6cda0*/  P2R R5, PR, RZ, 0x8 ;  /* 0x00000008ff057803 */ /* 0x000fe40000000000 */
[----:B------:R-:W-:Y:S02]  /*6cdb0*/  P2R R10, PR, RZ, 0x10 ;  /* 0x00000010ff0a7803 */ /* 0x000fe40000000000 */
[C---:B------:R-:W-:Y:S02]  /*6cdc0*/  LOP3.LUT P3, RZ, R0.reuse, 0x40, RZ, 0xc0, !PT ;  /* 0x0000004000ff7812 */ /* 0x040fe4000786c0ff */
[----:B------:R-:W-:Y:S01]  /*6cdd0*/  LOP3.LUT P4, RZ, R0, 0x8, RZ, 0xc0, !PT ;  /* 0x0000000800ff7812 */ /* 0x000fe2000788c0ff */
[----:B--2---:R0:W-:Y:S04]  /*6cde0*/  STL.64 [R1+0x1600], R18 ;  /* 0x0016001201007387 */ /* 0x0041e80000100a00 */
[----:B0-----:R-:W2:Y:S01]  /*6cdf0*/  LDL.LU.64 R18, [R1+0xf68] ;  /* 0x000f680001127983 */ /* 0x001ea20000300a00 */
[----:B------:R-:W-:-:S02]  /*6ce00*/  PRMT R0, R11, 0x7772, RZ ;  /* 0x000077720b007816 */ /* 0x000fc400000000ff */
[----:B------:R-:W-:-:S03]  /*6ce10*/  PRMT R11, R11, 0x7773, RZ ;  /* 0x000077730b0b7816 */ /* 0x000fc600000000ff */
[----:B------:R0:W-:Y:S04]  /*6ce20*/  @P0 STG.E.U8 desc[UR32][R16.64], R0 ;  /* 0x0000000010000986 */ /* 0x0001e8000c101120 */
[----:B----4-:R1:W-:Y:S01]  /*6ce30*/  @P1 STG.E.U8 desc[UR32][R24.64], R11 ;  /* 0x0000000b18001986 */ /* 0x0103e2000c101120 */
[C---:B0-----:R-:W-:Y:S02]  /*6ce40*/  PRMT R0, R12.reuse, 0x7772, RZ ;  /* 0x000077720c007816 */ /* 0x041fe400000000ff */
[----:B------:R-:W-:Y:S01]  /*6ce50*/  PRMT R12, R12, 0x7773, RZ ;  /* 0x000077730c0c7816 */ /* 0x000fe200000000ff */
[----:B-1----:R-:W4:Y:S04]  /*6ce60*/  LDL.LU.64 R24, [R1+0xf20] ;  /* 0x000f200001187983 */ /* 0x002f280000300a00 */
[----:B------:R0:W-:Y:S04]  /*6ce70*/  @P2 STG.E.U8 desc[UR32][R20.64], R0 ;  /* 0x0000000014002986 */ /* 0x0001e8000c101120 */
[----:B------:R1:W-:Y:S01]  /*6ce80*/  @P3 STG.E.U8 desc[UR32][R22.64], R12 ;  /* 0x0000000c16003986 */ /* 0x0003e2000c101120 */
[----:B------:R-:W-:-:S03]  /*6ce90*/  ISETP.NE.AND P3, PT, R5, RZ, PT ;  /* 0x000000ff0500720c */ /* 0x000fc60003f65270 */
[----:B------:R-:W4:Y:S01]  /*6cea0*/  LDL.LU.64 R16, [R1+0x10c0] ;  /* 0x0010c00001107983 */ /* 0x000f220000300a00 */
[----:B0-----:R-:W-:-:S03]  /*6ceb0*/  PRMT R0, R13, 0x7772, RZ ;  /* 0x000077720d007816 */ /* 0x001fc600000000ff */
[----:B------:R-:W4:Y:S01]  /*6cec0*/  LDL.LU.64 R20, [R1+0x10b8] ;  /* 0x0010b80001147983 */ /* 0x000f220000300a00 */
[----:B------:R-:W-:-:S03]  /*6ced0*/  PRMT R13, R13, 0x7773, RZ ;  /* 0x000077730d0d7816 */ /* 0x000fc600000000ff */
[----:B-1----:R-:W4:Y:S04]  /*6cee0*/  LDL.LU.64 R22, [R1+0x10b0] ;  /* 0x0010b00001167983 */ /* 0x002f280000300a00 */
[----:B------:R0:W-:Y:S01]  /*6cef0*/  @P3 STG.E.U8 desc[UR32][R28.64], R0 ;  /* 0x000000001c003986 */ /* 0x0001e2000c101120 */
[----:B------:R-:W-:Y:S02]  /*6cf00*/  ISETP.NE.AND P3, PT, R3, RZ, PT ;  /* 0x000000ff0300720c */ /* 0x000fe40003f65270 */
[----:B0-----:R-:W-:-:S11]  /*6cf10*/  PRMT R0, R14, 0x7772, RZ ;  /* 0x000077720e007816 */ /* 0x001fd600000000ff */
[----:B---3--:R0:W-:Y:S04]  /*6cf20*/  @P3 STG.E.U8 desc[UR32][R26.64], R13 ;  /* 0x0000000d1a003986 */ /* 0x0081e8000c101120 */
[----:B0-----:R-:W3:Y:S04]  /*6cf30*/  LDL.LU.64 R12, [R1+0x10c8] ;  /* 0x0010c800010c7983 */ /* 0x001ee80000300a00 */
[----:B------:R-:W3:Y:S04]  /*6cf40*/  LDL.LU.64 R28, [R1+0x10a8] ;  /* 0x0010a800011c7983 */ /* 0x000ee80000300a00 */
[----:B------:R-:W3:Y:S04]  /*6cf50*/  LDL.LU.64 R26, [R1+0x10a0] ;  /* 0x0010a000011a7983 */ /* 0x000ee80000300a00 */
[----:B--2---:R0:W-:Y:S04]  /*6cf60*/  @P4 STG.E.U8 desc[UR32][R18.64], R0 ;  /* 0x0000000012004986 */ /* 0x0041e8000c101120 */
[----:B0-----:R-:W2:Y:S01]  /*6cf70*/  LDL.LU.64 R18, [R1+0x1600] ;  /* 0x0016000001127983 */ /* 0x001ea20000300a00 */
[----:B------:R-:W-:-:S03]  /*6cf80*/  ISETP.NE.AND P4, PT, R10, RZ, PT ;  /* 0x000000ff0a00720c */ /* 0x000fc60003f85270 */
[----:B------:R-:W4:Y:S01]  /*6cf90*/  LDL.LU.64 R10, [R1+0xf38] ;  /* 0x000f3800010a7983 */ /* 0x000f220000300a00 */
[----:B------:R-:W-:Y:S02]  /*6cfa0*/  PRMT R14, R14, 0x7773, RZ ;  /* 0x000077730e0e7816 */ /* 0x000fe400000000ff */
[C---:B------:R-:W-:Y:S02]  /*6cfb0*/  PRMT R0, R15.reuse, 0x7772, RZ ;  /* 0x000077720f007816 */ /* 0x040fe400000000ff */
[----:B------:R-:W-:-:S05]  /*6cfc0*/  PRMT R15, R15, 0x7773, RZ ;  /* 0x000077730f0f7816 */ /* 0x000fca00000000ff */
[----:B--2---:R0:W-:Y:S04]  /*6cfd0*/  @P4 STG.E.U8 desc[UR32][R18.64], R14 ;  /* 0x0000000e12004986 */ /* 0x0041e8000c101120 */
[----:B0-----:R-:W2:Y:S01]  /*6cfe0*/  LDL.LU R19, [R1+0x15f8] ;  /* 0x0015f80001137983 */ /* 0x001ea20000300800 */
[----:B------:R-:W-:-:S13]  /*6cff0*/  ISETP.NE.AND P4, PT, R9, RZ, PT ;  /* 0x000000ff0900720c */ /* 0x000fda0003f85270 */
[----:B----4-:R-:W-:Y:S01]  /*6d000*/  @P4 STG.E.U8 desc[UR32][R10.64], R0 ;  /* 0x000000000a004986 */ /* 0x010fe2000c101120 */
[----:B------:R-:W-:-:S13]  /*6d010*/  ISETP.NE.AND P4, PT, R8, RZ, PT ;  /* 0x000000ff0800720c */ /* 0x000fda0003f85270 */
[----:B------:R0:W-:Y:S04]  /*6d020*/  @P4 STG.E.U8 desc[UR32][R24.64], R15 ;  /* 0x0000000f18004986 */ /* 0x0001e8000c101120 */
[----:B0-----:R-:W4:Y:S01]  /*6d030*/  LDL.LU.64 R14, [R1+0x10d0] ;  /* 0x0010d000010e7983 */ /* 0x001f220000300a00 */
[----:B------:R-:W-:Y:S02]  /*6d040*/  ISETP.NE.AND P4, PT, R7, RZ, PT ;  /* 0x000000ff0700720c */ /* 0x000fe40003f85270 */
[C---:B------:R-:W-:Y:S01]  /*6d050*/  LOP3.LUT P5, RZ, R4.reuse, 0x20000000, RZ, 0xc0, !PT ;  /* 0x2000000004ff7812 */ /* 0x040fe200078ac0ff */
[----:B------:R-:W3:Y:S01]  /*6d060*/  LDL.LU.64 R24, [R1+0x1098] ;  /* 0x0010980001187983 */ /* 0x000ee20000300a00 */
[C---:B------:R-:W-:Y:S02]  /*6d070*/  LOP3.LUT P0, RZ, R4.reuse, 0x10000000, RZ, 0xc0, !PT ;  /* 0x1000000004ff7812 */ /* 0x040fe4000780c0ff */
[----:B------:R-:W-:-:S02]  /*6d080*/  LOP3.LUT P6, RZ, R4, 0x8000000, RZ, 0xc0, !PT ;  /* 0x0800000004ff7812 */ /* 0x000fc400078cc0ff */
[C---:B------:R-:W-:Y:S02]  /*6d090*/  LOP3.LUT P1, RZ, R4.reuse, 0x4000000, RZ, 0xc0, !PT ;  /* 0x0400000004ff7812 */ /* 0x040fe4000782c0ff */
[----:B------:R-:W-:Y:S01]  /*6d0a0*/  LOP3.LUT P2, RZ, R4, 0x2000000, RZ, 0xc0, !PT ;  /* 0x0200000004ff7812 */ /* 0x000fe2000784c0ff */
[----:B--2---:R-:W0:Y:S02]  /*6d0b0*/  LDS.128 R8, [R19] ;  /* 0x0000000013087984 */ /* 0x004e240000000c00 */
[----:B0-----:R-:W-:-:S05]  /*6d0c0*/  PRMT R0, R8, 0x7770, RZ ;  /* 0x0000777008007816 */ /* 0x001fca00000000ff */
[----:B----4-:R0:W-:Y:S01]  /*6d0d0*/  @P4 STG.E.U8 desc[UR32][R14.64], R0 ;  /* 0x000000000e004986 */ /* 0x0101e2000c101120 */
[----:B------:R-:W-:Y:S02]  /*6d0e0*/  ISETP.NE.AND P4, PT, R6, RZ, PT ;  /* 0x000000ff0600720c */ /* 0x000fe40003f85270 */
[----:B0-----:R-:W-:-:S11]  /*6d0f0*/  PRMT R0, R8, 0x7771, RZ ;  /* 0x0000777108007816 */ /* 0x001fd600000000ff */
[----:B---3--:R0:W-:Y:S02]  /*6d100*/  @P4 STG.E.U8 desc[UR32][R12.64], R0 ;  /* 0x000000000c004986 */ /* 0x0081e4000c101120 */
[C---:B0-----:R-:W-:Y:S02]  /*6d110*/  PRMT R0, R9.reuse, 0x7770, RZ ;  /* 0x0000777009007816 */ /* 0x041fe400000000ff */
[----:B------:R-:W-:Y:S04]  /*6d120*/  STL.64 [R1+0x15e8], R8 ;  /* 0x0015e80801007387 */ /* 0x000fe80000100a00 */
[----:B------:R0:W-:Y:S04]  /*6d130*/  @P5 STG.E.U8 desc[UR32][R16.64], R0 ;  /* 0x0000000010005986 */ /* 0x0001e8000c101120 */
[----:B------:R-:W1:Y:S01]  /*6d140*/  LDS.128 R12, [R19+0x400] ;  /* 0x00040000130c7984 */ /* 0x000e620000000c00 */
[----:B0-----:R-:W-:-:S05]  /*6d150*/  PRMT R0, R9, 0x7771, RZ ;  /* 0x0000777109007816 */ /* 0x001fca00000000ff */
[----:B------:R0:W-:Y:S02]  /*6d160*/  @P0 STG.E.U8 desc[UR32][R20.64], R0 ;  /* 0x0000000014000986 */ /* 0x0001e4000c101120 */
[----:B0-----:R-:W-:-:S05]  /*6d170*/  PRMT R0, R10, 0x7770, RZ ;  /* 0x000077700a007816 */ /* 0x001fca00000000ff */
[----:B------:R0:W-:Y:S01]  /*6d180*/  @P6 STG.E.U8 desc[UR32][R22.64], R0 ;  /* 0x0000000016006986 */ /* 0x0001e2000c101120 */
[----:B------:R-:W-:Y:S02]  /*6d190*/  LOP3.LUT P4, RZ, R4, 0x80000, RZ, 0xc0, !PT ;  /* 0x0008000004ff7812 */ /* 0x000fe4000788c0ff */
[----:B0-----:R-:W-:-:S05]  /*6d1a0*/  PRMT R0, R10, 0x7771, RZ ;  /* 0x000077710a007816 */ /* 0x001fca00000000ff */
[----:B------:R0:W-:Y:S01]  /*6d1b0*/  @P1 STG.E.U8 desc[UR32][R28.64], R0 ;  /* 0x000000001c001986 */ /* 0x0001e2000c101120 */
[----:B------:R-:W-:Y:S02]  /*6d1c0*/  P2R R3, PR, RZ, 0x10 ;  /* 0x00000010ff037803 */ /* 0x000fe40000000000 */
[----:B0-----:R-:W-:Y:S01]  /*6d1d0*/  PRMT R0, R11, 0x7770, RZ ;  /* 0x000077700b007816 */ /* 0x001fe200000000ff */
[----:B------:R-:W2:Y:S04]  /*6d1e0*/  LDL.LU.64 R28, [R1+0x10f0] ;  /* 0x0010f000011c7983 */ /* 0x000ea80000300a00 */
[----:B------:R0:W-:Y:S04]  /*6d1f0*/  @P2 STG.E.U8 desc[UR32][R26.64], R0 ;  /* 0x000000001a002986 */ /* 0x0001e8000c101120 */
[----:B0-----:R-:W3:Y:S04]  /*6d200*/  LDL.LU.64 R26, [R1+0x10f8] ;  /* 0x0010f800011a7983 */ /* 0x001ee80000300a00 */
[----:B------:R0:W-:Y:S04]  /*6d210*/  STL.64 [R1+0x15f0], R2 ;  /* 0x0015f00201007387 */ /* 0x0001e80000100a00 */
[----:B------:R4:W-:Y:S04]  /*6d220*/  STL.64 [R1+0x15e0], R10 ;  /* 0x0015e00a01007387 */ /* 0x0009e80000100a00 */
[----:B0-----:R-:W3:Y:S04]  /*6d230*/  LDL.LU.64 R2, [R1+0x1100] ;  /* 0x0011000001027983 */ /* 0x001ee80000300a00 */
[----:B------:R-:W3:Y:S01]  /*6d240*/  LDL.LU.64 R8, [R1+0x1110] ;  /* 0x0011100001087983 */ /* 0x000ee20000300a00 */
[----:B------:R-:W-:-:S02]  /*6d250*/  LOP3.LUT P3, RZ, R4, 0x1000000, RZ, 0xc0, !PT ;  /* 0x0100000004ff7812 */ /* 0x000fc4000786c0ff */
[C---:B------:R-:W-:Y:S02]  /*6d260*/  LOP3.LUT P0, RZ, R4.reuse, 0x800000, RZ, 0xc0, !PT ;  /* 0x0080000004ff7812 */ /* 0x040fe4000780c0ff */
[C---:B------:R-:W-:Y:S02]  /*6d270*/  LOP3.LUT P5, RZ, R4.reuse, 0x400000, RZ, 0xc0, !PT ;  /* 0x0040000004ff7812 */ /* 0x040fe400078ac0ff */
[----:B------:R-:W-:Y:S02]  /*6d280*/  LOP3.LUT P4, RZ, R4, 0x100000, RZ, 0xc0, !PT ;  /* 0x0010000004ff7812 */ /* 0x000fe4000788c0ff */
[----:B------:R-:W-:Y:S02]  /*6d290*/  PRMT R5, R11, 0x7771, RZ ;  /* 0x000077710b057816 */ /* 0x000fe400000000ff */
[----:B-1----:R-:W-:Y:S01]  /*6d2a0*/  PRMT R19, R12, 0x7770, RZ ;  /* 0x000077700c137816 */ /* 0x002fe200000000ff */
[----:B----4-:R-:W4:Y:S01]  /*6d2b0*/  LDL.LU.64 R10, [R1+0x1118] ;  /* 0x00111800010a7983 */ /* 0x010f220000300a00 */
[----:B------:R-:W-:-:S02]  /*6d2c0*/  P2R R0, PR, RZ, 0x10 ;  /* 0x00000010ff007803 */ /* 0x000fc40000000000 */
[----:B------:R-:W-:Y:S01]  /*6d2d0*/  LOP3.LUT P4, RZ, R4, 0x200000, RZ, 0xc0, !PT ;  /* 0x0020000004ff7812 */ /* 0x000fe2000788c0ff */
[----:B------:R0:W-:Y:S04]  /*6d2e0*/  @P3 STG.E.U8 desc[UR32][R24.64], R5 ;  /* 0x0000000518003986 */ /* 0x0001e8000c101120 */
[----:B------:R-:W4:Y:S04]  /*6d2f0*/  LDL.LU.64 R20, [R1+0x1130] ;  /* 0x0011300001147983 */ /* 0x000f280000300a00 */
[----:B------:R-:W4:Y:S04]  /*6d300*/  LDL.LU.64 R22, [R1+0x1140] ;  /* 0x0011400001167983 */ /* 0x000f280000300a00 */
[----:B0-----:R-:W4:Y:S04]  /*6d310*/  LDL.LU.64 R24, [R1+0x1150] ;  /* 0x0011500001187983 */ /* 0x001f280000300a00 */
[----:B--2---:R0:W-:Y:S02]  /*6d320*/  @P0 STG.E.U8 desc[UR32][R28.64], R19 ;  /* 0x000000131c000986 */ /* 0x0041e4000c101120 */
[----:B0-----:R-:W-:-:S02]  /*6d330*/  PRMT R19, R12, 0x7771, RZ ;  /* 0x000077710c137816 */ /* 0x001fc400000000ff */
[----:B------:R-:W2:Y:S04]  /*6d340*/  LDL.LU.64 R28, [R1+0x1158] ;  /* 0x00115800011c7983 */ /* 0x000ea80000300a00 */
[----:B---3--:R0:W-:Y:S02]  /*6d350*/  @P5 STG.E.U8 desc[UR32][R26.64], R19 ;  /* 0x000000131a005986 */ /* 0x0081e4000c101120 */
[----:B0-----:R-:W-:Y:S02]  /*6d360*/  PRMT R19, R13, 0x7770, RZ ;  /* 0x000077700d137816 */ /* 0x001fe400000000ff */
[----:B------:R-:W3:Y:S04]  /*6d370*/  LDL.LU.64 R26, [R1+0x1168] ;  /* 0x00116800011a7983 */ /* 0x000ee80000300a00 */
[----:B------:R0:W-:Y:S04]  /*6d380*/  @P4 STG.E.U8 desc[UR32][R2.64], R19 ;  /* 0x0000001302004986 */ /* 0x0001e8000c101120 */
[----:B0-----:R-:W4:Y:S01]  /*6d390*/  LDL.LU.64 R2, [R1+0x15f0] ;  /* 0x0015f00001027983 */ /* 0x001f220000300a00 */
[----:B------:R-:W-:-:S02]  /*6d3a0*/  ISETP.NE.AND P4, PT, R0, RZ, PT ;  /* 0x000000ff0000720c */ /* 0x000fc40003f85270 */
[----:B------:R-:W-:Y:S01]  /*6d3b0*/  PRMT R0, R13, 0x7771, RZ ;  /* 0x000077710d007816 */ /* 0x000fe200000000ff */
[----:B------:R0:W-:Y:S04]  /*6d3c0*/  STL.64 [R1+0x15d8], R12 ;  /* 0x0015d80c01007387 */ /* 0x0001e80000100a00 */
[----:B0-----:R-:W2:Y:S06]  /*6d3d0*/  LDL.LU.64 R12, [R1+0x1128] ;  /* 0x00112800010c7983 */ /* 0x001eac0000300a00 */
[----:B------:R0:W-:Y:S04]  /*6d3e0*/  @P4 STG.E.U8 desc[UR32][R8.64], R0 ;  /* 0x0000000008004986 */ /* 0x0001e8000c101120 */
[----:B0-----:R-:W3:Y:S01]  /*6d3f0*/  LDL.LU.64 R8, [R1+0x15e8] ;  /* 0x0015e80001087983 */ /* 0x001ee20000300a00 */
[----:B------:R-:W-:-:S02]  /*6d400*/  PRMT R0, R14, 0x7770, RZ ;  /* 0x000077700e007816 */ /* 0x000fc400000000ff */
[----:B------:R-:W-:-:S04]  /*6d410*/  LOP3.LUT P3, RZ, R4, 0x1000, RZ, 0xc0, !PT ;  /* 0x0000100004ff7812 */ /* 0x000fc8000786c0ff */
[----:B------:R-:W-:Y:S02]  /*6d420*/  P2R R5, PR, RZ, 0x8 ;  /* 0x00000008ff057803 */ /* 0x000fe40000000000 */
        /* <DEDUP_REMOVED lines=10> */
[----:B------:R-:W-:Y:S02]  /*6d4d0*/  LOP3.LUT P3, RZ, R4, 0x40000, RZ, 0xc0, !PT ;  /* 0x0004000004ff7812 */ /* 0x000fe4000786c0ff */
[----:B----4-:R-:W-:-:S13]  /*6d4e0*/  ISETP.NE.AND P4, PT, R3, RZ, PT ;  /* 0x000000ff0300720c */ /* 0x010fda0003f85270 */
[----:B------:R0:W-:Y:S04]  /*6d4f0*/  @P4 STG.E.U8 desc[UR32][R10.64], R0 ;  /* 0x000000000a004986 */ /* 0x0001e8000c101120 */
[----:B0-----:R-:W4:Y:S01]  /*6d500*/  LDL.LU.64 R10, [R1+0x1170] ;  /* 0x00117000010a7983 */ /* 0x001f220000300a00 */
[----:B------:R-:W-:-:S05]  /*6d510*/  PRMT R0, R14, 0x7771, RZ ;  /* 0x000077710e007816 */ /* 0x000fca00000000ff */
[----:B--2---:R0:W-:Y:S01]  /*6d520*/  @P3 STG.E.U8 desc[UR32][R12.64], R0 ;  /* 0x000000000c003986 */ /* 0x0041e2000c101120 */
[----:B------:R-:W-:Y:S02]  /*6d530*/  ISETP.NE.AND P3, PT, R18, RZ, PT ;  /* 0x000000ff1200720c */ /* 0x000fe40003f65270 */
[----:B0-----:R-:W-:Y:S01]  /*6d540*/  PRMT R0, R15, 0x7770, RZ ;  /* 0x000077700f007816 */ /* 0x001fe200000000ff */
[----:B------:R-:W2:Y:S10]  /*6d550*/  LDL.LU.64 R12, [R1+0x1180] ;  /* 0x00118000010c7983 */ /* 0x000eb40000300a00 */
[----:B------:R0:W-:Y:S01]  /*6d560*/  @P3 STG.E.U8 desc[UR32][R20.64], R0 ;  /* 0x0000000014003986 */ /* 0x0001e2000c101120 */
[----:B------:R-:W-:-:S02]  /*6d570*/  ISETP.NE.AND P3, PT, R17, RZ, PT ;  /* 0x000000ff1100720c */ /* 0x000fc40003f65270 */
[----:B0-----:R-:W-:-:S11]  /*6d580*/  PRMT R0, R15, 0x7771, RZ ;  /* 0x000077710f007816 */ /* 0x001fd600000000ff */
[----:B------:R3:W-:Y:S01]  /*6d590*/  @P3 STG.E.U8 desc[UR32][R22.64], R0 ;  /* 0x0000000016003986 */ /* 0x0007e2000c101120 */
[----:B------:R-:W-:-:S03]  /*6d5a0*/  ISETP.NE.AND P3, PT, R16, RZ, PT ;  /* 0x000000ff1000720c */ /* 0x000fc60003f65270 */
[----:B------:R-:W2:Y:S01]  /*6d5b0*/  LDL.LU.64 R16, [R1+0x1138] ;  /* 0x0011380001107983 */ /* 0x000ea20000300a00 */
[----:B---3--:R-:W-:-:S09]  /*6d5c0*/  PRMT R0, R8, 0x7772, RZ ;  /* 0x0000777208007816 */ /* 0x008fd200000000ff */
[----:B------:R0:W-:Y:S01]  /*6d5d0*/  @P3 STG.E.U8 desc[UR32][R24.64], R0 ;  /* 0x0000000018003986 */ /* 0x0001e2000c101120 */
[----:B------:R-:W-:Y:S02]  /*6d5e0*/  ISETP.NE.AND P3, PT, R7, RZ, PT ;  /* 0x000000ff0700720c */ /* 0x000fe40003f65270 */
[----:B------:R-:W-:-:S11]  /*6d5f0*/  PRMT R8, R8, 0x7773, RZ ;  /* 0x0000777308087816 */ /* 0x000fd600000000ff */
[----:B------:R1:W-:Y:S01]  /*6d600*/  @P3 STG.E.U8 desc[UR32][R28.64], R8 ;  /* 0x000000081c003986 */ /* 0x0003e2000c101120 */
[----:B------:R-:W-:Y:S02]  /*6d610*/  ISETP.NE.AND P3, PT, R6, RZ, PT ;  /* 0x000000ff0600720c */ /* 0x000fe40003f65270 */
[C---:B0-----:R-:W-:Y:S01]  /*6d620*/  PRMT R0, R9.reuse, 0x7772, RZ ;  /* 0x0000777209007816 */ /* 0x041fe200000000ff */
[----:B------:R-:W3:Y:S01]  /*6d630*/  LDL.LU.64 R6, [R1+0x1148] ;  /* 0x0011480001067983 */ /* 0x000ee20000300a00 */
[----:B------:R-:W-:-:S03]  /*6d640*/  PRMT R9, R9, 0x7773, RZ ;  /* 0x0000777309097816 */ /* 0x000fc600000000ff */
[----:B------:R-:W3:Y:S04]  /*6d650*/  LDL.LU.64 R18, [R1+0x1120] ;  /* 0x0011200001127983 */ /* 0x000ee80000300a00 */
[----:B------:R-:W3:Y:S04]  /*6d660*/  LDL.LU.64 R20, [R1+0x1108] ;  /* 0x0011080001147983 */ /* 0x000ee80000300a00 */
[----:B------:R0:W-:Y:S01]  /*6d670*/  @P3 STG.E.U8 desc[UR32][R26.64], R0 ;  /* 0x000000001a003986 */ /* 0x0001e2000c101120 */
[----:B------:R-:W-:-:S03]  /*6d680*/  ISETP.NE.AND P3, PT, R5, RZ, PT ;  /* 0x000000ff0500720c */ /* 0x000fc60003f65270 */
[----:B------:R-:W3:Y:S01]  /*6d690*/  LDL.LU.64 R22, [R1+0x10e8] ;  /* 0x0010e80001167983 */ /* 0x000ee20000300a00 */
[----:B------:R-:W-:-:S03]  /*6d6a0*/  LOP3.LUT P2, RZ, R4, 0x800, RZ, 0xc0, !PT ;  /* 0x0000080004ff7812 */ /* 0x000fc6000784c0ff */
[----:B------:R-:W3:Y:S01]  /*6d6b0*/  LDL.LU.64 R24, [R1+0x10e0] ;  /* 0x0010e00001187983 */ /* 0x000ee20000300a00 */
[C---:B------:R-:W-:Y:S02]  /*6d6c0*/  LOP3.LUT P1, RZ, R4.reuse, 0x400, RZ, 0xc0, !PT ;  /* 0x0000040004ff7812 */ /* 0x040fe4000782c0ff */
[C---:B------:R-:W-:Y:S01]  /*6d6d0*/  LOP3.LUT P0, RZ, R4.reuse, 0x200, RZ, 0xc0, !PT ;  /* 0x0000020004ff7812 */ /* 0x040fe2000780c0ff */
[----:B-1----:R-:W3:Y:S01]  /*6d6e0*/  LDL.LU.64 R28, [R1+0x10d8] ;  /* 0x0010d800011c7983 */ /* 0x002ee20000300a00 */
[C---:B------:R-:W-:Y:S02]  /*6d6f0*/  LOP3.LUT P6, RZ, R4.reuse, 0x100, RZ, 0xc0, !PT ;  /* 0x0000010004ff7812 */ /* 0x040fe400078cc0ff */
[C---:B------:R-:W-:Y:S01]  /*6d700*/  LOP3.LUT P5, RZ, R4.reuse, 0x80, RZ, 0xc0, !PT ;  /* 0x0000008004ff7812 */ /* 0x040fe200078ac0ff */
[----:B0-----:R-:W3:Y:S01]  /*6d710*/  LDL.LU.64 R26, [R1+0x1090] ;  /* 0x00109000011a7983 */ /* 0x001ee20000300a00 */
[----:B------:R-:W-:-:S03]  /*6d720*/  LOP3.LUT P4, RZ, R4, 0x40, RZ, 0xc0, !PT ;  /* 0x0000004004ff7812 */ /* 0x000fc6000788c0ff */
[----:B------:R-:W3:Y:S04]  /*6d730*/  LDL.LU.64 R4, [R1+0x1160] ;  /* 0x0011600001047983 */ /* 0x000ee80000300a00 */
[----:B----4-:R0:W-:Y:S04]  /*6d740*/  @P3 STG.E.U8 desc[UR32][R10.64], R9 ;  /* 0x000000090a003986 */ /* 0x0101e8000c101120 */
[----:B0-----:R-:W4:Y:S04]  /*6d750*/  LDL.LU.64 R10, [R1+0x15e0] ;  /* 0x0015e000010a7983 */ /* 0x001f280000300a00 */
[----:B------:R-:W3:Y:S01]  /*6d760*/  LDL.LU.64 R8, [R1+0x1178] ;  /* 0x0011780001087983 */ /* 0x000ee20000300a00 */
[----:B----4-:R-:W-:-:S05]  /*6d770*/  PRMT R0, R10, 0x7772, RZ ;  /* 0x000077720a007816 */ /* 0x010fca00000000ff */
[----:B--2---:R0:W-:Y:S04]  /*6d780*/  @P2 STG.E.U8 desc[UR32][R12.64], R0 ;  /* 0x000000000c002986 */ /* 0x0041e8000c101120 */
[----:B0-----:R-:W2:Y:S01]  /*6d790*/  LDL.LU.64 R12, [R1+0x15d8] ;  /* 0x0015d800010c7983 */ /* 0x001ea20000300a00 */
[----:B------:R-:W-:Y:S02]  /*6d7a0*/  PRMT R10, R10, 0x7773, RZ ;  /* 0x000077730a0a7816 */ /* 0x000fe400000000ff */
[C---:B------:R-:W-:Y:S02]  /*6d7b0*/  PRMT R3, R11.reuse, 0x7772, RZ ;  /* 0x000077720b037816 */ /* 0x040fe400000000ff */
[----:B------:R-:W-:Y:S01]  /*6d7c0*/  PRMT R11, R11, 0x7773, RZ ;  /* 0x000077730b0b7816 */ /* 0x000fe200000000ff */
[----:B---3--:R-:W-:Y:S01]  /*6d7d0*/  @P1 STG.E.U8 desc[UR32][R8.64], R10 ;  /* 0x0000000a08001986 */ /* 0x008fe2000c101120 */
[----:B------:R-:W-:-:S03]  /*6d7e0*/  LOP3.LUT P3, RZ, R2, 0x40000000, RZ, 0xc0, !PT ;  /* 0x4000000002ff7812 */ /* 0x000fc6000786c0ff */
[----:B------:R0:W-:Y:S01]  /*6d7f0*/  @P0 STG.E.U8 desc[UR32][R4.64], R3 ;  /* 0x0000000304000986 */ /* 0x0001e2000c101120 */
[C---:B------:R-:W-:Y:S02]  /*6d800*/  LOP3.LUT P2, RZ, R2.reuse, 0x20000000, RZ, 0xc0, !PT ;  /* 0x2000000002ff7812 */ /* 0x040fe4000784c0ff */
[C---:B------:R-:W-:Y:S01]  /*6d810*/  LOP3.LUT P1, RZ, R2.reuse, 0x10000000, RZ, 0xc0, !PT ;  /* 0x1000000002ff7812 */ /* 0x040fe2000782c0ff */
[----:B------:R1:W-:Y:S01]  /*6d820*/  @P6 STG.E.U8 desc[UR32][R6.64], R11 ;  /* 0x0000000b06006986 */ /* 0x0003e2000c101120 */
[C---:B------:R-:W-:Y:S02]  /*6d830*/  LOP3.LUT P0, RZ, R2.reuse, 0x8000000, RZ, 0xc0, !PT ;  /* 0x0800000002ff7812 */ /* 0x040fe4000780c0ff */
[----:B------:R-:W-:Y:S02]  /*6d840*/  LOP3.LUT P6, RZ, R2, 0x4000000, RZ, 0xc0, !PT ;  /* 0x0400000002ff7812 */ /* 0x000fe400078cc0ff */
[C---:B------:R-:W-:Y:S02]  /*6d850*/  PRMT R0, R14.reuse, 0x7772, RZ ;  /* 0x000077720e007816 */ /* 0x040fe400000000ff */
[----:B------:R-:W-:-:S02]  /*6d860*/  PRMT R14, R14, 0x7773, RZ ;  /* 0x000077730e0e7816 */ /* 0x000fc400000000ff */
[C---:B0-----:R-:W-:Y:S02]  /*6d870*/  PRMT R5, R15.reuse, 0x7772, RZ ;  /* 0x000077720f057816 */ /* 0x041fe400000000ff */
[----:B------:R-:W-:Y:S02]  /*6d880*/  PRMT R15, R15, 0x7773, RZ ;  /* 0x000077730f0f7816 */ /* 0x000fe400000000ff */
[C---:B--2---:R-:W-:Y:S02]  /*6d890*/  PRMT R4, R12.reuse, 0x7772, RZ ;  /* 0x000077720c047816 */ /* 0x044fe400000000ff */
[----:B------:R-:W-:-:S03]  /*6d8a0*/  PRMT R12, R12, 0x7773, RZ ;  /* 0x000077730c0c7816 */ /* 0x000fc600000000ff */
[----:B------:R1:W-:Y:S01]  /*6d8b0*/  @P5 STG.E.U8 desc[UR32][R16.64], R4 ;  /* 0x0000000410005986 */ /* 0x0003e2000c101120 */
[----:B------:R-:W-:Y:S02]  /*6d8c0*/  LOP3.LUT P5, RZ, R2, 0x2000000, RZ, 0xc0, !PT ;  /* 0x0200000002ff7812 */ /* 0x000fe400078ac0ff */
[C---:B------:R-:W-:Y:S02]  /*6d8d0*/  PRMT R2, R13.reuse, 0x7772, RZ ;  /* 0x000077720d027816 */ /* 0x040fe400000000ff */
[----:B------:R-:W-:Y:S01]  /*6d8e0*/  PRMT R13, R13, 0x7773, RZ ;  /* 0x000077730d0d7816 */ /* 0x000fe200000000ff */
[----:B------:R1:W-:Y:S04]  /*6d8f0*/  @P4 STG.E.U8 desc[UR32][R18.64], R12 ;  /* 0x0000000c12004986 */ /* 0x0003e8000c101120 */
[----:B------:R1:W-:Y:S04]  /*6d900*/  @P3 STG.E.U8 desc[UR32][R20.64], R2 ;  /* 0x0000000214003986 */ /* 0x0003e8000c101120 */
[----:B------:R1:W-:Y:S04]  /*6d910*/  @P2 STG.E.U8 desc[UR32][R22.64], R13 ;  /* 0x0000000d16002986 */ /* 0x0003e8000c101120 */
[----:B------:R1:W-:Y:S04]  /*6d920*/  @P1 STG.E.U8 desc[UR32][R24.64], R0 ;  /* 0x0000000018001986 */ /* 0x0003e8000c101120 */
[----:B------:R1:W-:Y:S04]  /*6d930*/  @P0 STG.E.U8 desc[UR32][R28.64], R14 ;  /* 0x0000000e1c000986 */ /* 0x0003e8000c101120 */
[----:B------:R1:W-:Y:S01]  /*6d940*/  @P6 STG.E.U8 desc[UR32][R26.64], R5 ;  /* 0x000000051a006986 */ /* 0x0003e2000c101120 */
[----:B------:R-:W-:Y:S05]  /*6d950*/  @!P5 EXIT ;  /* 0x000000000000d94d */ /* 0x000fea0003800000 */
[----:B-1----:R-:W2:Y:S04]  /*6d960*/  LDL.LU.64 R26, [R1+0xf08] ;  /* 0x000f0800011a7983 */ /* 0x002ea80000300a00 */
[----:B--2---:R-:W-:Y:S01]  /*6d970*/  STG.E.U8 desc[UR32][R26.64], R15 ;  /* 0x0000000f1a007986 */ /* 0x004fe2000c101120 */
[----:B------:R-:W-:Y:S05]  /*6d980*/  EXIT ;  /* 0x000000000000794d */ /* 0x000fea0003800000 */
.L_x_2:
[----:B------:R-:W-:-:S00]  /*6d990*/  BRA `(.L_x_2) ;  /* 0xfffffffc00fc7947 */ /* 0x000fc0000383ffff */
[----:B------:R-:W-:-:S00]  /*6d9a0*/  NOP ;  /* 0x0000000000007918 */ /* 0x000fc00000000000 */
        /* <DEDUP_REMOVED lines=13> */
.L_x_3:


//--------------------- .nv.shared.matmul_kernel  --------------------------
	.section	.nv.shared.matmul_kernel,"aw",@nobits
	.sectionflags	@""
	.align	16
	.zero		1024


//--------------------- .nv.shared.reserved.0     --------------------------
	.section	.nv.shared.reserved.0,"aw",@nobits
	.weak		__nv_reservedSMEM_offset_0_alias
	.size		__nv_reservedSMEM_offset_0_alias, 0, 0
	.other		__nv_reservedSMEM_offset_0_alias,@"STO_CUDA_RESERVED_SHARED STV_DEFAULT"
__nv_reservedSMEM_offset_0_alias:
	.zero		0


//--------------------- .nv.constant0.matmul_kernel --------------------------
	.section	.nv.constant0.matmul_kernel,"a",@progbits
	.sectionflags	@""
	.align	4
.nv.constant0.matmul_kernel:
	.zero		608


//--------------------- SYMBOLS --------------------------

	.type		.nv.reservedSmem.offset0,@object
	.size		.nv.reservedSmem.offset0,0x4
